	.target	sm_100a

	.elftype	@"ET_EXEC"


//--------------------- .note.nv.tkinfo           --------------------------
	.section	.note.nv.tkinfo,"",@"SHT_NOTE"
	.sectionflags	@"SHF_NOTE_NV_TKINFO"
	.tkinfo
        /*0018*/ 	.word	0x00000002
        /*0030*/ 	.string	""
        /*0030*/ 	.string	"ptxas"
        /*0030*/ 	.string	"Cuda compilation tools, release 13.0, V13.0.88"
        /*0030*/ 	.string	"Build cuda_13.0.r13.0/compiler.36424714_0"
        /*0030*/ 	.string	"-arch sm_100a -m 64 "



//--------------------- .note.nv.cuinfo           --------------------------
	.section	.note.nv.cuinfo,"",@"SHT_NOTE"
	.sectionflags	@"SHF_NOTE_NV_CUINFO"
        /*0018*/ 	.short	0x0002
        /*001a*/ 	.short	0x0064
        /*001c*/ 	.short	0x0082
	.zero		2


//--------------------- .nv.info                  --------------------------
	.section	.nv.info,"",@"SHT_CUDA_INFO"
	.align	4


	//----- nvinfo : EIATTR_REGCOUNT
	.align		4
        /*0000*/ 	.byte	0x04, 0x2f
        /*0002*/ 	.short	(.L_19 - .L_18)
	.align		4
.L_18:
        /*0004*/ 	.word	index@(_ZN7cutlass13device_kernelINS_4gemm6kernel13GemmUniversalINS1_17GroupProblemShapeIN4cute5tupleIJiiiEEEEENS1_10collective13CollectiveMmaINS1_40MainloopSm100ArrayTmaUmmaWarpSpecializedILi25ELi8ELi4ENS6_IJNS5_1CILi2EEENSC_ILi1EEESE_EEEEENS6_IJNSC_ILi128EEESH_NSC_ILi64EEEEEENS_12float_e4m3_tEPNS6_IJlSE_NSC_ILi0EEEEEESK_SN_NS5_8TiledMMAINS5_8MMA_AtomIJNS5_10MMA_TraitsINS5_25SM100_MMA_F8F6F4_2x1SM_SSEJSK_SK_fSH_SH_NS5_17integral_constantINS5_4UMMA5MajorELSU_0EEESV_NSS_INST_7ScaleInELSW_0EEESX_EEEEEENS5_6LayoutINS6_IJSE_SE_SE_EEENS6_IJSL_SL_SL_EEEEENS6_IJNS5_10UnderscoreES14_S14_EEEEENS5_18SM100_TMA_2SM_LOADENS5_14ComposedLayoutINS5_7SwizzleILi2ELi4ELi3EEENS5_18smem_ptr_flag_bitsILi8EEENS10_INS6_IJNSC_ILi8EEESI_EEENS6_IJSI_SE_EEEEEEEvNS5_8identityES17_S1H_vS1I_EENS_8epilogue10collective18CollectiveEpilogueINS1K_31Sm100PtrArrayTmaWarpSpecializedILi4ELi2ELi16ELb1ELb0EEEJNS6_IJSI_SH_SI_EEENS6_IJNS10_ISI_SE_EENS10_INS6_IJNSC_ILi16EEESD_EEENS6_IJSE_SI_EEEEEEEENS_6half_tEPNS6_IJSE_lSL_EEES1W_S1Y_NS1K_6fusion15FusionCallbacksIS1O_NS1Z_17LinearCombinationIS1W_fS1W_fLNS_15FloatRoundStyleE2EEES1P_S1V_JEEENS5_5SM1004TMEM4LOAD26SM100_TMEM_LOAD_16dp256b2xENS5_13SM90_TMA_LOADENS18_INS19_ILi3ELi4ELi3EEENS1B_ILi16EEENS10_INS6_IJSI_S1D_EEES1T_EEEENS5_17SM75_U16x8_LDSM_TENS5_14SM90_TMA_STOREES2E_NS5_17SM90_U16x8_STSM_TENS5_39AutoVectorizingCopyWithAssumedAlignmentILi128EEEEEEvvEEEEvNT_6ParamsE)
        /*0008*/ 	.word	0x000000a8


	//----- nvinfo : EIATTR_FRAME_SIZE
	.align		4
.L_19:
        /*000c*/ 	.byte	0x04, 0x11
        /*000e*/ 	.short	(.L_21 - .L_20)
	.align		4
.L_20:
        /*0010*/ 	.word	index@($__internal_3_$__cuda_sm20_div_u64)
        /*0014*/ 	.word	0x00000000


	//----- nvinfo : EIATTR_FRAME_SIZE
	.align		4
.L_21:
        /*0018*/ 	.byte	0x04, 0x11
        /*001a*/ 	.short	(.L_23 - .L_22)
	.align		4
.L_22:
        /*001c*/ 	.word	index@($__internal_2_$__cuda_sm10x_tcgen05_guardrail_trap_unallocated_columns_being_dealloced)
        /*0020*/ 	.word	0x00000000


	//----- nvinfo : EIATTR_FRAME_SIZE
	.align		4
.L_23:
        /*0024*/ 	.byte	0x04, 0x11
        /*0026*/ 	.short	(.L_25 - .L_24)
	.align		4
.L_24:
        /*0028*/ 	.word	index@($__internal_1_$__cuda_sm10x_tcgen05_guardrail_trap_phase_invalid_during_alloc)
        /*002c*/ 	.word	0x00000000


	//----- nvinfo : EIATTR_FRAME_SIZE
	.align		4
.L_25:
        /*0030*/ 	.byte	0x04, 0x11
        /*0032*/ 	.short	(.L_27 - .L_26)
	.align		4
.L_26:
        /*0034*/ 	.word	index@($__internal_0_$__cuda_sm10x_tcgen05_guardrail_trap_col_being_dealloced_not_returned_by_alloc)
        /*0038*/ 	.word	0x00000000


	//----- nvinfo : EIATTR_FRAME_SIZE
	.align		4
.L_27:
        /*003c*/ 	.byte	0x04, 0x11
        /*003e*/ 	.short	(.L_29 - .L_28)
	.align		4
.L_28:
        /*0040*/ 	.word	index@(_ZN7cutlass13device_kernelINS_4gemm6kernel13GemmUniversalINS1_17GroupProblemShapeIN4cute5tupleIJiiiEEEEENS1_10collective13CollectiveMmaINS1_40MainloopSm100ArrayTmaUmmaWarpSpecializedILi25ELi8ELi4ENS6_IJNS5_1CILi2EEENSC_ILi1EEESE_EEEEENS6_IJNSC_ILi128EEESH_NSC_ILi64EEEEEENS_12float_e4m3_tEPNS6_IJlSE_NSC_ILi0EEEEEESK_SN_NS5_8TiledMMAINS5_8MMA_AtomIJNS5_10MMA_TraitsINS5_25SM100_MMA_F8F6F4_2x1SM_SSEJSK_SK_fSH_SH_NS5_17integral_constantINS5_4UMMA5MajorELSU_0EEESV_NSS_INST_7ScaleInELSW_0EEESX_EEEEEENS5_6LayoutINS6_IJSE_SE_SE_EEENS6_IJSL_SL_SL_EEEEENS6_IJNS5_10UnderscoreES14_S14_EEEEENS5_18SM100_TMA_2SM_LOADENS5_14ComposedLayoutINS5_7SwizzleILi2ELi4ELi3EEENS5_18smem_ptr_flag_bitsILi8EEENS10_INS6_IJNSC_ILi8EEESI_EEENS6_IJSI_SE_EEEEEEEvNS5_8identityES17_S1H_vS1I_EENS_8epilogue10collective18CollectiveEpilogueINS1K_31Sm100PtrArrayTmaWarpSpecializedILi4ELi2ELi16ELb1ELb0EEEJNS6_IJSI_SH_SI_EEENS6_IJNS10_ISI_SE_EENS10_INS6_IJNSC_ILi16EEESD_EEENS6_IJSE_SI_EEEEEEEENS_6half_tEPNS6_IJSE_lSL_EEES1W_S1Y_NS1K_6fusion15FusionCallbacksIS1O_NS1Z_17LinearCombinationIS1W_fS1W_fLNS_15FloatRoundStyleE2EEES1P_S1V_JEEENS5_5SM1004TMEM4LOAD26SM100_TMEM_LOAD_16dp256b2xENS5_13SM90_TMA_LOADENS18_INS19_ILi3ELi4ELi3EEENS1B_ILi16EEENS10_INS6_IJSI_S1D_EEES1T_EEEENS5_17SM75_U16x8_LDSM_TENS5_14SM90_TMA_STOREES2E_NS5_17SM90_U16x8_STSM_TENS5_39AutoVectorizingCopyWithAssumedAlignmentILi128EEEEEEvvEEEEvNT_6ParamsE)
        /*0044*/ 	.word	0x00000000


	//----- nvinfo : EIATTR_MIN_STACK_SIZE
	.align		4
.L_29:
        /*0048*/ 	.byte	0x04, 0x12
        /*004a*/ 	.short	(.L_31 - .L_30)
	.align		4
.L_30:
        /*004c*/ 	.word	index@(_ZN7cutlass13device_kernelINS_4gemm6kernel13GemmUniversalINS1_17GroupProblemShapeIN4cute5tupleIJiiiEEEEENS1_10collective13CollectiveMmaINS1_40MainloopSm100ArrayTmaUmmaWarpSpecializedILi25ELi8ELi4ENS6_IJNS5_1CILi2EEENSC_ILi1EEESE_EEEEENS6_IJNSC_ILi128EEESH_NSC_ILi64EEEEEENS_12float_e4m3_tEPNS6_IJlSE_NSC_ILi0EEEEEESK_SN_NS5_8TiledMMAINS5_8MMA_AtomIJNS5_10MMA_TraitsINS5_25SM100_MMA_F8F6F4_2x1SM_SSEJSK_SK_fSH_SH_NS5_17integral_constantINS5_4UMMA5MajorELSU_0EEESV_NSS_INST_7ScaleInELSW_0EEESX_EEEEEENS5_6LayoutINS6_IJSE_SE_SE_EEENS6_IJSL_SL_SL_EEEEENS6_IJNS5_10UnderscoreES14_S14_EEEEENS5_18SM100_TMA_2SM_LOADENS5_14ComposedLayoutINS5_7SwizzleILi2ELi4ELi3EEENS5_18smem_ptr_flag_bitsILi8EEENS10_INS6_IJNSC_ILi8EEESI_EEENS6_IJSI_SE_EEEEEEEvNS5_8identityES17_S1H_vS1I_EENS_8epilogue10collective18CollectiveEpilogueINS1K_31Sm100PtrArrayTmaWarpSpecializedILi4ELi2ELi16ELb1ELb0EEEJNS6_IJSI_SH_SI_EEENS6_IJNS10_ISI_SE_EENS10_INS6_IJNSC_ILi16EEESD_EEENS6_IJSE_SI_EEEEEEEENS_6half_tEPNS6_IJSE_lSL_EEES1W_S1Y_NS1K_6fusion15FusionCallbacksIS1O_NS1Z_17LinearCombinationIS1W_fS1W_fLNS_15FloatRoundStyleE2EEES1P_S1V_JEEENS5_5SM1004TMEM4LOAD26SM100_TMEM_LOAD_16dp256b2xENS5_13SM90_TMA_LOADENS18_INS19_ILi3ELi4ELi3EEENS1B_ILi16EEENS10_INS6_IJSI_S1D_EEES1T_EEEENS5_17SM75_U16x8_LDSM_TENS5_14SM90_TMA_STOREES2E_NS5_17SM90_U16x8_STSM_TENS5_39AutoVectorizingCopyWithAssumedAlignmentILi128EEEEEEvvEEEEvNT_6ParamsE)
        /*0050*/ 	.word	0x00000000
.L_31:


//--------------------- .nv.compat                --------------------------
	.section	.nv.compat,"",@"SHT_CUDA_COMPAT_INFO"
	.align	4
        /*0000*/ 	.byte	0x02, 0x09, 0x01, 0x00, 0x02, 0x02, 0x02, 0x00, 0x02, 0x05, 0x05, 0x00, 0x03, 0x07, 0x01, 0x01
        /*0010*/ 	.byte	0x02, 0x03, 0x03, 0x00, 0x02, 0x06, 0x01, 0x00, 0x04, 0x0b, 0x08, 0x00, 0x09, 0x00, 0x00, 0x00
        /*0020*/ 	.byte	0x00, 0x00, 0x00, 0x00


//--------------------- .nv.info._ZN7cutlass13device_kernelINS_4gemm6kernel13GemmUniversalINS1_17GroupProblemShapeIN4cute5tupleIJiiiEEEEENS1_10collective13CollectiveMmaINS1_40MainloopSm100ArrayTmaUmmaWarpSpecializedILi25ELi8ELi4ENS6_IJNS5_1CILi2EEENSC_ILi1EEESE_EEEEENS6_IJNSC_ILi128EEESH_NSC_ILi64EEEEEENS_12float_e4m3_tEPNS6_IJlSE_NSC_ILi0EEEEEESK_SN_NS5_8TiledMMAINS5_8MMA_AtomIJNS5_10MMA_TraitsINS5_25SM100_MMA_F8F6F4_2x1SM_SSEJSK_SK_fSH_SH_NS5_17integral_constantINS5_4UMMA5MajorELSU_0EEESV_NSS_INST_7ScaleInELSW_0EEESX_EEEEEENS5_6LayoutINS6_IJSE_SE_SE_EEENS6_IJSL_SL_SL_EEEEENS6_IJNS5_10UnderscoreES14_S14_EEEEENS5_18SM100_TMA_2SM_LOADENS5_14ComposedLayoutINS5_7SwizzleILi2ELi4ELi3EEENS5_18smem_ptr_flag_bitsILi8EEENS10_INS6_IJNSC_ILi8EEESI_EEENS6_IJSI_SE_EEEEEEEvNS5_8identityES17_S1H_vS1I_EENS_8epilogue10collective18CollectiveEpilogueINS1K_31Sm100PtrArrayTmaWarpSpecializedILi4ELi2ELi16ELb1ELb0EEEJNS6_IJSI_SH_SI_EEENS6_IJNS10_ISI_SE_EENS10_INS6_IJNSC_ILi16EEESD_EEENS6_IJSE_SI_EEEEEEEENS_6half_tEPNS6_IJSE_lSL_EEES1W_S1Y_NS1K_6fusion15FusionCallbacksIS1O_NS1Z_17LinearCombinationIS1W_fS1W_fLNS_15FloatRoundStyleE2EEES1P_S1V_JEEENS5_5SM1004TMEM4LOAD26SM100_TMEM_LOAD_16dp256b2xENS5_13SM90_TMA_LOADENS18_INS19_ILi3ELi4ELi3EEENS1B_ILi16EEENS10_INS6_IJSI_S1D_EEES1T_EEEENS5_17SM75_U16x8_LDSM_TENS5_14SM90_TMA_STOREES2E_NS5_17SM90_U16x8_STSM_TENS5_39AutoVectorizingCopyWithAssumedAlignmentILi128EEEEEEvvEEEEvNT_6ParamsE --------------------------
	.section	.nv.info._ZN7cutlass13device_kernelINS_4gemm6kernel13GemmUniversalINS1_17GroupProblemShapeIN4cute5tupleIJiiiEEEEENS1_10collective13CollectiveMmaINS1_40MainloopSm100ArrayTmaUmmaWarpSpecializedILi25ELi8ELi4ENS6_IJNS5_1CILi2EEENSC_ILi1EEESE_EEEEENS6_IJNSC_ILi128EEESH_NSC_ILi64EEEEEENS_12float_e4m3_tEPNS6_IJlSE_NSC_ILi0EEEEEESK_SN_NS5_8TiledMMAINS5_8MMA_AtomIJNS5_10MMA_TraitsINS5_25SM100_MMA_F8F6F4_2x1SM_SSEJSK_SK_fSH_SH_NS5_17integral_constantINS5_4UMMA5MajorELSU_0EEESV_NSS_INST_7ScaleInELSW_0EEESX_EEEEEENS5_6LayoutINS6_IJSE_SE_SE_EEENS6_IJSL_SL_SL_EEEEENS6_IJNS5_10UnderscoreES14_S14_EEEEENS5_18SM100_TMA_2SM_LOADENS5_14ComposedLayoutINS5_7SwizzleILi2ELi4ELi3EEENS5_18smem_ptr_flag_bitsILi8EEENS10_INS6_IJNSC_ILi8EEESI_EEENS6_IJSI_SE_EEEEEEEvNS5_8identityES17_S1H_vS1I_EENS_8epilogue10collective18CollectiveEpilogueINS1K_31Sm100PtrArrayTmaWarpSpecializedILi4ELi2ELi16ELb1ELb0EEEJNS6_IJSI_SH_SI_EEENS6_IJNS10_ISI_SE_EENS10_INS6_IJNSC_ILi16EEESD_EEENS6_IJSE_SI_EEEEEEEENS_6half_tEPNS6_IJSE_lSL_EEES1W_S1Y_NS1K_6fusion15FusionCallbacksIS1O_NS1Z_17LinearCombinationIS1W_fS1W_fLNS_15FloatRoundStyleE2EEES1P_S1V_JEEENS5_5SM1004TMEM4LOAD26SM100_TMEM_LOAD_16dp256b2xENS5_13SM90_TMA_LOADENS18_INS19_ILi3ELi4ELi3EEENS1B_ILi16EEENS10_INS6_IJSI_S1D_EEES1T_EEEENS5_17SM75_U16x8_LDSM_TENS5_14SM90_TMA_STOREES2E_NS5_17SM90_U16x8_STSM_TENS5_39AutoVectorizingCopyWithAssumedAlignmentILi128EEEEEEvvEEEEvNT_6ParamsE,"",@"SHT_CUDA_INFO"
	.sectionflags	@""
	.align	4


	//----- nvinfo : EIATTR_CUDA_API_VERSION
	.align		4
        /*0000*/ 	.byte	0x04, 0x37
        /*0002*/ 	.short	(.L_33 - .L_32)
.L_32:
        /*0004*/ 	.word	0x00000082


	//----- nvinfo : EIATTR_KPARAM_INFO
	.align		4
.L_33:
        /*0008*/ 	.byte	0x04, 0x17
        /*000a*/ 	.short	(.L_35 - .L_34)
.L_34:
        /*000c*/ 	.word	0x00000000
        /*0010*/ 	.short	0x0000
        /*0012*/ 	.short	0x0000
        /*0014*/ 	.byte	0x00, 0xf0, 0x01, 0x24


	//----- nvinfo : EIATTR_AT_ENTRY_FRAGMENTS
	.align		4
.L_35:
        /*0018*/ 	.byte	0x04, 0x4f
        /*001a*/ 	.short	(.L_37 - .L_36)


	//   ....[0]....
.L_36:
        /*001c*/ 	.word	0x00000007


	//----- nvinfo : EIATTR_RESERVED_SMEM_USED
	.align		4
.L_37:
        /*0020*/ 	.byte	0x01, 0x41
	.zero		2


	//----- nvinfo : EIATTR_SPARSE_MMA_MASK
	.align		4
        /*0024*/ 	.byte	0x03, 0x50
        /*0026*/ 	.short	0x0000


	//----- nvinfo : EIATTR_TCGEN05_2CTA_USED
	.align		4
        /*0028*/ 	.byte	0x01, 0x52
	.zero		2


	//----- nvinfo : EIATTR_MAXREG_COUNT
	.align		4
        /*002c*/ 	.byte	0x03, 0x1b
        /*002e*/ 	.short	0x00a8


	//----- nvinfo : EIATTR_NUM_BARRIERS
	.align		4
        /*0030*/ 	.byte	0x02, 0x4c
        /*0032*/ 	.byte	0x07
	.zero		1


	//----- nvinfo : EIATTR_EXTERNS
	.align		4
        /*0034*/ 	.byte	0x04, 0x0f
        /*0036*/ 	.short	(.L_39 - .L_38)


	//   ....[0]....
	.align		4
.L_38:
        /*0038*/ 	.word	index@(__assertfail)


	//----- nvinfo : EIATTR_MERCURY_ISA_VERSION
	.align		4
.L_39:
        /*003c*/ 	.byte	0x03, 0x5f
        /*003e*/ 	.short	0x0101


	//----- nvinfo : EIATTR_INT_WARP_WIDE_INSTR_OFFSETS
	.align		4
        /*0040*/ 	.byte	0x04, 0x31
        /*0042*/ 	.short	(.L_41 - .L_40)


	//   ....[0]....
.L_40:
        /*0044*/ 	.word	0x000013f0


	//   ....[1]....
        /*0048*/ 	.word	0x00001480


	//   ....[2]....
        /*004c*/ 	.word	0x000113f0


	//   ....[3]....
        /*0050*/ 	.word	0x00011410


	//   ....[4]....
        /*0054*/ 	.word	0x00011440


	//----- nvinfo : EIATTR_COOP_GROUP_MASK_REGIDS
	.align		4
.L_41:
        /*0058*/ 	.byte	0x04, 0x29
        /*005a*/ 	.short	(.L_43 - .L_42)


	//   ....[0]....
.L_42:
        /*005c*/ 	.word	0xffffffff


	//   ....[1]....
        /*0060*/ 	.word	0xffffffff


	//   ....[2]....
        /*0064*/ 	.word	0xffffffff


	//   ....[3]....
        /*0068*/ 	.word	0xffffffff


	//   ....[4]....
        /*006c*/ 	.word	0xffffffff


	//   ....[5]....
        /*0070*/ 	.word	0xffffffff


	//   ....[6]....
        /*0074*/ 	.word	0xffffffff


	//   ....[7]....
        /*0078*/ 	.word	0xffffffff


	//   ....[8]....
        /*007c*/ 	.word	0xffffffff


	//   ....[9]....
        /*0080*/ 	.word	0xffffffff


	//   ....[10]....
        /*0084*/ 	.word	0xffffffff


	//   ....[11]....
        /*0088*/ 	.word	0xffffffff


	//   ....[12]....
        /*008c*/ 	.word	0xffffffff


	//   ....[13]....
        /*0090*/ 	.word	0xffffffff


	//   ....[14]....
        /*0094*/ 	.word	0xffffffff


	//   ....[15]....
        /*0098*/ 	.word	0xffffffff


	//   ....[16]....
        /*009c*/ 	.word	0xffffffff


	//   ....[17]....
        /*00a0*/ 	.word	0xffffffff


	//   ....[18]....
        /*00a4*/ 	.word	0xffffffff


	//   ....[19]....
        /*00a8*/ 	.word	0xffffffff


	//   ....[20]....
        /*00ac*/ 	.word	0xffffffff


	//   ....[21]....
        /*00b0*/ 	.word	0xffffffff


	//   ....[22]....
        /*00b4*/ 	.word	0xffffffff


	//   ....[23]....
        /*00b8*/ 	.word	0xffffffff


	//   ....[24]....
        /*00bc*/ 	.word	0xffffffff


	//   ....[25]....
        /*00c0*/ 	.word	0xffffffff


	//   ....[26]....
        /*00c4*/ 	.word	0xffffffff


	//   ....[27]....
        /*00c8*/ 	.word	0xffffffff


	//   ....[28]....
        /*00cc*/ 	.word	0xffffffff


	//   ....[29]....
        /*00d0*/ 	.word	0xffffffff


	//   ....[30]....
        /*00d4*/ 	.word	0xffffffff


	//   ....[31]....
        /*00d8*/ 	.word	0xffffffff


	//   ....[32]....
        /*00dc*/ 	.word	0xffffffff


	//   ....[33]....
        /*00e0*/ 	.word	0xffffffff


	//   ....[34]....
        /*00e4*/ 	.word	0xffffffff


	//   ....[35]....
        /*00e8*/ 	.word	0xffffffff


	//   ....[36]....
        /*00ec*/ 	.word	0xffffffff


	//   ....[37]....
        /*00f0*/ 	.word	0xffffffff


	//   ....[38]....
        /*00f4*/ 	.word	0xffffffff


	//   ....[39]....
        /*00f8*/ 	.word	0xffffffff


	//   ....[40]....
        /*00fc*/ 	.word	0xffffffff


	//   ....[41]....
        /*0100*/ 	.word	0xffffffff


	//   ....[42]....
        /*0104*/ 	.word	0xffffffff


	//   ....[43]....
        /*0108*/ 	.word	0xffffffff


	//   ....[44]....
        /*010c*/ 	.word	0xffffffff


	//   ....[45]....
        /*0110*/ 	.word	0xffffffff


	//   ....[46]....
        /*0114*/ 	.word	0xffffffff


	//   ....[47]....
        /*0118*/ 	.word	0xffffffff


	//   ....[48]....
        /*011c*/ 	.word	0xffffffff


	//   ....[49]....
        /*0120*/ 	.word	0xffffffff


	//   ....[50]....
        /*0124*/ 	.word	0xffffffff


	//   ....[51]....
        /*0128*/ 	.word	0xffffffff


	//   ....[52]....
        /*012c*/ 	.word	0xffffffff


	//   ....[53]....
        /*0130*/ 	.word	0xffffffff


	//   ....[54]....
        /*0134*/ 	.word	0xffffffff


	//   ....[55]....
        /*0138*/ 	.word	0xffffffff


	//   ....[56]....
        /*013c*/ 	.word	0xffffffff


	//   ....[57]....
        /*0140*/ 	.word	0xffffffff


	//   ....[58]....
        /*0144*/ 	.word	0xffffffff


	//   ....[59]....
        /*0148*/ 	.word	0xffffffff


	//   ....[60]....
        /*014c*/ 	.word	0xffffffff


	//   ....[61]....
        /*0150*/ 	.word	0xffffffff


	//   ....[62]....
        /*0154*/ 	.word	0xffffffff


	//   ....[63]....
        /*0158*/ 	.word	0xffffffff


	//   ....[64]....
        /*015c*/ 	.word	0xffffffff


	//   ....[65]....
        /*0160*/ 	.word	0xffffffff


	//   ....[66]....
        /*0164*/ 	.word	0xffffffff


	//   ....[67]....
        /*0168*/ 	.word	0xffffffff


	//   ....[68]....
        /*016c*/ 	.word	0xffffffff


	//   ....[69]....
        /*0170*/ 	.word	0xffffffff


	//   ....[70]....
        /*0174*/ 	.word	0xffffffff


	//   ....[71]....
        /*0178*/ 	.word	0xffffffff


	//   ....[72]....
        /*017c*/ 	.word	0xffffffff


	//   ....[73]....
        /*0180*/ 	.word	0xffffffff


	//   ....[74]....
        /*0184*/ 	.word	0xffffffff


	//   ....[75]....
        /*0188*/ 	.word	0xffffffff


	//   ....[76]....
        /*018c*/ 	.word	0xffffffff


	//   ....[77]....
        /*0190*/ 	.word	0xffffffff


	//   ....[78]....
        /*0194*/ 	.word	0xffffffff


	//   ....[79]....
        /*0198*/ 	.word	0xffffffff


	//   ....[80]....
        /*019c*/ 	.word	0xffffffff


	//   ....[81]....
        /*01a0*/ 	.word	0xffffffff


	//   ....[82]....
        /*01a4*/ 	.word	0xffffffff


	//   ....[83]....
        /*01a8*/ 	.word	0xffffffff


	//   ....[84]....
        /*01ac*/ 	.word	0xffffffff


	//   ....[85]....
        /*01b0*/ 	.word	0xffffffff


	//   ....[86]....
        /*01b4*/ 	.word	0xffffffff


	//   ....[87]....
        /*01b8*/ 	.word	0xffffffff


	//   ....[88]....
        /*01bc*/ 	.word	0xffffffff


	//   ....[89]....
        /*01c0*/ 	.word	0xffffffff


	//   ....[90]....
        /*01c4*/ 	.word	0xffffffff


	//   ....[91]....
        /*01c8*/ 	.word	0xffffffff


	//   ....[92]....
        /*01cc*/ 	.word	0xffffffff


	//   ....[93]....
        /*01d0*/ 	.word	0xffffffff


	//   ....[94]....
        /*01d4*/ 	.word	0xffffffff


	//   ....[95]....
        /*01d8*/ 	.word	0xffffffff


	//   ....[96]....
        /*01dc*/ 	.word	0xffffffff


	//   ....[97]....
        /*01e0*/ 	.word	0xffffffff


	//   ....[98]....
        /*01e4*/ 	.word	0xffffffff


	//   ....[99]....
        /*01e8*/ 	.word	0xffffffff


	//   ....[100]....
        /*01ec*/ 	.word	0xffffffff


	//   ....[101]....
        /*01f0*/ 	.word	0xffffffff


	//   ....[102]....
        /*01f4*/ 	.word	0xffffffff


	//   ....[103]....
        /*01f8*/ 	.word	0xffffffff


	//   ....[104]....
        /*01fc*/ 	.word	0xffffffff


	//   ....[105]....
        /*0200*/ 	.word	0xffffffff


	//   ....[106]....
        /*0204*/ 	.word	0xffffffff


	//   ....[107]....
        /*0208*/ 	.word	0xffffffff


	//   ....[108]....
        /*020c*/ 	.word	0xffffffff


	//   ....[109]....
        /*0210*/ 	.word	0xffffffff


	//   ....[110]....
        /*0214*/ 	.word	0xffffffff


	//   ....[111]....
        /*0218*/ 	.word	0xffffffff


	//   ....[112]....
        /*021c*/ 	.word	0xffffffff


	//   ....[113]....
        /*0220*/ 	.word	0xffffffff


	//   ....[114]....
        /*0224*/ 	.word	0xffffffff


	//   ....[115]....
        /*0228*/ 	.word	0xffffffff


	//   ....[116]....
        /*022c*/ 	.word	0xffffffff


	//   ....[117]....
        /*0230*/ 	.word	0xffffffff


	//   ....[118]....
        /*0234*/ 	.word	0xffffffff


	//   ....[119]....
        /*0238*/ 	.word	0xffffffff


	//   ....[120]....
        /*023c*/ 	.word	0xffffffff


	//----- nvinfo : EIATTR_COOP_GROUP_INSTR_OFFSETS
	.align		4
.L_43:
        /*0240*/ 	.byte	0x04, 0x28
        /*0242*/ 	.short	(.L_45 - .L_44)


	//   ....[0]....
.L_44:
        /*0244*/ 	.word	0x000000b0


	//   ....[1]....
        /*0248*/ 	.word	0x00000520


	//   ....[2]....
        /*024c*/ 	.word	0x00000730


	//   ....[3]....
        /*0250*/ 	.word	0x00000740


	//   ....[4]....
        /*0254*/ 	.word	0x00000bb0


	//   ....[5]....
        /*0258*/ 	.word	0x00000d40


	//   ....[6]....
        /*025c*/ 	.word	0x00000e30


	//   ....[7]....
        /*0260*/ 	.word	0x00001040


	//   ....[8]....
        /*0264*/ 	.word	0x00001250


	//   ....[9]....
        /*0268*/ 	.word	0x000014f0


	//   ....[10]....
        /*026c*/ 	.word	0x000028a0


	//   ....[11]....
        /*0270*/ 	.word	0x000028d0


	//   ....[12]....
        /*0274*/ 	.word	0x00002950


	//   ....[13]....
        /*0278*/ 	.word	0x00002960


	//   ....[14]....
        /*027c*/ 	.word	0x000029a0


	//   ....[15]....
        /*0280*/ 	.word	0x000029c0


	//   ....[16]....
        /*0284*/ 	.word	0x00002a00


	//   ....[17]....
        /*0288*/ 	.word	0x00002a20


	//   ....[18]....
        /*028c*/ 	.word	0x00002a70


	//   ....[19]....
        /*0290*/ 	.word	0x00002a90


	//   ....[20]....
        /*0294*/ 	.word	0x00002b30


	//   ....[21]....
        /*0298*/ 	.word	0x00002c40


	//   ....[22]....
        /*029c*/ 	.word	0x00002c70


	//   ....[23]....
        /*02a0*/ 	.word	0x00003240


	//   ....[24]....
        /*02a4*/ 	.word	0x00003250


	//   ....[25]....
        /*02a8*/ 	.word	0x000032a0


	//   ....[26]....
        /*02ac*/ 	.word	0x000032b0


	//   ....[27]....
        /*02b0*/ 	.word	0x00003300


	//   ....[28]....
        /*02b4*/ 	.word	0x00003310


	//   ....[29]....
        /*02b8*/ 	.word	0x00003360


	//   ....[30]....
        /*02bc*/ 	.word	0x00003370


	//   ....[31]....
        /*02c0*/ 	.word	0x000033d0


	//   ....[32]....
        /*02c4*/ 	.word	0x000033e0


	//   ....[33]....
        /*02c8*/ 	.word	0x00003470


	//   ....[34]....
        /*02cc*/ 	.word	0x000034c0


	//   ....[35]....
        /*02d0*/ 	.word	0x00003540


	//   ....[36]....
        /*02d4*/ 	.word	0x00003560


	//   ....[37]....
        /*02d8*/ 	.word	0x00003570


	//   ....[38]....
        /*02dc*/ 	.word	0x00003580


	//   ....[39]....
        /*02e0*/ 	.word	0x00003590


	//   ....[40]....
        /*02e4*/ 	.word	0x000035a0


	//   ....[41]....
        /*02e8*/ 	.word	0x00004130


	//   ....[42]....
        /*02ec*/ 	.word	0x00004ae0


	//   ....[43]....
        /*02f0*/ 	.word	0x00006480


	//   ....[44]....
        /*02f4*/ 	.word	0x000064b0


	//   ....[45]....
        /*02f8*/ 	.word	0x00006530


	//   ....[46]....
        /*02fc*/ 	.word	0x00006540


	//   ....[47]....
        /*0300*/ 	.word	0x00006580


	//   ....[48]....
        /*0304*/ 	.word	0x000065a0


	//   ....[49]....
        /*0308*/ 	.word	0x000065f0


	//   ....[50]....
        /*030c*/ 	.word	0x00006600


	//   ....[51]....
        /*0310*/ 	.word	0x00006640


	//   ....[52]....
        /*0314*/ 	.word	0x00006660


	//   ....[53]....
        /*0318*/ 	.word	0x00006700


	//   ....[54]....
        /*031c*/ 	.word	0x000067f0


	//   ....[55]....
        /*0320*/ 	.word	0x00006820


	//   ....[56]....
        /*0324*/ 	.word	0x00006de0


	//   ....[57]....
        /*0328*/ 	.word	0x00006e10


	//   ....[58]....
        /*032c*/ 	.word	0x00006e60


	//   ....[59]....
        /*0330*/ 	.word	0x00006e70


	//   ....[60]....
        /*0334*/ 	.word	0x00006ec0


	//   ....[61]....
        /*0338*/ 	.word	0x00006ed0


	//   ....[62]....
        /*033c*/ 	.word	0x00006f20


	//   ....[63]....
        /*0340*/ 	.word	0x00006f40


	//   ....[64]....
        /*0344*/ 	.word	0x00006f90


	//   ....[65]....
        /*0348*/ 	.word	0x00006fa0


	//   ....[66]....
        /*034c*/ 	.word	0x00007030


	//   ....[67]....
        /*0350*/ 	.word	0x00007080


	//   ....[68]....
        /*0354*/ 	.word	0x00007100


	//   ....[69]....
        /*0358*/ 	.word	0x00007120


	//   ....[70]....
        /*035c*/ 	.word	0x00007130


	//   ....[71]....
        /*0360*/ 	.word	0x00007140


	//   ....[72]....
        /*0364*/ 	.word	0x00007150


	//   ....[73]....
        /*0368*/ 	.word	0x00007160


	//   ....[74]....
        /*036c*/ 	.word	0x00008070


	//   ....[75]....
        /*0370*/ 	.word	0x000080a0


	//   ....[76]....
        /*0374*/ 	.word	0x00008120


	//   ....[77]....
        /*0378*/ 	.word	0x00008130


	//   ....[78]....
        /*037c*/ 	.word	0x00008170


	//   ....[79]....
        /*0380*/ 	.word	0x00008190


	//   ....[80]....
        /*0384*/ 	.word	0x000081e0


	//   ....[81]....
        /*0388*/ 	.word	0x00008200


	//   ....[82]....
        /*038c*/ 	.word	0x00008240


	//   ....[83]....
        /*0390*/ 	.word	0x00008260


	//   ....[84]....
        /*0394*/ 	.word	0x000082f0


	//   ....[85]....
        /*0398*/ 	.word	0x000083e0


	//   ....[86]....
        /*039c*/ 	.word	0x00008410


	//   ....[87]....
        /*03a0*/ 	.word	0x000089d0


	//   ....[88]....
        /*03a4*/ 	.word	0x00008a00


	//   ....[89]....
        /*03a8*/ 	.word	0x00008a50


	//   ....[90]....
        /*03ac*/ 	.word	0x00008a60


	//   ....[91]....
        /*03b0*/ 	.word	0x00008ab0


	//   ....[92]....
        /*03b4*/ 	.word	0x00008ac0


	//   ....[93]....
        /*03b8*/ 	.word	0x00008b10


	//   ....[94]....
        /*03bc*/ 	.word	0x00008b20


	//   ....[95]....
        /*03c0*/ 	.word	0x00008b70


	//   ....[96]....
        /*03c4*/ 	.word	0x00008b90


	//   ....[97]....
        /*03c8*/ 	.word	0x00008c20


	//   ....[98]....
        /*03cc*/ 	.word	0x00008c70


	//   ....[99]....
        /*03d0*/ 	.word	0x00008cf0


	//   ....[100]....
        /*03d4*/ 	.word	0x00008d10


	//   ....[101]....
        /*03d8*/ 	.word	0x00008d20


	//   ....[102]....
        /*03dc*/ 	.word	0x00008d30


	//   ....[103]....
        /*03e0*/ 	.word	0x00008d40


	//   ....[104]....
        /*03e4*/ 	.word	0x00008d50


	//   ....[105]....
        /*03e8*/ 	.word	0x00009aa0


	//   ....[106]....
        /*03ec*/ 	.word	0x0000a8e0


	//   ....[107]....
        /*03f0*/ 	.word	0x0000acc0


	//   ....[108]....
        /*03f4*/ 	.word	0x0000b1c0


	//   ....[109]....
        /*03f8*/ 	.word	0x0000e480


	//   ....[110]....
        /*03fc*/ 	.word	0x0000e8d0


	//   ....[111]....
        /*0400*/ 	.word	0x0000eb20


	//   ....[112]....
        /*0404*/ 	.word	0x0000ecc0


	//   ....[113]....
        /*0408*/ 	.word	0x0000f530


	//   ....[114]....
        /*040c*/ 	.word	0x0000f920


	//   ....[115]....
        /*0410*/ 	.word	0x0000fcf0


	//   ....[116]....
        /*0414*/ 	.word	0x000100c0


	//   ....[117]....
        /*0418*/ 	.word	0x000105b0


	//   ....[118]....
        /*041c*/ 	.word	0x000105e0


	//   ....[119]....
        /*0420*/ 	.word	0x000112f0


	//   ....[120]....
        /*0424*/ 	.word	0x00011500


	//----- nvinfo : EIATTR_REG_RECONFIG
	.align		4
.L_45:
        /*0428*/ 	.byte	0x01, 0x54
	.zero		2


	//----- nvinfo : EIATTR_VRC_CTA_INIT_COUNT
	.align		4
        /*042c*/ 	.byte	0x02, 0x4a
        /*042e*/ 	.byte	0x80
	.zero		1


	//----- nvinfo : EIATTR_SYSCALL_OFFSETS
	.align		4
        /*0430*/ 	.byte	0x04, 0x46
        /*0432*/ 	.short	(.L_47 - .L_46)


	//   ....[0]....
.L_46:
        /*0434*/ 	.word	0x0000b580


	//   ....[1]....
        /*0438*/ 	.word	0x0000b670


	//   ....[2]....
        /*043c*/ 	.word	0x0000bd00


	//   ....[3]....
        /*0440*/ 	.word	0x0000be70


	//   ....[4]....
        /*0444*/ 	.word	0x0000c710


	//   ....[5]....
        /*0448*/ 	.word	0x0000c880


	//   ....[6]....
        /*044c*/ 	.word	0x0000d0d0


	//   ....[7]....
        /*0450*/ 	.word	0x0000d240


	//   ....[8]....
        /*0454*/ 	.word	0x0000dad0


	//   ....[9]....
        /*0458*/ 	.word	0x0000dc40


	//----- nvinfo : EIATTR_MBARRIER_INSTR_OFFSETS
	.align		4
.L_47:
        /*045c*/ 	.byte	0x04, 0x39
        /*045e*/ 	.short	(.L_49 - .L_48)


	//   ....[0]....
.L_48:
        /*0460*/ 	.word	0x00000870
        /*0464*/ 	.word	0x000000ff
        /*0468*/ 	.word	0x00000000
        /*046c*/ 	.short	0x0100
        /*046e*/ 	.byte	0x05
	.zero		1


	//   ....[1]....
        /*0470*/ 	.word	0x00000880
        /*0474*/ 	.word	0x000000ff
        /*0478*/ 	.word	0x000000c8
        /*047c*/ 	.short	0x0100
        /*047e*/ 	.byte	0x05
	.zero		1


	//   ....[2]....
        /*0480*/ 	.word	0x00000890
        /*0484*/ 	.word	0x000000ff
        /*0488*/ 	.word	0x00000008
        /*048c*/ 	.short	0x0100
        /*048e*/ 	.byte	0x05
	.zero		1


	//   ....[3]....
        /*0490*/ 	.word	0x000008a0
        /*0494*/ 	.word	0x000000ff
        /*0498*/ 	.word	0x000000d0
        /*049c*/ 	.short	0x0100
        /*049e*/ 	.byte	0x05
	.zero		1


	//   ....[4]....
        /*04a0*/ 	.word	0x000008b0
        /*04a4*/ 	.word	0x000000ff
        /*04a8*/ 	.word	0x00000010
        /*04ac*/ 	.short	0x0100
        /*04ae*/ 	.byte	0x05
	.zero		1


	//   ....[5]....
        /*04b0*/ 	.word	0x000008c0
        /*04b4*/ 	.word	0x000000ff
        /*04b8*/ 	.word	0x000000d8
        /*04bc*/ 	.short	0x0100
        /*04be*/ 	.byte	0x05
	.zero		1


	//   ....[6]....
        /*04c0*/ 	.word	0x000008d0
        /*04c4*/ 	.word	0x000000ff
        /*04c8*/ 	.word	0x00000018
        /*04cc*/ 	.short	0x0100
        /*04ce*/ 	.byte	0x05
	.zero		1


	//   ....[7]....
        /*04d0*/ 	.word	0x000008e0
        /*04d4*/ 	.word	0x000000ff
        /*04d8*/ 	.word	0x000000e0
        /*04dc*/ 	.short	0x0100
        /*04de*/ 	.byte	0x05
	.zero		1


	//   ....[8]....
        /*04e0*/ 	.word	0x000008f0
        /*04e4*/ 	.word	0x000000ff
        /*04e8*/ 	.word	0x00000020
        /*04ec*/ 	.short	0x0100
        /*04ee*/ 	.byte	0x05
	.zero		1


	//   ....[9]....
        /*04f0*/ 	.word	0x00000900
        /*04f4*/ 	.word	0x000000ff
        /*04f8*/ 	.word	0x000000e8
        /*04fc*/ 	.short	0x0100
        /*04fe*/ 	.byte	0x05
	.zero		1


	//   ....[10]....
        /*0500*/ 	.word	0x00000910
        /*0504*/ 	.word	0x000000ff
        /*0508*/ 	.word	0x00000028
        /*050c*/ 	.short	0x0100
        /*050e*/ 	.byte	0x05
	.zero		1


	//   ....[11]....
        /*0510*/ 	.word	0x00000920
        /*0514*/ 	.word	0x000000ff
        /*0518*/ 	.word	0x000000f0
        /*051c*/ 	.short	0x0100
        /*051e*/ 	.byte	0x05
	.zero		1


	//   ....[12]....
        /*0520*/ 	.word	0x00000930
        /*0524*/ 	.word	0x000000ff
        /*0528*/ 	.word	0x00000030
        /*052c*/ 	.short	0x0100
        /*052e*/ 	.byte	0x05
	.zero		1


	//   ....[13]....
        /*0530*/ 	.word	0x00000940
        /*0534*/ 	.word	0x000000ff
        /*0538*/ 	.word	0x000000f8
        /*053c*/ 	.short	0x0100
        /*053e*/ 	.byte	0x05
	.zero		1


	//   ....[14]....
        /*0540*/ 	.word	0x00000950
        /*0544*/ 	.word	0x000000ff
        /*0548*/ 	.word	0x00000038
        /*054c*/ 	.short	0x0100
        /*054e*/ 	.byte	0x05
	.zero		1


	//   ....[15]....
        /*0550*/ 	.word	0x00000960
        /*0554*/ 	.word	0x000000ff
        /*0558*/ 	.word	0x00000100
        /*055c*/ 	.short	0x0100
        /*055e*/ 	.byte	0x05
	.zero		1


	//   ....[16]....
        /*0560*/ 	.word	0x00000970
        /*0564*/ 	.word	0x000000ff
        /*0568*/ 	.word	0x00000040
        /*056c*/ 	.short	0x0100
        /*056e*/ 	.byte	0x05
	.zero		1


	//   ....[17]....
        /*0570*/ 	.word	0x00000980
        /*0574*/ 	.word	0x000000ff
        /*0578*/ 	.word	0x00000108
        /*057c*/ 	.short	0x0100
        /*057e*/ 	.byte	0x05
	.zero		1


	//   ....[18]....
        /*0580*/ 	.word	0x00000990
        /*0584*/ 	.word	0x000000ff
        /*0588*/ 	.word	0x00000048
        /*058c*/ 	.short	0x0100
        /*058e*/ 	.byte	0x05
	.zero		1


	//   ....[19]....
        /*0590*/ 	.word	0x000009a0
        /*0594*/ 	.word	0x000000ff
        /*0598*/ 	.word	0x00000110
        /*059c*/ 	.short	0x0100
        /*059e*/ 	.byte	0x05
	.zero		1


	//   ....[20]....
        /*05a0*/ 	.word	0x000009b0
        /*05a4*/ 	.word	0x000000ff
        /*05a8*/ 	.word	0x00000050
        /*05ac*/ 	.short	0x0100
        /*05ae*/ 	.byte	0x05
	.zero		1


	//   ....[21]....
        /*05b0*/ 	.word	0x000009c0
        /*05b4*/ 	.word	0x000000ff
        /*05b8*/ 	.word	0x00000118
        /*05bc*/ 	.short	0x0100
        /*05be*/ 	.byte	0x05
	.zero		1


	//   ....[22]....
        /*05c0*/ 	.word	0x000009d0
        /*05c4*/ 	.word	0x000000ff
        /*05c8*/ 	.word	0x00000058
        /*05cc*/ 	.short	0x0100
        /*05ce*/ 	.byte	0x05
	.zero		1


	//   ....[23]....
        /*05d0*/ 	.word	0x000009e0
        /*05d4*/ 	.word	0x000000ff
        /*05d8*/ 	.word	0x00000120
        /*05dc*/ 	.short	0x0100
        /*05de*/ 	.byte	0x05
	.zero		1


	//   ....[24]....
        /*05e0*/ 	.word	0x000009f0
        /*05e4*/ 	.word	0x000000ff
        /*05e8*/ 	.word	0x00000060
        /*05ec*/ 	.short	0x0100
        /*05ee*/ 	.byte	0x05
	.zero		1


	//   ....[25]....
        /*05f0*/ 	.word	0x00000a00
        /*05f4*/ 	.word	0x000000ff
        /*05f8*/ 	.word	0x00000128
        /*05fc*/ 	.short	0x0100
        /*05fe*/ 	.byte	0x05
	.zero		1


	//   ....[26]....
        /*0600*/ 	.word	0x00000a10
        /*0604*/ 	.word	0x000000ff
        /*0608*/ 	.word	0x00000068
        /*060c*/ 	.short	0x0100
        /*060e*/ 	.byte	0x05
	.zero		1


	//   ....[27]....
        /*0610*/ 	.word	0x00000a20
        /*0614*/ 	.word	0x000000ff
        /*0618*/ 	.word	0x00000130
        /*061c*/ 	.short	0x0100
        /*061e*/ 	.byte	0x05
	.zero		1


	//   ....[28]....
        /*0620*/ 	.word	0x00000a30
        /*0624*/ 	.word	0x000000ff
        /*0628*/ 	.word	0x00000070
        /*062c*/ 	.short	0x0100
        /*062e*/ 	.byte	0x05
	.zero		1


	//   ....[29]....
        /*0630*/ 	.word	0x00000a40
        /*0634*/ 	.word	0x000000ff
        /*0638*/ 	.word	0x00000138
        /*063c*/ 	.short	0x0100
        /*063e*/ 	.byte	0x05
	.zero		1


	//   ....[30]....
        /*0640*/ 	.word	0x00000a50
        /*0644*/ 	.word	0x000000ff
        /*0648*/ 	.word	0x00000078
        /*064c*/ 	.short	0x0100
        /*064e*/ 	.byte	0x05
	.zero		1


	//   ....[31]....
        /*0650*/ 	.word	0x00000a60
        /*0654*/ 	.word	0x000000ff
        /*0658*/ 	.word	0x00000140
        /*065c*/ 	.short	0x0100
        /*065e*/ 	.byte	0x05
	.zero		1


	//   ....[32]....
        /*0660*/ 	.word	0x00000a70
        /*0664*/ 	.word	0x000000ff
        /*0668*/ 	.word	0x00000080
        /*066c*/ 	.short	0x0100
        /*066e*/ 	.byte	0x05
	.zero		1


	//   ....[33]....
        /*0670*/ 	.word	0x00000a80
        /*0674*/ 	.word	0x000000ff
        /*0678*/ 	.word	0x00000148
        /*067c*/ 	.short	0x0100
        /*067e*/ 	.byte	0x05
	.zero		1


	//   ....[34]....
        /*0680*/ 	.word	0x00000a90
        /*0684*/ 	.word	0x000000ff
        /*0688*/ 	.word	0x00000088
        /*068c*/ 	.short	0x0100
        /*068e*/ 	.byte	0x05
	.zero		1


	//   ....[35]....
        /*0690*/ 	.word	0x00000aa0
        /*0694*/ 	.word	0x000000ff
        /*0698*/ 	.word	0x00000150
        /*069c*/ 	.short	0x0100
        /*069e*/ 	.byte	0x05
	.zero		1


	//   ....[36]....
        /*06a0*/ 	.word	0x00000ab0
        /*06a4*/ 	.word	0x000000ff
        /*06a8*/ 	.word	0x00000090
        /*06ac*/ 	.short	0x0100
        /*06ae*/ 	.byte	0x05
	.zero		1


	//   ....[37]....
        /*06b0*/ 	.word	0x00000ac0
        /*06b4*/ 	.word	0x000000ff
        /*06b8*/ 	.word	0x00000158
        /*06bc*/ 	.short	0x0100
        /*06be*/ 	.byte	0x05
	.zero		1


	//   ....[38]....
        /*06c0*/ 	.word	0x00000ad0
        /*06c4*/ 	.word	0x000000ff
        /*06c8*/ 	.word	0x00000098
        /*06cc*/ 	.short	0x0100
        /*06ce*/ 	.byte	0x05
	.zero		1


	//   ....[39]....
        /*06d0*/ 	.word	0x00000ae0
        /*06d4*/ 	.word	0x000000ff
        /*06d8*/ 	.word	0x00000160
        /*06dc*/ 	.short	0x0100
        /*06de*/ 	.byte	0x05
	.zero		1


	//   ....[40]....
        /*06e0*/ 	.word	0x00000af0
        /*06e4*/ 	.word	0x000000ff
        /*06e8*/ 	.word	0x000000a0
        /*06ec*/ 	.short	0x0100
        /*06ee*/ 	.byte	0x05
	.zero		1


	//   ....[41]....
        /*06f0*/ 	.word	0x00000b00
        /*06f4*/ 	.word	0x000000ff
        /*06f8*/ 	.word	0x00000168
        /*06fc*/ 	.short	0x0100
        /*06fe*/ 	.byte	0x05
	.zero		1


	//   ....[42]....
        /*0700*/ 	.word	0x00000b10
        /*0704*/ 	.word	0x000000ff
        /*0708*/ 	.word	0x000000a8
        /*070c*/ 	.short	0x0100
        /*070e*/ 	.byte	0x05
	.zero		1


	//   ....[43]....
        /*0710*/ 	.word	0x00000b20
        /*0714*/ 	.word	0x000000ff
        /*0718*/ 	.word	0x00000170
        /*071c*/ 	.short	0x0100
        /*071e*/ 	.byte	0x05
	.zero		1


	//   ....[44]....
        /*0720*/ 	.word	0x00000b30
        /*0724*/ 	.word	0x000000ff
        /*0728*/ 	.word	0x000000b0
        /*072c*/ 	.short	0x0100
        /*072e*/ 	.byte	0x05
	.zero		1


	//   ....[45]....
        /*0730*/ 	.word	0x00000b40
        /*0734*/ 	.word	0x000000ff
        /*0738*/ 	.word	0x00000178
        /*073c*/ 	.short	0x0100
        /*073e*/ 	.byte	0x05
	.zero		1


	//   ....[46]....
        /*0740*/ 	.word	0x00000b50
        /*0744*/ 	.word	0x000000ff
        /*0748*/ 	.word	0x000000b8
        /*074c*/ 	.short	0x0100
        /*074e*/ 	.byte	0x05
	.zero		1


	//   ....[47]....
        /*0750*/ 	.word	0x00000b60
        /*0754*/ 	.word	0x000000ff
        /*0758*/ 	.word	0x00000180
        /*075c*/ 	.short	0x0100
        /*075e*/ 	.byte	0x05
	.zero		1


	//   ....[48]....
        /*0760*/ 	.word	0x00000b70
        /*0764*/ 	.word	0x000000ff
        /*0768*/ 	.word	0x000000c0
        /*076c*/ 	.short	0x0100
        /*076e*/ 	.byte	0x05
	.zero		1


	//   ....[49]....
        /*0770*/ 	.word	0x00000b80
        /*0774*/ 	.word	0x000000ff
        /*0778*/ 	.word	0x00000188
        /*077c*/ 	.short	0x0100
        /*077e*/ 	.byte	0x05
	.zero		1


	//   ....[50]....
        /*0780*/ 	.word	0x00000cb0
        /*0784*/ 	.word	0x000000ff
        /*0788*/ 	.word	0x00000190
        /*078c*/ 	.short	0x0100
        /*078e*/ 	.byte	0x06
	.zero		1


	//   ....[51]....
        /*0790*/ 	.word	0x00000cc0
        /*0794*/ 	.word	0x000000ff
        /*0798*/ 	.word	0x000001b0
        /*079c*/ 	.short	0x0100
        /*079e*/ 	.byte	0x06
	.zero		1


	//   ....[52]....
        /*07a0*/ 	.word	0x00000cd0
        /*07a4*/ 	.word	0x000000ff
        /*07a8*/ 	.word	0x00000198
        /*07ac*/ 	.short	0x0100
        /*07ae*/ 	.byte	0x06
	.zero		1


	//   ....[53]....
        /*07b0*/ 	.word	0x00000ce0
        /*07b4*/ 	.word	0x000000ff
        /*07b8*/ 	.word	0x000001b8
        /*07bc*/ 	.short	0x0100
        /*07be*/ 	.byte	0x06
	.zero		1


	//   ....[54]....
        /*07c0*/ 	.word	0x00000cf0
        /*07c4*/ 	.word	0x000000ff
        /*07c8*/ 	.word	0x000001a0
        /*07cc*/ 	.short	0x0100
        /*07ce*/ 	.byte	0x06
	.zero		1


	//   ....[55]....
        /*07d0*/ 	.word	0x00000d00
        /*07d4*/ 	.word	0x000000ff
        /*07d8*/ 	.word	0x000001c0
        /*07dc*/ 	.short	0x0100
        /*07de*/ 	.byte	0x06
	.zero		1


	//   ....[56]....
        /*07e0*/ 	.word	0x00000d10
        /*07e4*/ 	.word	0x000000ff
        /*07e8*/ 	.word	0x000001a8
        /*07ec*/ 	.short	0x0100
        /*07ee*/ 	.byte	0x06
	.zero		1


	//   ....[57]....
        /*07f0*/ 	.word	0x00000d20
        /*07f4*/ 	.word	0x000000ff
        /*07f8*/ 	.word	0x000001c8
        /*07fc*/ 	.short	0x0100
        /*07fe*/ 	.byte	0x06
	.zero		1


	//   ....[58]....
        /*0800*/ 	.word	0x00000e00
        /*0804*/ 	.word	0x000000ff
        /*0808*/ 	.word	0x000001d0
        /*080c*/ 	.short	0x0100
        /*080e*/ 	.byte	0x05
	.zero		1


	//   ....[59]....
        /*0810*/ 	.word	0x00000e10
        /*0814*/ 	.word	0x000000ff
        /*0818*/ 	.word	0x000001d8
        /*081c*/ 	.short	0x0100
        /*081e*/ 	.byte	0x05
	.zero		1


	//   ....[60]....
        /*0820*/ 	.word	0x00000f30
        /*0824*/ 	.word	0x000000ff
        /*0828*/ 	.word	0x000001e0
        /*082c*/ 	.short	0x0100
        /*082e*/ 	.byte	0x06
	.zero		1


	//   ....[61]....
        /*0830*/ 	.word	0x00000f40
        /*0834*/ 	.word	0x000000ff
        /*0838*/ 	.word	0x00000220
        /*083c*/ 	.short	0x0100
        /*083e*/ 	.byte	0x06
	.zero		1


	//   ....[62]....
        /*0840*/ 	.word	0x00000f50
        /*0844*/ 	.word	0x000000ff
        /*0848*/ 	.word	0x000001e8
        /*084c*/ 	.short	0x0100
        /*084e*/ 	.byte	0x06
	.zero		1


	//   ....[63]....
        /*0850*/ 	.word	0x00000f60
        /*0854*/ 	.word	0x000000ff
        /*0858*/ 	.word	0x00000228
        /*085c*/ 	.short	0x0100
        /*085e*/ 	.byte	0x06
	.zero		1


	//   ....[64]....
        /*0860*/ 	.word	0x00000f70
        /*0864*/ 	.word	0x000000ff
        /*0868*/ 	.word	0x000001f0
        /*086c*/ 	.short	0x0100
        /*086e*/ 	.byte	0x06
	.zero		1


	//   ....[65]....
        /*0870*/ 	.word	0x00000f80
        /*0874*/ 	.word	0x000000ff
        /*0878*/ 	.word	0x00000230
        /*087c*/ 	.short	0x0100
        /*087e*/ 	.byte	0x06
	.zero		1


	//   ....[66]....
        /*0880*/ 	.word	0x00000f90
        /*0884*/ 	.word	0x000000ff
        /*0888*/ 	.word	0x000001f8
        /*088c*/ 	.short	0x0100
        /*088e*/ 	.byte	0x06
	.zero		1


	//   ....[67]....
        /*0890*/ 	.word	0x00000fa0
        /*0894*/ 	.word	0x000000ff
        /*0898*/ 	.word	0x00000238
        /*089c*/ 	.short	0x0100
        /*089e*/ 	.byte	0x06
	.zero		1


	//   ....[68]....
        /*08a0*/ 	.word	0x00000fb0
        /*08a4*/ 	.word	0x000000ff
        /*08a8*/ 	.word	0x00000200
        /*08ac*/ 	.short	0x0100
        /*08ae*/ 	.byte	0x06
	.zero		1


	//   ....[69]....
        /*08b0*/ 	.word	0x00000fc0
        /*08b4*/ 	.word	0x000000ff
        /*08b8*/ 	.word	0x00000240
        /*08bc*/ 	.short	0x0100
        /*08be*/ 	.byte	0x06
	.zero		1


	//   ....[70]....
        /*08c0*/ 	.word	0x00000fd0
        /*08c4*/ 	.word	0x000000ff
        /*08c8*/ 	.word	0x00000208
        /*08cc*/ 	.short	0x0100
        /*08ce*/ 	.byte	0x06
	.zero		1


	//   ....[71]....
        /*08d0*/ 	.word	0x00000fe0
        /*08d4*/ 	.word	0x000000ff
        /*08d8*/ 	.word	0x00000248
        /*08dc*/ 	.short	0x0100
        /*08de*/ 	.byte	0x06
	.zero		1


	//   ....[72]....
        /*08e0*/ 	.word	0x00000ff0
        /*08e4*/ 	.word	0x000000ff
        /*08e8*/ 	.word	0x00000210
        /*08ec*/ 	.short	0x0100
        /*08ee*/ 	.byte	0x06
	.zero		1


	//   ....[73]....
        /*08f0*/ 	.word	0x00001000
        /*08f4*/ 	.word	0x000000ff
        /*08f8*/ 	.word	0x00000250
        /*08fc*/ 	.short	0x0100
        /*08fe*/ 	.byte	0x06
	.zero		1


	//   ....[74]....
        /*0900*/ 	.word	0x00001010
        /*0904*/ 	.word	0x000000ff
        /*0908*/ 	.word	0x00000218
        /*090c*/ 	.short	0x0100
        /*090e*/ 	.byte	0x06
	.zero		1


	//   ....[75]....
        /*0910*/ 	.word	0x00001020
        /*0914*/ 	.word	0x000000ff
        /*0918*/ 	.word	0x00000258
        /*091c*/ 	.short	0x0100
        /*091e*/ 	.byte	0x06
	.zero		1


	//   ....[76]....
        /*0920*/ 	.word	0x00001140
        /*0924*/ 	.word	0x000000ff
        /*0928*/ 	.word	0x000002c0
        /*092c*/ 	.short	0x0100
        /*092e*/ 	.byte	0x06
	.zero		1


	//   ....[77]....
        /*0930*/ 	.word	0x00001150
        /*0934*/ 	.word	0x000000ff
        /*0938*/ 	.word	0x00000300
        /*093c*/ 	.short	0x0100
        /*093e*/ 	.byte	0x06
	.zero		1


	//   ....[78]....
        /*0940*/ 	.word	0x00001160
        /*0944*/ 	.word	0x000000ff
        /*0948*/ 	.word	0x000002c8
        /*094c*/ 	.short	0x0100
        /*094e*/ 	.byte	0x06
	.zero		1


	//   ....[79]....
        /*0950*/ 	.word	0x00001170
        /*0954*/ 	.word	0x000000ff
        /*0958*/ 	.word	0x00000308
        /*095c*/ 	.short	0x0100
        /*095e*/ 	.byte	0x06
	.zero		1


	//   ....[80]....
        /*0960*/ 	.word	0x00001180
        /*0964*/ 	.word	0x000000ff
        /*0968*/ 	.word	0x000002d0
        /*096c*/ 	.short	0x0100
        /*096e*/ 	.byte	0x06
	.zero		1


	//   ....[81]....
        /*0970*/ 	.word	0x00001190
        /*0974*/ 	.word	0x000000ff
        /*0978*/ 	.word	0x00000310
        /*097c*/ 	.short	0x0100
        /*097e*/ 	.byte	0x06
	.zero		1


	//   ....[82]....
        /*0980*/ 	.word	0x000011a0
        /*0984*/ 	.word	0x000000ff
        /*0988*/ 	.word	0x000002d8
        /*098c*/ 	.short	0x0100
        /*098e*/ 	.byte	0x06
	.zero		1


	//   ....[83]....
        /*0990*/ 	.word	0x000011b0
        /*0994*/ 	.word	0x000000ff
        /*0998*/ 	.word	0x00000318
        /*099c*/ 	.short	0x0100
        /*099e*/ 	.byte	0x06
	.zero		1


	//   ....[84]....
        /*09a0*/ 	.word	0x000011c0
        /*09a4*/ 	.word	0x000000ff
        /*09a8*/ 	.word	0x000002e0
        /*09ac*/ 	.short	0x0100
        /*09ae*/ 	.byte	0x06
	.zero		1


	//   ....[85]....
        /*09b0*/ 	.word	0x000011d0
        /*09b4*/ 	.word	0x000000ff
        /*09b8*/ 	.word	0x00000320
        /*09bc*/ 	.short	0x0100
        /*09be*/ 	.byte	0x06
	.zero		1


	//   ....[86]....
        /*09c0*/ 	.word	0x000011e0
        /*09c4*/ 	.word	0x000000ff
        /*09c8*/ 	.word	0x000002e8
        /*09cc*/ 	.short	0x0100
        /*09ce*/ 	.byte	0x06
	.zero		1


	//   ....[87]....
        /*09d0*/ 	.word	0x000011f0
        /*09d4*/ 	.word	0x000000ff
        /*09d8*/ 	.word	0x00000328
        /*09dc*/ 	.short	0x0100
        /*09de*/ 	.byte	0x06
	.zero		1


	//   ....[88]....
        /*09e0*/ 	.word	0x00001200
        /*09e4*/ 	.word	0x000000ff
        /*09e8*/ 	.word	0x000002f0
        /*09ec*/ 	.short	0x0100
        /*09ee*/ 	.byte	0x06
	.zero		1


	//   ....[89]....
        /*09f0*/ 	.word	0x00001210
        /*09f4*/ 	.word	0x000000ff
        /*09f8*/ 	.word	0x00000330
        /*09fc*/ 	.short	0x0100
        /*09fe*/ 	.byte	0x06
	.zero		1


	//   ....[90]....
        /*0a00*/ 	.word	0x00001220
        /*0a04*/ 	.word	0x000000ff
        /*0a08*/ 	.word	0x000002f8
        /*0a0c*/ 	.short	0x0100
        /*0a0e*/ 	.byte	0x06
	.zero		1


	//   ....[91]....
        /*0a10*/ 	.word	0x00001230
        /*0a14*/ 	.word	0x000000ff
        /*0a18*/ 	.word	0x00000338
        /*0a1c*/ 	.short	0x0100
        /*0a1e*/ 	.byte	0x06
	.zero		1


	//   ....[92]....
        /*0a20*/ 	.word	0x00001360
        /*0a24*/ 	.word	0x000000ff
        /*0a28*/ 	.word	0x00000260
        /*0a2c*/ 	.short	0x0100
        /*0a2e*/ 	.byte	0x06
	.zero		1


	//   ....[93]....
        /*0a30*/ 	.word	0x00001370
        /*0a34*/ 	.word	0x000000ff
        /*0a38*/ 	.word	0x00000280
        /*0a3c*/ 	.short	0x0100
        /*0a3e*/ 	.byte	0x06
	.zero		1


	//   ....[94]....
        /*0a40*/ 	.word	0x00001380
        /*0a44*/ 	.word	0x000000ff
        /*0a48*/ 	.word	0x00000268
        /*0a4c*/ 	.short	0x0100
        /*0a4e*/ 	.byte	0x06
	.zero		1


	//   ....[95]....
        /*0a50*/ 	.word	0x00001390
        /*0a54*/ 	.word	0x000000ff
        /*0a58*/ 	.word	0x00000288
        /*0a5c*/ 	.short	0x0100
        /*0a5e*/ 	.byte	0x06
	.zero		1


	//   ....[96]....
        /*0a60*/ 	.word	0x000013a0
        /*0a64*/ 	.word	0x000000ff
        /*0a68*/ 	.word	0x00000270
        /*0a6c*/ 	.short	0x0100
        /*0a6e*/ 	.byte	0x06
	.zero		1


	//   ....[97]....
        /*0a70*/ 	.word	0x000013b0
        /*0a74*/ 	.word	0x000000ff
        /*0a78*/ 	.word	0x00000290
        /*0a7c*/ 	.short	0x0100
        /*0a7e*/ 	.byte	0x06
	.zero		1


	//   ....[98]....
        /*0a80*/ 	.word	0x000013c0
        /*0a84*/ 	.word	0x000000ff
        /*0a88*/ 	.word	0x00000278
        /*0a8c*/ 	.short	0x0100
        /*0a8e*/ 	.byte	0x06
	.zero		1


	//   ....[99]....
        /*0a90*/ 	.word	0x000013d0
        /*0a94*/ 	.word	0x000000ff
        /*0a98*/ 	.word	0x00000298
        /*0a9c*/ 	.short	0x0100
        /*0a9e*/ 	.byte	0x06
	.zero		1


	//   ....[100]....
        /*0aa0*/ 	.word	0x000014a0
        /*0aa4*/ 	.word	0x000000ff
        /*0aa8*/ 	.word	0x000002b0
        /*0aac*/ 	.short	0x0100
        /*0aae*/ 	.byte	0x05
	.zero		1


	//   ....[101]....
        /*0ab0*/ 	.word	0x00004470
        /*0ab4*/ 	.word	0x000000ff
        /*0ab8*/ 	.word	0x000000c8
        /*0abc*/ 	.short	0x010a
        /*0abe*/ 	.byte	0x05
	.zero		1


	//   ....[102]....
        /*0ac0*/ 	.word	0x000045e0
        /*0ac4*/ 	.word	0x000000ff
        /*0ac8*/ 	.word	0x000000c8
        /*0acc*/ 	.short	0x010a
        /*0ace*/ 	.byte	0x09
	.zero		1


	//   ....[103]....
        /*0ad0*/ 	.word	0x00004760
        /*0ad4*/ 	.word	0x000000ff
        /*0ad8*/ 	.word	0x000000c8
        /*0adc*/ 	.short	0x010a
        /*0ade*/ 	.byte	0x04
	.zero		1


	//   ....[104]....
        /*0ae0*/ 	.word	0x00004810
        /*0ae4*/ 	.word	0x000000ff
        /*0ae8*/ 	.word	0x000001d8
        /*0aec*/ 	.short	0x0101
        /*0aee*/ 	.byte	0x0c
	.zero		1


	//   ....[105]....
        /*0af0*/ 	.word	0x00004830
        /*0af4*/ 	.word	0x000000ff
        /*0af8*/ 	.word	0x000000c8
        /*0afc*/ 	.short	0x010a
        /*0afe*/ 	.byte	0x04
	.zero		1


	//   ....[106]....
        /*0b00*/ 	.word	0x000048b0
        /*0b04*/ 	.word	0x000000ff
        /*0b08*/ 	.word	0x000000c8
        /*0b0c*/ 	.short	0x010a
        /*0b0e*/ 	.byte	0x09
	.zero		1


	//   ....[107]....
        /*0b10*/ 	.word	0x00004a50
        /*0b14*/ 	.word	0x000000ff
        /*0b18*/ 	.word	0x000000c8
        /*0b1c*/ 	.short	0x010a
        /*0b1e*/ 	.byte	0x04
	.zero		1


	//   ....[108]....
        /*0b20*/ 	.word	0x00004b30
        /*0b24*/ 	.word	0x000000ff
        /*0b28*/ 	.word	0x000002c0
        /*0b2c*/ 	.short	0x010a
        /*0b2e*/ 	.byte	0x04
	.zero		1


	//   ....[109]....
        /*0b30*/ 	.word	0x00004cc0
        /*0b34*/ 	.word	0x000000ff
        /*0b38*/ 	.word	0x00000000
        /*0b3c*/ 	.short	0x0101
        /*0b3e*/ 	.byte	0x04
	.zero		1


	//   ....[110]....
        /*0b40*/ 	.word	0x00004d30
        /*0b44*/ 	.word	0x000000ff
        /*0b48*/ 	.word	0x00000000
        /*0b4c*/ 	.short	0x010a
        /*0b4e*/ 	.byte	0x04
	.zero		1


	//   ....[111]....
        /*0b50*/ 	.word	0x00004dc0
        /*0b54*/ 	.word	0x000000ff
        /*0b58*/ 	.word	0x00000000
        /*0b5c*/ 	.short	0x010a
        /*0b5e*/ 	.byte	0x04
	.zero		1


	//   ....[112]....
        /*0b60*/ 	.word	0x00004e50
        /*0b64*/ 	.word	0x000000ff
        /*0b68*/ 	.word	0x00000000
        /*0b6c*/ 	.short	0x010a
        /*0b6e*/ 	.byte	0x04
	.zero		1


	//   ....[113]....
        /*0b70*/ 	.word	0x00004ee0
        /*0b74*/ 	.word	0x000000ff
        /*0b78*/ 	.word	0x00000000
        /*0b7c*/ 	.short	0x010a
        /*0b7e*/ 	.byte	0x04
	.zero		1


	//   ....[114]....
        /*0b80*/ 	.word	0x00004f70
        /*0b84*/ 	.word	0x000000ff
        /*0b88*/ 	.word	0x00000000
        /*0b8c*/ 	.short	0x010a
        /*0b8e*/ 	.byte	0x04
	.zero		1


	//   ....[115]....
        /*0b90*/ 	.word	0x00005000
        /*0b94*/ 	.word	0x000000ff
        /*0b98*/ 	.word	0x00000000
        /*0b9c*/ 	.short	0x010a
        /*0b9e*/ 	.byte	0x04
	.zero		1


	//   ....[116]....
        /*0ba0*/ 	.word	0x00005090
        /*0ba4*/ 	.word	0x000000ff
        /*0ba8*/ 	.word	0x00000000
        /*0bac*/ 	.short	0x010a
        /*0bae*/ 	.byte	0x04
	.zero		1


	//   ....[117]....
        /*0bb0*/ 	.word	0x00005120
        /*0bb4*/ 	.word	0x000000ff
        /*0bb8*/ 	.word	0x00000000
        /*0bbc*/ 	.short	0x010a
        /*0bbe*/ 	.byte	0x04
	.zero		1


	//   ....[118]....
        /*0bc0*/ 	.word	0x000051b0
        /*0bc4*/ 	.word	0x000000ff
        /*0bc8*/ 	.word	0x00000000
        /*0bcc*/ 	.short	0x010a
        /*0bce*/ 	.byte	0x04
	.zero		1


	//   ....[119]....
        /*0bd0*/ 	.word	0x00005240
        /*0bd4*/ 	.word	0x000000ff
        /*0bd8*/ 	.word	0x00000000
        /*0bdc*/ 	.short	0x010a
        /*0bde*/ 	.byte	0x04
	.zero		1


	//   ....[120]....
        /*0be0*/ 	.word	0x000052d0
        /*0be4*/ 	.word	0x000000ff
        /*0be8*/ 	.word	0x00000000
        /*0bec*/ 	.short	0x010a
        /*0bee*/ 	.byte	0x04
	.zero		1


	//   ....[121]....
        /*0bf0*/ 	.word	0x00005360
        /*0bf4*/ 	.word	0x000000ff
        /*0bf8*/ 	.word	0x00000000
        /*0bfc*/ 	.short	0x010a
        /*0bfe*/ 	.byte	0x04
	.zero		1


	//   ....[122]....
        /*0c00*/ 	.word	0x000053f0
        /*0c04*/ 	.word	0x000000ff
        /*0c08*/ 	.word	0x00000000
        /*0c0c*/ 	.short	0x010a
        /*0c0e*/ 	.byte	0x04
	.zero		1


	//   ....[123]....
        /*0c10*/ 	.word	0x00005480
        /*0c14*/ 	.word	0x000000ff
        /*0c18*/ 	.word	0x00000000
        /*0c1c*/ 	.short	0x010a
        /*0c1e*/ 	.byte	0x04
	.zero		1


	//   ....[124]....
        /*0c20*/ 	.word	0x00005510
        /*0c24*/ 	.word	0x000000ff
        /*0c28*/ 	.word	0x00000000
        /*0c2c*/ 	.short	0x010a
        /*0c2e*/ 	.byte	0x04
	.zero		1


	//   ....[125]....
        /*0c30*/ 	.word	0x000055a0
        /*0c34*/ 	.word	0x000000ff
        /*0c38*/ 	.word	0x00000000
        /*0c3c*/ 	.short	0x010a
        /*0c3e*/ 	.byte	0x04
	.zero		1


	//   ....[126]....
        /*0c40*/ 	.word	0x00005630
        /*0c44*/ 	.word	0x000000ff
        /*0c48*/ 	.word	0x00000000
        /*0c4c*/ 	.short	0x010a
        /*0c4e*/ 	.byte	0x04
	.zero		1


	//   ....[127]....
        /*0c50*/ 	.word	0x000056c0
        /*0c54*/ 	.word	0x000000ff
        /*0c58*/ 	.word	0x00000000
        /*0c5c*/ 	.short	0x010a
        /*0c5e*/ 	.byte	0x04
	.zero		1


	//   ....[128]....
        /*0c60*/ 	.word	0x00005750
        /*0c64*/ 	.word	0x000000ff
        /*0c68*/ 	.word	0x00000000
        /*0c6c*/ 	.short	0x010a
        /*0c6e*/ 	.byte	0x04
	.zero		1


	//   ....[129]....
        /*0c70*/ 	.word	0x000057e0
        /*0c74*/ 	.word	0x000000ff
        /*0c78*/ 	.word	0x00000000
        /*0c7c*/ 	.short	0x010a
        /*0c7e*/ 	.byte	0x04
	.zero		1


	//   ....[130]....
        /*0c80*/ 	.word	0x00005870
        /*0c84*/ 	.word	0x000000ff
        /*0c88*/ 	.word	0x00000000
        /*0c8c*/ 	.short	0x010a
        /*0c8e*/ 	.byte	0x04
	.zero		1


	//   ....[131]....
        /*0c90*/ 	.word	0x00005900
        /*0c94*/ 	.word	0x000000ff
        /*0c98*/ 	.word	0x00000000
        /*0c9c*/ 	.short	0x010a
        /*0c9e*/ 	.byte	0x04
	.zero		1


	//   ....[132]....
        /*0ca0*/ 	.word	0x00005990
        /*0ca4*/ 	.word	0x000000ff
        /*0ca8*/ 	.word	0x00000000
        /*0cac*/ 	.short	0x010a
        /*0cae*/ 	.byte	0x04
	.zero		1


	//   ....[133]....
        /*0cb0*/ 	.word	0x00005a20
        /*0cb4*/ 	.word	0x000000ff
        /*0cb8*/ 	.word	0x00000000
        /*0cbc*/ 	.short	0x010a
        /*0cbe*/ 	.byte	0x04
	.zero		1


	//   ....[134]....
        /*0cc0*/ 	.word	0x00005ac0
        /*0cc4*/ 	.word	0x00000000
        /*0cc8*/ 	.word	0x00000000
        /*0ccc*/ 	.short	0x010a
        /*0cce*/ 	.byte	0xff
	.zero		1


	//   ....[135]....
        /*0cd0*/ 	.word	0x00007650
        /*0cd4*/ 	.word	0x000000ff
        /*0cd8*/ 	.word	0x00000220
        /*0cdc*/ 	.short	0x010a
        /*0cde*/ 	.byte	0x04
	.zero		1


	//   ....[136]....
        /*0ce0*/ 	.word	0x000077f0
        /*0ce4*/ 	.word	0x000000ff
        /*0ce8*/ 	.word	0x000001e0
        /*0cec*/ 	.short	0x0101
        /*0cee*/ 	.byte	0x04
	.zero		1


	//   ....[137]....
        /*0cf0*/ 	.word	0x00009270
        /*0cf4*/ 	.word	0x000000ff
        /*0cf8*/ 	.word	0x00000220
        /*0cfc*/ 	.short	0x010a
        /*0cfe*/ 	.byte	0x04
	.zero		1


	//   ....[138]....
        /*0d00*/ 	.word	0x000093f0
        /*0d04*/ 	.word	0x000000ff
        /*0d08*/ 	.word	0x000001e0
        /*0d0c*/ 	.short	0x0101
        /*0d0e*/ 	.byte	0x04
	.zero		1


	//   ....[139]....
        /*0d10*/ 	.word	0x00009b10
        /*0d14*/ 	.word	0x0000000f
        /*0d18*/ 	.word	0x000001d8
        /*0d1c*/ 	.short	0x010a
        /*0d1e*/ 	.byte	0xff
	.zero		1


	//   ....[140]....
        /*0d20*/ 	.word	0x00009d80
        /*0d24*/ 	.word	0x000000ff
        /*0d28*/ 	.word	0x000001b0
        /*0d2c*/ 	.short	0x010a
        /*0d2e*/ 	.byte	0x18
	.zero		1


	//   ....[141]....
        /*0d30*/ 	.word	0x00009ea0
        /*0d34*/ 	.word	0x000000ff
        /*0d38*/ 	.word	0x00000190
        /*0d3c*/ 	.short	0x010b
        /*0d3e*/ 	.byte	0x18
	.zero		1


	//   ....[142]....
        /*0d40*/ 	.word	0x00009f10
        /*0d44*/ 	.word	0x000000ff
        /*0d48*/ 	.word	0x00000000
        /*0d4c*/ 	.short	0x0101
        /*0d4e*/ 	.byte	0x04
	.zero		1


	//   ....[143]....
        /*0d50*/ 	.word	0x00009f40
        /*0d54*/ 	.word	0x000000ff
        /*0d58*/ 	.word	0x000001b8
        /*0d5c*/ 	.short	0x010a
        /*0d5e*/ 	.byte	0x18
	.zero		1


	//   ....[144]....
        /*0d60*/ 	.word	0x0000a070
        /*0d64*/ 	.word	0x000000ff
        /*0d68*/ 	.word	0x00000198
        /*0d6c*/ 	.short	0x010b
        /*0d6e*/ 	.byte	0x18
	.zero		1


	//   ....[145]....
        /*0d70*/ 	.word	0x0000a0d0
        /*0d74*/ 	.word	0x000000ff
        /*0d78*/ 	.word	0x00000000
        /*0d7c*/ 	.short	0x0101
        /*0d7e*/ 	.byte	0x04
	.zero		1


	//   ....[146]....
        /*0d80*/ 	.word	0x0000a100
        /*0d84*/ 	.word	0x000000ff
        /*0d88*/ 	.word	0x000001c0
        /*0d8c*/ 	.short	0x010a
        /*0d8e*/ 	.byte	0x18
	.zero		1


	//   ....[147]....
        /*0d90*/ 	.word	0x0000a230
        /*0d94*/ 	.word	0x000000ff
        /*0d98*/ 	.word	0x000001a0
        /*0d9c*/ 	.short	0x010b
        /*0d9e*/ 	.byte	0x18
	.zero		1


	//   ....[148]....
        /*0da0*/ 	.word	0x0000a290
        /*0da4*/ 	.word	0x000000ff
        /*0da8*/ 	.word	0x00000000
        /*0dac*/ 	.short	0x0101
        /*0dae*/ 	.byte	0x04
	.zero		1


	//   ....[149]....
        /*0db0*/ 	.word	0x0000a2c0
        /*0db4*/ 	.word	0x000000ff
        /*0db8*/ 	.word	0x000001c8
        /*0dbc*/ 	.short	0x010a
        /*0dbe*/ 	.byte	0x18
	.zero		1


	//   ....[150]....
        /*0dc0*/ 	.word	0x0000a3f0
        /*0dc4*/ 	.word	0x000000ff
        /*0dc8*/ 	.word	0x000001a8
        /*0dcc*/ 	.short	0x010b
        /*0dce*/ 	.byte	0x18
	.zero		1


	//   ....[151]....
        /*0dd0*/ 	.word	0x0000a470
        /*0dd4*/ 	.word	0x000000ff
        /*0dd8*/ 	.word	0x00000000
        /*0ddc*/ 	.short	0x0101
        /*0dde*/ 	.byte	0x04
	.zero		1


	//   ....[152]....
        /*0de0*/ 	.word	0x0000a4c0
        /*0de4*/ 	.word	0x000000ff
        /*0de8*/ 	.word	0x000002c0
        /*0dec*/ 	.short	0x010a
        /*0dee*/ 	.byte	0x08
	.zero		1


	//   ....[153]....
        /*0df0*/ 	.word	0x0000a620
        /*0df4*/ 	.word	0x000000ff
        /*0df8*/ 	.word	0x00000000
        /*0dfc*/ 	.short	0x0101
        /*0dfe*/ 	.byte	0x08
	.zero		1


	//   ....[154]....
        /*0e00*/ 	.word	0x0000a6d0
        /*0e04*/ 	.word	0x000000ff
        /*0e08*/ 	.word	0x000001b0
        /*0e0c*/ 	.short	0x010a
        /*0e0e*/ 	.byte	0x18
	.zero		1


	//   ....[155]....
        /*0e10*/ 	.word	0x0000a710
        /*0e14*/ 	.word	0x000000ff
        /*0e18*/ 	.word	0x000001b8
        /*0e1c*/ 	.short	0x010a
        /*0e1e*/ 	.byte	0x18
	.zero		1


	//   ....[156]....
        /*0e20*/ 	.word	0x0000a750
        /*0e24*/ 	.word	0x000000ff
        /*0e28*/ 	.word	0x000001c0
        /*0e2c*/ 	.short	0x010a
        /*0e2e*/ 	.byte	0x18
	.zero		1


	//   ....[157]....
        /*0e30*/ 	.word	0x0000a7b0
        /*0e34*/ 	.word	0x00000000
        /*0e38*/ 	.word	0x000001c8
        /*0e3c*/ 	.short	0x010a
        /*0e3e*/ 	.byte	0xff
	.zero		1


	//   ....[158]....
        /*0e40*/ 	.word	0x0000b260
        /*0e44*/ 	.word	0x000000ff
        /*0e48*/ 	.word	0x000002c0
        /*0e4c*/ 	.short	0x010a
        /*0e4e*/ 	.byte	0x06
	.zero		1


	//   ....[159]....
        /*0e50*/ 	.word	0x0000b3f0
        /*0e54*/ 	.word	0x000000ff
        /*0e58*/ 	.word	0x00000000
        /*0e5c*/ 	.short	0x0101
        /*0e5e*/ 	.byte	0x04
	.zero		1


	//   ....[160]....
        /*0e60*/ 	.word	0x0000b960
        /*0e64*/ 	.word	0x000000ff
        /*0e68*/ 	.word	0x00000190
        /*0e6c*/ 	.short	0x010a
        /*0e6e*/ 	.byte	0x2b
	.zero		1


	//   ....[161]....
        /*0e70*/ 	.word	0x0000b9e0
        /*0e74*/ 	.word	0x00000044
        /*0e78*/ 	.word	0x00000260
        /*0e7c*/ 	.short	0x010a
        /*0e7e*/ 	.byte	0xff
	.zero		1


	//   ....[162]....
        /*0e80*/ 	.word	0x0000ba00
        /*0e84*/ 	.word	0x000000ff
        /*0e88*/ 	.word	0x00000190
        /*0e8c*/ 	.short	0x010a
        /*0e8e*/ 	.byte	0x2b
	.zero		1


	//   ....[163]....
        /*0e90*/ 	.word	0x0000bbd0
        /*0e94*/ 	.word	0x00000044
        /*0e98*/ 	.word	0x00000260
        /*0e9c*/ 	.short	0x010a
        /*0e9e*/ 	.byte	0xff
	.zero		1


	//   ....[164]....
        /*0ea0*/ 	.word	0x0000c450
        /*0ea4*/ 	.word	0x000000ff
        /*0ea8*/ 	.word	0x00000000
        /*0eac*/ 	.short	0x0101
        /*0eae*/ 	.byte	0x04
	.zero		1


	//   ....[165]....
        /*0eb0*/ 	.word	0x0000c4a0
        /*0eb4*/ 	.word	0x000000ff
        /*0eb8*/ 	.word	0x00000198
        /*0ebc*/ 	.short	0x010a
        /*0ebe*/ 	.byte	0x2b
	.zero		1


	//   ....[166]....
        /*0ec0*/ 	.word	0x0000c4d0
        /*0ec4*/ 	.word	0x000000ff
        /*0ec8*/ 	.word	0x00000198
        /*0ecc*/ 	.short	0x010a
        /*0ece*/ 	.byte	0x2b
	.zero		1


	//   ....[167]....
        /*0ed0*/ 	.word	0x0000ce50
        /*0ed4*/ 	.word	0x000000ff
        /*0ed8*/ 	.word	0x00000000
        /*0edc*/ 	.short	0x0101
        /*0ede*/ 	.byte	0x04
	.zero		1


	//   ....[168]....
        /*0ee0*/ 	.word	0x0000ce70
        /*0ee4*/ 	.word	0x000000ff
        /*0ee8*/ 	.word	0x000001a0
        /*0eec*/ 	.short	0x010a
        /*0eee*/ 	.byte	0x2b
	.zero		1


	//   ....[169]....
        /*0ef0*/ 	.word	0x0000ce90
        /*0ef4*/ 	.word	0x000000ff
        /*0ef8*/ 	.word	0x000001a0
        /*0efc*/ 	.short	0x010a
        /*0efe*/ 	.byte	0x2b
	.zero		1


	//   ....[170]....
        /*0f00*/ 	.word	0x0000d850
        /*0f04*/ 	.word	0x000000ff
        /*0f08*/ 	.word	0x00000000
        /*0f0c*/ 	.short	0x0101
        /*0f0e*/ 	.byte	0x04
	.zero		1


	//   ....[171]....
        /*0f10*/ 	.word	0x0000d870
        /*0f14*/ 	.word	0x000000ff
        /*0f18*/ 	.word	0x000001a8
        /*0f1c*/ 	.short	0x010a
        /*0f1e*/ 	.byte	0x2b
	.zero		1


	//   ....[172]....
        /*0f20*/ 	.word	0x0000d890
        /*0f24*/ 	.word	0x000000ff
        /*0f28*/ 	.word	0x000001a8
        /*0f2c*/ 	.short	0x010a
        /*0f2e*/ 	.byte	0x2b
	.zero		1


	//   ....[173]....
        /*0f30*/ 	.word	0x0000dde0
        /*0f34*/ 	.word	0x00000044
        /*0f38*/ 	.word	0x00000000
        /*0f3c*/ 	.short	0x0101
        /*0f3e*/ 	.byte	0xff
	.zero		1


	//   ....[174]....
        /*0f40*/ 	.word	0x0000e370
        /*0f44*/ 	.word	0x000000ff
        /*0f48*/ 	.word	0x00000000
        /*0f4c*/ 	.short	0x0101
        /*0f4e*/ 	.byte	0x04
	.zero		1


	//   ....[175]....
        /*0f50*/ 	.word	0x0000e410
        /*0f54*/ 	.word	0x000000ff
        /*0f58*/ 	.word	0x00000000
        /*0f5c*/ 	.short	0x0101
        /*0f5e*/ 	.byte	0x04
	.zero		1


	//   ....[176]....
        /*0f60*/ 	.word	0x0000ed20
        /*0f64*/ 	.word	0x000000ff
        /*0f68*/ 	.word	0x000001e0
        /*0f6c*/ 	.short	0x010a
        /*0f6e*/ 	.byte	0x18
	.zero		1


	//   ....[177]....
        /*0f70*/ 	.word	0x0000ee60
        /*0f74*/ 	.word	0x000000ff
        /*0f78*/ 	.word	0x00000000
        /*0f7c*/ 	.short	0x0101
        /*0f7e*/ 	.byte	0x06
	.zero		1


	//   ....[178]....
        /*0f80*/ 	.word	0x0000eed0
        /*0f84*/ 	.word	0x000000ff
        /*0f88*/ 	.word	0x00000300
        /*0f8c*/ 	.short	0x010a
        /*0f8e*/ 	.byte	0x18
	.zero		1


	//   ....[179]....
        /*0f90*/ 	.word	0x0000ffc0
        /*0f94*/ 	.word	0x000000ff
        /*0f98*/ 	.word	0x000002c0
        /*0f9c*/ 	.short	0x0101
        /*0f9e*/ 	.byte	0x18
	.zero		1


	//   ....[180]....
        /*0fa0*/ 	.word	0x000102b0
        /*0fa4*/ 	.word	0x000000ff
        /*0fa8*/ 	.word	0x00000008
        /*0fac*/ 	.short	0x010a
        /*0fae*/ 	.byte	0x06
	.zero		1


	//   ....[181]....
        /*0fb0*/ 	.word	0x000102d0
        /*0fb4*/ 	.word	0x000000ff
        /*0fb8*/ 	.word	0x00000008
        /*0fbc*/ 	.short	0x010a
        /*0fbe*/ 	.byte	0x06
	.zero		1


	//   ....[182]....
        /*0fc0*/ 	.word	0x00010460
        /*0fc4*/ 	.word	0x000000ff
        /*0fc8*/ 	.word	0x00000008
        /*0fcc*/ 	.short	0x010a
        /*0fce*/ 	.byte	0x06
	.zero		1


	//   ....[183]....
        /*0fd0*/ 	.word	0x00010480
        /*0fd4*/ 	.word	0x000000ff
        /*0fd8*/ 	.word	0x00000008
        /*0fdc*/ 	.short	0x010a
        /*0fde*/ 	.byte	0x06
	.zero		1


	//   ....[184]....
        /*0fe0*/ 	.word	0x00010540
        /*0fe4*/ 	.word	0x000000ff
        /*0fe8*/ 	.word	0x00000000
        /*0fec*/ 	.short	0x0101
        /*0fee*/ 	.byte	0x05
	.zero		1


	//   ....[185]....
        /*0ff0*/ 	.word	0x00010830
        /*0ff4*/ 	.word	0x000000ff
        /*0ff8*/ 	.word	0x00000000
        /*0ffc*/ 	.short	0x010a
        /*0ffe*/ 	.byte	0x04
	.zero		1


	//   ....[186]....
        /*1000*/ 	.word	0x00010890
        /*1004*/ 	.word	0x000000ff
        /*1008*/ 	.word	0x00000280
        /*100c*/ 	.short	0x010a
        /*100e*/ 	.byte	0x0a
	.zero		1


	//   ....[187]....
        /*1010*/ 	.word	0x000109b0
        /*1014*/ 	.word	0x000000ff
        /*1018*/ 	.word	0x00000000
        /*101c*/ 	.short	0x010a
        /*101e*/ 	.byte	0x07
	.zero		1


	//   ....[188]....
        /*1020*/ 	.word	0x00010af0
        /*1024*/ 	.word	0x000000ff
        /*1028*/ 	.word	0x00000000
        /*102c*/ 	.short	0x010a
        /*102e*/ 	.byte	0x04
	.zero		1


	//   ....[189]....
        /*1030*/ 	.word	0x00010ce0
        /*1034*/ 	.word	0x000000ff
        /*1038*/ 	.word	0x000002c0
        /*103c*/ 	.short	0x010a
        /*103e*/ 	.byte	0x04
	.zero		1


	//   ....[190]....
        /*1040*/ 	.word	0x00010e10
        /*1044*/ 	.word	0x000000ff
        /*1048*/ 	.word	0x00000000
        /*104c*/ 	.short	0x0101
        /*104e*/ 	.byte	0x04
	.zero		1


	//   ....[191]....
        /*1050*/ 	.word	0x00010f60
        /*1054*/ 	.word	0x000000ff
        /*1058*/ 	.word	0x00000280
        /*105c*/ 	.short	0x010a
        /*105e*/ 	.byte	0x06
	.zero		1


	//   ....[192]....
        /*1060*/ 	.word	0x00011020
        /*1064*/ 	.word	0x000000ff
        /*1068*/ 	.word	0x00000280
        /*106c*/ 	.short	0x010a
        /*106e*/ 	.byte	0x07
	.zero		1


	//   ....[193]....
        /*1070*/ 	.word	0x000110e0
        /*1074*/ 	.word	0x000000ff
        /*1078*/ 	.word	0x00000280
        /*107c*/ 	.short	0x010a
        /*107e*/ 	.byte	0x07
	.zero		1


	//   ....[194]....
        /*1080*/ 	.word	0x000111a0
        /*1084*/ 	.word	0x00000000
        /*1088*/ 	.word	0x00000280
        /*108c*/ 	.short	0x010a
        /*108e*/ 	.byte	0xff
	.zero		1


	//   ....[195]....
        /*1090*/ 	.word	0x000111e0
        /*1094*/ 	.word	0x00000000
        /*1098*/ 	.word	0x00000280
        /*109c*/ 	.short	0x010a
        /*109e*/ 	.byte	0xff
	.zero		1


	//   ....[196]....
        /*10a0*/ 	.word	0x00011250
        /*10a4*/ 	.word	0x000000ff
        /*10a8*/ 	.word	0x00000000
        /*10ac*/ 	.short	0x0101
        /*10ae*/ 	.byte	0x06
	.zero		1


	//   ....[197]....
        /*10b0*/ 	.word	0x00011290
        /*10b4*/ 	.word	0x000000ff
        /*10b8*/ 	.word	0x000002b0
        /*10bc*/ 	.short	0x010a
        /*10be*/ 	.byte	0x05
	.zero		1


	//   ....[198]....
        /*10c0*/ 	.word	0x000112e0
        /*10c4*/ 	.word	0x000000ff
        /*10c8*/ 	.word	0x00000000
        /*10cc*/ 	.short	0x0101
        /*10ce*/ 	.byte	0x06
	.zero		1


	//   ....[199]....
        /*10d0*/ 	.word	0x00011530
        /*10d4*/ 	.word	0x00000000
        /*10d8*/ 	.word	0x000000c8
        /*10dc*/ 	.short	0x010a
        /*10de*/ 	.byte	0xff
	.zero		1


	//   ....[200]....
        /*10e0*/ 	.word	0x00011590
        /*10e4*/ 	.word	0x00000000
        /*10e8*/ 	.word	0x000000c8
        /*10ec*/ 	.short	0x010a
        /*10ee*/ 	.byte	0xff
	.zero		1


	//   ....[201]....
        /*10f0*/ 	.word	0x000115f0
        /*10f4*/ 	.word	0x00000000
        /*10f8*/ 	.word	0x000002c0
        /*10fc*/ 	.short	0x010a
        /*10fe*/ 	.byte	0xff
	.zero		1


	//   ....[202]....
        /*1100*/ 	.word	0x00011650
        /*1104*/ 	.word	0x00000000
        /*1108*/ 	.word	0x00000000
        /*110c*/ 	.short	0x010a
        /*110e*/ 	.byte	0xff
	.zero		1


	//   ....[203]....
        /*1110*/ 	.word	0x000116b0
        /*1114*/ 	.word	0x00000000
        /*1118*/ 	.word	0x00000000
        /*111c*/ 	.short	0x010a
        /*111e*/ 	.byte	0xff
	.zero		1


	//   ....[204]....
        /*1120*/ 	.word	0x00011710
        /*1124*/ 	.word	0x00000000
        /*1128*/ 	.word	0x00000000
        /*112c*/ 	.short	0x010a
        /*112e*/ 	.byte	0xff
	.zero		1


	//   ....[205]....
        /*1130*/ 	.word	0x00011770
        /*1134*/ 	.word	0x00000000
        /*1138*/ 	.word	0x00000000
        /*113c*/ 	.short	0x010a
        /*113e*/ 	.byte	0xff
	.zero		1


	//   ....[206]....
        /*1140*/ 	.word	0x000117d0
        /*1144*/ 	.word	0x00000000
        /*1148*/ 	.word	0x00000000
        /*114c*/ 	.short	0x010a
        /*114e*/ 	.byte	0xff
	.zero		1


	//   ....[207]....
        /*1150*/ 	.word	0x00011830
        /*1154*/ 	.word	0x00000000
        /*1158*/ 	.word	0x00000000
        /*115c*/ 	.short	0x010a
        /*115e*/ 	.byte	0xff
	.zero		1


	//   ....[208]....
        /*1160*/ 	.word	0x00011890
        /*1164*/ 	.word	0x00000000
        /*1168*/ 	.word	0x00000000
        /*116c*/ 	.short	0x010a
        /*116e*/ 	.byte	0xff
	.zero		1


	//   ....[209]....
        /*1170*/ 	.word	0x000118f0
        /*1174*/ 	.word	0x00000000
        /*1178*/ 	.word	0x00000000
        /*117c*/ 	.short	0x010a
        /*117e*/ 	.byte	0xff
	.zero		1


	//   ....[210]....
        /*1180*/ 	.word	0x00011950
        /*1184*/ 	.word	0x00000000
        /*1188*/ 	.word	0x00000000
        /*118c*/ 	.short	0x010a
        /*118e*/ 	.byte	0xff
	.zero		1


	//   ....[211]....
        /*1190*/ 	.word	0x000119b0
        /*1194*/ 	.word	0x00000000
        /*1198*/ 	.word	0x00000000
        /*119c*/ 	.short	0x010a
        /*119e*/ 	.byte	0xff
	.zero		1


	//   ....[212]....
        /*11a0*/ 	.word	0x00011a10
        /*11a4*/ 	.word	0x00000000
        /*11a8*/ 	.word	0x00000000
        /*11ac*/ 	.short	0x010a
        /*11ae*/ 	.byte	0xff
	.zero		1


	//   ....[213]....
        /*11b0*/ 	.word	0x00011a70
        /*11b4*/ 	.word	0x00000000
        /*11b8*/ 	.word	0x00000000
        /*11bc*/ 	.short	0x010a
        /*11be*/ 	.byte	0xff
	.zero		1


	//   ....[214]....
        /*11c0*/ 	.word	0x00011ad0
        /*11c4*/ 	.word	0x00000000
        /*11c8*/ 	.word	0x00000000
        /*11cc*/ 	.short	0x010a
        /*11ce*/ 	.byte	0xff
	.zero		1


	//   ....[215]....
        /*11d0*/ 	.word	0x00011b30
        /*11d4*/ 	.word	0x00000000
        /*11d8*/ 	.word	0x00000000
        /*11dc*/ 	.short	0x010a
        /*11de*/ 	.byte	0xff
	.zero		1


	//   ....[216]....
        /*11e0*/ 	.word	0x00011b90
        /*11e4*/ 	.word	0x00000000
        /*11e8*/ 	.word	0x00000000
        /*11ec*/ 	.short	0x010a
        /*11ee*/ 	.byte	0xff
	.zero		1


	//   ....[217]....
        /*11f0*/ 	.word	0x00011bf0
        /*11f4*/ 	.word	0x00000000
        /*11f8*/ 	.word	0x00000000
        /*11fc*/ 	.short	0x010a
        /*11fe*/ 	.byte	0xff
	.zero		1


	//   ....[218]....
        /*1200*/ 	.word	0x00011c50
        /*1204*/ 	.word	0x00000000
        /*1208*/ 	.word	0x00000000
        /*120c*/ 	.short	0x010a
        /*120e*/ 	.byte	0xff
	.zero		1


	//   ....[219]....
        /*1210*/ 	.word	0x00011cb0
        /*1214*/ 	.word	0x00000000
        /*1218*/ 	.word	0x00000000
        /*121c*/ 	.short	0x010a
        /*121e*/ 	.byte	0xff
	.zero		1


	//   ....[220]....
        /*1220*/ 	.word	0x00011d10
        /*1224*/ 	.word	0x00000000
        /*1228*/ 	.word	0x00000000
        /*122c*/ 	.short	0x010a
        /*122e*/ 	.byte	0xff
	.zero		1


	//   ....[221]....
        /*1230*/ 	.word	0x00011d70
        /*1234*/ 	.word	0x00000000
        /*1238*/ 	.word	0x00000000
        /*123c*/ 	.short	0x010a
        /*123e*/ 	.byte	0xff
	.zero		1


	//   ....[222]....
        /*1240*/ 	.word	0x00011dd0
        /*1244*/ 	.word	0x00000000
        /*1248*/ 	.word	0x00000000
        /*124c*/ 	.short	0x010a
        /*124e*/ 	.byte	0xff
	.zero		1


	//   ....[223]....
        /*1250*/ 	.word	0x00011e30
        /*1254*/ 	.word	0x00000000
        /*1258*/ 	.word	0x00000000
        /*125c*/ 	.short	0x010a
        /*125e*/ 	.byte	0xff
	.zero		1


	//   ....[224]....
        /*1260*/ 	.word	0x00011e90
        /*1264*/ 	.word	0x00000000
        /*1268*/ 	.word	0x00000000
        /*126c*/ 	.short	0x010a
        /*126e*/ 	.byte	0xff
	.zero		1


	//   ....[225]....
        /*1270*/ 	.word	0x00011ef0
        /*1274*/ 	.word	0x00000000
        /*1278*/ 	.word	0x00000000
        /*127c*/ 	.short	0x010a
        /*127e*/ 	.byte	0xff
	.zero		1


	//   ....[226]....
        /*1280*/ 	.word	0x00011f50
        /*1284*/ 	.word	0x00000014
        /*1288*/ 	.word	0x00000220
        /*128c*/ 	.short	0x010a
        /*128e*/ 	.byte	0xff
	.zero		1


	//   ....[227]....
        /*1290*/ 	.word	0x00011fb0
        /*1294*/ 	.word	0x0000000b
        /*1298*/ 	.word	0x00000220
        /*129c*/ 	.short	0x010a
        /*129e*/ 	.byte	0xff
	.zero		1


	//   ....[228]....
        /*12a0*/ 	.word	0x00012000
        /*12a4*/ 	.word	0x0000000f
        /*12a8*/ 	.word	0x000001d8
        /*12ac*/ 	.short	0x010a
        /*12ae*/ 	.byte	0xff
	.zero		1


	//   ....[229]....
        /*12b0*/ 	.word	0x00012060
        /*12b4*/ 	.word	0x00000000
        /*12b8*/ 	.word	0x000001b0
        /*12bc*/ 	.short	0x010a
        /*12be*/ 	.byte	0xff
	.zero		1


	//   ....[230]....
        /*12c0*/ 	.word	0x000120c0
        /*12c4*/ 	.word	0x00000000
        /*12c8*/ 	.word	0x000001b8
        /*12cc*/ 	.short	0x010a
        /*12ce*/ 	.byte	0xff
	.zero		1


	//   ....[231]....
        /*12d0*/ 	.word	0x00012120
        /*12d4*/ 	.word	0x00000000
        /*12d8*/ 	.word	0x000001c0
        /*12dc*/ 	.short	0x010a
        /*12de*/ 	.byte	0xff
	.zero		1


	//   ....[232]....
        /*12e0*/ 	.word	0x00012180
        /*12e4*/ 	.word	0x00000000
        /*12e8*/ 	.word	0x000001c8
        /*12ec*/ 	.short	0x010a
        /*12ee*/ 	.byte	0xff
	.zero		1


	//   ....[233]....
        /*12f0*/ 	.word	0x000121e0
        /*12f4*/ 	.word	0x00000000
        /*12f8*/ 	.word	0x000002c0
        /*12fc*/ 	.short	0x010a
        /*12fe*/ 	.byte	0xff
	.zero		1


	//   ....[234]....
        /*1300*/ 	.word	0x00012240
        /*1304*/ 	.word	0x00000000
        /*1308*/ 	.word	0x000001b0
        /*130c*/ 	.short	0x010a
        /*130e*/ 	.byte	0xff
	.zero		1


	//   ....[235]....
        /*1310*/ 	.word	0x000122a0
        /*1314*/ 	.word	0x00000000
        /*1318*/ 	.word	0x000001b8
        /*131c*/ 	.short	0x010a
        /*131e*/ 	.byte	0xff
	.zero		1


	//   ....[236]....
        /*1320*/ 	.word	0x00012300
        /*1324*/ 	.word	0x00000000
        /*1328*/ 	.word	0x000001c0
        /*132c*/ 	.short	0x010a
        /*132e*/ 	.byte	0xff
	.zero		1


	//   ....[237]....
        /*1330*/ 	.word	0x00012360
        /*1334*/ 	.word	0x00000000
        /*1338*/ 	.word	0x000002c0
        /*133c*/ 	.short	0x010a
        /*133e*/ 	.byte	0xff
	.zero		1


	//   ....[238]....
        /*1340*/ 	.word	0x00012420
        /*1344*/ 	.word	0x00000005
        /*1348*/ 	.word	0x00000190
        /*134c*/ 	.short	0x010a
        /*134e*/ 	.byte	0xff
	.zero		1


	//   ....[239]....
        /*1350*/ 	.word	0x00012470
        /*1354*/ 	.word	0x00000044
        /*1358*/ 	.word	0x00000260
        /*135c*/ 	.short	0x010a
        /*135e*/ 	.byte	0xff
	.zero		1


	//   ....[240]....
        /*1360*/ 	.word	0x000124d0
        /*1364*/ 	.word	0x00000000
        /*1368*/ 	.word	0x00000198
        /*136c*/ 	.short	0x010a
        /*136e*/ 	.byte	0xff
	.zero		1


	//   ....[241]....
        /*1370*/ 	.word	0x00012530
        /*1374*/ 	.word	0x00000000
        /*1378*/ 	.word	0x000001a0
        /*137c*/ 	.short	0x010a
        /*137e*/ 	.byte	0xff
	.zero		1


	//   ....[242]....
        /*1380*/ 	.word	0x00012590
        /*1384*/ 	.word	0x00000000
        /*1388*/ 	.word	0x000001a8
        /*138c*/ 	.short	0x010a
        /*138e*/ 	.byte	0xff
	.zero		1


	//   ....[243]....
        /*1390*/ 	.word	0x000125f0
        /*1394*/ 	.word	0x00000004
        /*1398*/ 	.word	0x000001e0
        /*139c*/ 	.short	0x010a
        /*139e*/ 	.byte	0xff
	.zero		1


	//   ....[244]....
        /*13a0*/ 	.word	0x00012650
        /*13a4*/ 	.word	0x00000004
        /*13a8*/ 	.word	0x00000300
        /*13ac*/ 	.short	0x010a
        /*13ae*/ 	.byte	0xff
	.zero		1


	//   ....[245]....
        /*13b0*/ 	.word	0x000126b0
        /*13b4*/ 	.word	0x00000000
        /*13b8*/ 	.word	0x00000008
        /*13bc*/ 	.short	0x010a
        /*13be*/ 	.byte	0xff
	.zero		1


	//   ....[246]....
        /*13c0*/ 	.word	0x00012790
        /*13c4*/ 	.word	0x00000000
        /*13c8*/ 	.word	0x00000008
        /*13cc*/ 	.short	0x010a
        /*13ce*/ 	.byte	0xff
	.zero		1


	//   ....[247]....
        /*13d0*/ 	.word	0x000127f0
        /*13d4*/ 	.word	0x00000003
        /*13d8*/ 	.word	0x00000280
        /*13dc*/ 	.short	0x010a
        /*13de*/ 	.byte	0xff
	.zero		1


	//   ....[248]....
        /*13e0*/ 	.word	0x00012850
        /*13e4*/ 	.word	0x00000003
        /*13e8*/ 	.word	0x00000000
        /*13ec*/ 	.short	0x010a
        /*13ee*/ 	.byte	0xff
	.zero		1


	//   ....[249]....
        /*13f0*/ 	.word	0x000128b0
        /*13f4*/ 	.word	0x00000003
        /*13f8*/ 	.word	0x000002c0
        /*13fc*/ 	.short	0x010a
        /*13fe*/ 	.byte	0xff
	.zero		1


	//   ....[250]....
        /*1400*/ 	.word	0x00012910
        /*1404*/ 	.word	0x00000000
        /*1408*/ 	.word	0x00000280
        /*140c*/ 	.short	0x010a
        /*140e*/ 	.byte	0xff
	.zero		1


	//   ....[251]....
        /*1410*/ 	.word	0x00012970
        /*1414*/ 	.word	0x00000000
        /*1418*/ 	.word	0x00000280
        /*141c*/ 	.short	0x010a
        /*141e*/ 	.byte	0xff
	.zero		1


	//   ....[252]....
        /*1420*/ 	.word	0x000129d0
        /*1424*/ 	.word	0x00000000
        /*1428*/ 	.word	0x00000280
        /*142c*/ 	.short	0x010a
        /*142e*/ 	.byte	0xff
	.zero		1


	//   ....[253]....
        /*1430*/ 	.word	0x00012a30
        /*1434*/ 	.word	0x00000000
        /*1438*/ 	.word	0x000002b0
        /*143c*/ 	.short	0x010a
        /*143e*/ 	.byte	0xff
	.zero		1


	//----- nvinfo : EIATTR_NUM_MBARRIERS
	.align		4
.L_49:
        /*1440*/ 	.byte	0x03, 0x38
        /*1442*/ 	.short	0x0065


	//----- nvinfo : EIATTR_EXIT_INSTR_OFFSETS
	.align		4
        /*1444*/ 	.byte	0x04, 0x1c
        /*1446*/ 	.short	(.L_51 - .L_50)


	//   ....[0]....
.L_50:
        /*1448*/ 	.word	0x00003ad0


	//   ....[1]....
        /*144c*/ 	.word	0x00005af0


	//   ....[2]....
        /*1450*/ 	.word	0x00009490


	//   ....[3]....
        /*1454*/ 	.word	0x0000a7e0


	//   ....[4]....
        /*1458*/ 	.word	0x0000e420


	//   ....[5]....
        /*145c*/ 	.word	0x0000e450


	//   ....[6]....
        /*1460*/ 	.word	0x00010090


	//   ....[7]....
        /*1464*/ 	.word	0x00011510


	//----- nvinfo : EIATTR_INDIRECT_BRANCH_TARGETS
	.align		4
.L_51:
        /*1468*/ 	.byte	0x04, 0x34
        /*146a*/ 	.short	(.L_53 - .L_52)


	//   ....[0]....
.L_52:
        /*146c*/ 	.word	.L_x_358@srel
        /*1470*/ 	.short	0x0
        /*1472*/ 	.short	0x0
        /*1474*/ 	.word	0xa
        /*1478*/ 	.word	.L_x_359@srel
        /* <DEDUP_REMOVED lines=9> */


	//----- nvinfo : EIATTR_MAX_THREADS
	.align		4
.L_53:
        /*14a0*/ 	.byte	0x04, 0x05
        /*14a2*/ 	.short	(.L_55 - .L_54)
.L_54:
        /*14a4*/ 	.word	0x00000180
        /*14a8*/ 	.word	0x00000001
        /*14ac*/ 	.word	0x00000001


	//----- nvinfo : EIATTR_CRS_STACK_SIZE
	.align		4
.L_55:
        /*14b0*/ 	.byte	0x04, 0x1e
        /*14b2*/ 	.short	(.L_57 - .L_56)
.L_56:
        /*14b4*/ 	.word	0x00000000


	//----- nvinfo : EIATTR_CBANK_PARAM_SIZE
	.align		4
.L_57:
        /*14b8*/ 	.byte	0x03, 0x19
        /*14ba*/ 	.short	0x0900


	//----- nvinfo : EIATTR_PARAM_CBANK
	.align		4
        /*14bc*/ 	.byte	0x04, 0x0a
        /*14be*/ 	.short	(.L_59 - .L_58)
	.align		4
.L_58:
        /*14c0*/ 	.word	index@(.nv.constant0._ZN7cutlass13device_kernelINS_4gemm6kernel13GemmUniversalINS1_17GroupProblemShapeIN4cute5tupleIJiiiEEEEENS1_10collective13CollectiveMmaINS1_40MainloopSm100ArrayTmaUmmaWarpSpecializedILi25ELi8ELi4ENS6_IJNS5_1CILi2EEENSC_ILi1EEESE_EEEEENS6_IJNSC_ILi128EEESH_NSC_ILi64EEEEEENS_12float_e4m3_tEPNS6_IJlSE_NSC_ILi0EEEEEESK_SN_NS5_8TiledMMAINS5_8MMA_AtomIJNS5_10MMA_TraitsINS5_25SM100_MMA_F8F6F4_2x1SM_SSEJSK_SK_fSH_SH_NS5_17integral_constantINS5_4UMMA5MajorELSU_0EEESV_NSS_INST_7ScaleInELSW_0EEESX_EEEEEENS5_6LayoutINS6_IJSE_SE_SE_EEENS6_IJSL_SL_SL_EEEEENS6_IJNS5_10UnderscoreES14_S14_EEEEENS5_18SM100_TMA_2SM_LOADENS5_14ComposedLayoutINS5_7SwizzleILi2ELi4ELi3EEENS5_18smem_ptr_flag_bitsILi8EEENS10_INS6_IJNSC_ILi8EEESI_EEENS6_IJSI_SE_EEEEEEEvNS5_8identityES17_S1H_vS1I_EENS_8epilogue10collective18CollectiveEpilogueINS1K_31Sm100PtrArrayTmaWarpSpecializedILi4ELi2ELi16ELb1ELb0EEEJNS6_IJSI_SH_SI_EEENS6_IJNS10_ISI_SE_EENS10_INS6_IJNSC_ILi16EEESD_EEENS6_IJSE_SI_EEEEEEEENS_6half_tEPNS6_IJSE_lSL_EEES1W_S1Y_NS1K_6fusion15FusionCallbacksIS1O_NS1Z_17LinearCombinationIS1W_fS1W_fLNS_15FloatRoundStyleE2EEES1P_S1V_JEEENS5_5SM1004TMEM4LOAD26SM100_TMEM_LOAD_16dp256b2xENS5_13SM90_TMA_LOADENS18_INS19_ILi3ELi4ELi3EEENS1B_ILi16EEENS10_INS6_IJSI_S1D_EEES1T_EEEENS5_17SM75_U16x8_LDSM_TENS5_14SM90_TMA_STOREES2E_NS5_17SM90_U16x8_STSM_TENS5_39AutoVectorizingCopyWithAssumedAlignmentILi128EEEEEEvvEEEEvNT_6ParamsE)
        /*14c4*/ 	.short	0x0380
        /*14c6*/ 	.short	0x0900


	//----- nvinfo : EIATTR_SW_WAR
	.align		4
.L_59:
        /*14c8*/ 	.byte	0x04, 0x36
        /*14ca*/ 	.short	(.L_61 - .L_60)
.L_60:
        /*14cc*/ 	.word	0x00000008
.L_61:


//--------------------- .nv.callgraph             --------------------------
	.section	.nv.callgraph,"",@"SHT_CUDA_CALLGRAPH"
	.align	4
	.sectionentsize	8
	.align		4
        /*0000*/ 	.word	0x00000000
	.align		4
        /*0004*/ 	.word	0xffffffff
	.align		4
        /*0008*/ 	.word	index@(_ZN7cutlass13device_kernelINS_4gemm6kernel13GemmUniversalINS1_17GroupProblemShapeIN4cute5tupleIJiiiEEEEENS1_10collective13CollectiveMmaINS1_40MainloopSm100ArrayTmaUmmaWarpSpecializedILi25ELi8ELi4ENS6_IJNS5_1CILi2EEENSC_ILi1EEESE_EEEEENS6_IJNSC_ILi128EEESH_NSC_ILi64EEEEEENS_12float_e4m3_tEPNS6_IJlSE_NSC_ILi0EEEEEESK_SN_NS5_8TiledMMAINS5_8MMA_AtomIJNS5_10MMA_TraitsINS5_25SM100_MMA_F8F6F4_2x1SM_SSEJSK_SK_fSH_SH_NS5_17integral_constantINS5_4UMMA5MajorELSU_0EEESV_NSS_INST_7ScaleInELSW_0EEESX_EEEEEENS5_6LayoutINS6_IJSE_SE_SE_EEENS6_IJSL_SL_SL_EEEEENS6_IJNS5_10UnderscoreES14_S14_EEEEENS5_18SM100_TMA_2SM_LOADENS5_14ComposedLayoutINS5_7SwizzleILi2ELi4ELi3EEENS5_18smem_ptr_flag_bitsILi8EEENS10_INS6_IJNSC_ILi8EEESI_EEENS6_IJSI_SE_EEEEEEEvNS5_8identityES17_S1H_vS1I_EENS_8epilogue10collective18CollectiveEpilogueINS1K_31Sm100PtrArrayTmaWarpSpecializedILi4ELi2ELi16ELb1ELb0EEEJNS6_IJSI_SH_SI_EEENS6_IJNS10_ISI_SE_EENS10_INS6_IJNSC_ILi16EEESD_EEENS6_IJSE_SI_EEEEEEEENS_6half_tEPNS6_IJSE_lSL_EEES1W_S1Y_NS1K_6fusion15FusionCallbacksIS1O_NS1Z_17LinearCombinationIS1W_fS1W_fLNS_15FloatRoundStyleE2EEES1P_S1V_JEEENS5_5SM1004TMEM4LOAD26SM100_TMEM_LOAD_16dp256b2xENS5_13SM90_TMA_LOADENS18_INS19_ILi3ELi4ELi3EEENS1B_ILi16EEENS10_INS6_IJSI_S1D_EEES1T_EEEENS5_17SM75_U16x8_LDSM_TENS5_14SM90_TMA_STOREES2E_NS5_17SM90_U16x8_STSM_TENS5_39AutoVectorizingCopyWithAssumedAlignmentILi128EEEEEEvvEEEEvNT_6ParamsE)
	.align		4
        /*000c*/ 	.word	index@(__assertfail)
	.align		4
        /*0010*/ 	.word	0x00000000
	.align		4
        /*0014*/ 	.word	0xfffffffe
	.align		4
        /*0018*/ 	.word	0x00000000
	.align		4
        /*001c*/ 	.word	0xfffffffd
	.align		4
        /*0020*/ 	.word	0x00000000
	.align		4
        /*0024*/ 	.word	0xfffffffc


//--------------------- .nv.constant4             --------------------------
	.section	.nv.constant4,"a",@progbits
	.align	8
	.align		8
.nv.constant4:
        /*0000*/ 	.dword	__assertfail
	.align		8
        /*0008*/ 	.dword	__unnamed_1
	.align		8
        /*0010*/ 	.dword	__unnamed_2
	.align		8
        /*0018*/ 	.dword	_ZN39_INTERNAL_80643204_4_k_cu_91c5404c_27664cuda3std3__45__cpo5beginE
	.align		8
        /*0020*/ 	.dword	_ZN39_INTERNAL_80643204_4_k_cu_91c5404c_27664cuda3std3__45__cpo3endE
	.align		8
        /*0028*/ 	.dword	_ZN39_INTERNAL_80643204_4_k_cu_91c5404c_27664cuda3std3__45__cpo6cbeginE
	.align		8
        /*0030*/ 	.dword	_ZN39_INTERNAL_80643204_4_k_cu_91c5404c_27664cuda3std3__45__cpo4cendE
	.align		8
        /*0038*/ 	.dword	_ZN39_INTERNAL_80643204_4_k_cu_91c5404c_27664cuda3std3__441_GLOBAL__N__80643204_4_k_cu_91c5404c_27666ignoreE
	.align		8
        /*0040*/ 	.dword	_ZN39_INTERNAL_80643204_4_k_cu_91c5404c_27664cuda3std3__419piecewise_constructE
	.align		8
        /*0048*/ 	.dword	_ZN39_INTERNAL_80643204_4_k_cu_91c5404c_27664cuda3std3__48in_placeE
	.align		8
        /*0050*/ 	.dword	_ZN39_INTERNAL_80643204_4_k_cu_91c5404c_27664cuda3std6ranges3__45__cpo4swapE
	.align		8
        /*0058*/ 	.dword	_ZN39_INTERNAL_80643204_4_k_cu_91c5404c_27664cuda3std6ranges3__45__cpo9iter_moveE
	.align		8
        /*0060*/ 	.dword	_ZN39_INTERNAL_80643204_4_k_cu_91c5404c_27664cute7productE
	.align		8
        /*0068*/ 	.dword	_ZN39_INTERNAL_80643204_4_k_cu_91c5404c_27664cute1_E
	.align		8
        /*0070*/ 	.dword	$str$24
	.align		8
        /*0078*/ 	.dword	$str$25
	.align		8
        /*0080*/ 	.dword	$str$26
	.align		8
        /*0088*/ 	.dword	$str$27


//--------------------- .nv.constant2._ZN7cutlass13device_kernelINS_4gemm6kernel13GemmUniversalINS1_17GroupProblemShapeIN4cute5tupleIJiiiEEEEENS1_10collective13CollectiveMmaINS1_40MainloopSm100ArrayTmaUmmaWarpSpecializedILi25ELi8ELi4ENS6_IJNS5_1CILi2EEENSC_ILi1EEESE_EEEEENS6_IJNSC_ILi128EEESH_NSC_ILi64EEEEEENS_12float_e4m3_tEPNS6_IJlSE_NSC_ILi0EEEEEESK_SN_NS5_8TiledMMAINS5_8MMA_AtomIJNS5_10MMA_TraitsINS5_25SM100_MMA_F8F6F4_2x1SM_SSEJSK_SK_fSH_SH_NS5_17integral_constantINS5_4UMMA5MajorELSU_0EEESV_NSS_INST_7ScaleInELSW_0EEESX_EEEEEENS5_6LayoutINS6_IJSE_SE_SE_EEENS6_IJSL_SL_SL_EEEEENS6_IJNS5_10UnderscoreES14_S14_EEEEENS5_18SM100_TMA_2SM_LOADENS5_14ComposedLayoutINS5_7SwizzleILi2ELi4ELi3EEENS5_18smem_ptr_flag_bitsILi8EEENS10_INS6_IJNSC_ILi8EEESI_EEENS6_IJSI_SE_EEEEEEEvNS5_8identityES17_S1H_vS1I_EENS_8epilogue10collective18CollectiveEpilogueINS1K_31Sm100PtrArrayTmaWarpSpecializedILi4ELi2ELi16ELb1ELb0EEEJNS6_IJSI_SH_SI_EEENS6_IJNS10_ISI_SE_EENS10_INS6_IJNSC_ILi16EEESD_EEENS6_IJSE_SI_EEEEEEEENS_6half_tEPNS6_IJSE_lSL_EEES1W_S1Y_NS1K_6fusion15FusionCallbacksIS1O_NS1Z_17LinearCombinationIS1W_fS1W_fLNS_15FloatRoundStyleE2EEES1P_S1V_JEEENS5_5SM1004TMEM4LOAD26SM100_TMEM_LOAD_16dp256b2xENS5_13SM90_TMA_LOADENS18_INS19_ILi3ELi4ELi3EEENS1B_ILi16EEENS10_INS6_IJSI_S1D_EEES1T_EEEENS5_17SM75_U16x8_LDSM_TENS5_14SM90_TMA_STOREES2E_NS5_17SM90_U16x8_STSM_TENS5_39AutoVectorizingCopyWithAssumedAlignmentILi128EEEEEEvvEEEEvNT_6ParamsE --------------------------
	.section	.nv.constant2._ZN7cutlass13device_kernelINS_4gemm6kernel13GemmUniversalINS1_17GroupProblemShapeIN4cute5tupleIJiiiEEEEENS1_10collective13CollectiveMmaINS1_40MainloopSm100ArrayTmaUmmaWarpSpecializedILi25ELi8ELi4ENS6_IJNS5_1CILi2EEENSC_ILi1EEESE_EEEEENS6_IJNSC_ILi128EEESH_NSC_ILi64EEEEEENS_12float_e4m3_tEPNS6_IJlSE_NSC_ILi0EEEEEESK_SN_NS5_8TiledMMAINS5_8MMA_AtomIJNS5_10MMA_TraitsINS5_25SM100_MMA_F8F6F4_2x1SM_SSEJSK_SK_fSH_SH_NS5_17integral_constantINS5_4UMMA5MajorELSU_0EEESV_NSS_INST_7ScaleInELSW_0EEESX_EEEEEENS5_6LayoutINS6_IJSE_SE_SE_EEENS6_IJSL_SL_SL_EEEEENS6_IJNS5_10UnderscoreES14_S14_EEEEENS5_18SM100_TMA_2SM_LOADENS5_14ComposedLayoutINS5_7SwizzleILi2ELi4ELi3EEENS5_18smem_ptr_flag_bitsILi8EEENS10_INS6_IJNSC_ILi8EEESI_EEENS6_IJSI_SE_EEEEEEEvNS5_8identityES17_S1H_vS1I_EENS_8epilogue10collective18CollectiveEpilogueINS1K_31Sm100PtrArrayTmaWarpSpecializedILi4ELi2ELi16ELb1ELb0EEEJNS6_IJSI_SH_SI_EEENS6_IJNS10_ISI_SE_EENS10_INS6_IJNSC_ILi16EEESD_EEENS6_IJSE_SI_EEEEEEEENS_6half_tEPNS6_IJSE_lSL_EEES1W_S1Y_NS1K_6fusion15FusionCallbacksIS1O_NS1Z_17LinearCombinationIS1W_fS1W_fLNS_15FloatRoundStyleE2EEES1P_S1V_JEEENS5_5SM1004TMEM4LOAD26SM100_TMEM_LOAD_16dp256b2xENS5_13SM90_TMA_LOADENS18_INS19_ILi3ELi4ELi3EEENS1B_ILi16EEENS10_INS6_IJSI_S1D_EEES1T_EEEENS5_17SM75_U16x8_LDSM_TENS5_14SM90_TMA_STOREES2E_NS5_17SM90_U16x8_STSM_TENS5_39AutoVectorizingCopyWithAssumedAlignmentILi128EEEEEEvvEEEEvNT_6ParamsE,"a",@progbits
	.sectionflags	@""
	.align	4
.nv.constant2._ZN7cutlass13device_kernelINS_4gemm6kernel13GemmUniversalINS1_17GroupProblemShapeIN4cute5tupleIJiiiEEEEENS1_10collective13CollectiveMmaINS1_40MainloopSm100ArrayTmaUmmaWarpSpecializedILi25ELi8ELi4ENS6_IJNS5_1CILi2EEENSC_ILi1EEESE_EEEEENS6_IJNSC_ILi128EEESH_NSC_ILi64EEEEEENS_12float_e4m3_tEPNS6_IJlSE_NSC_ILi0EEEEEESK_SN_NS5_8TiledMMAINS5_8MMA_AtomIJNS5_10MMA_TraitsINS5_25SM100_MMA_F8F6F4_2x1SM_SSEJSK_SK_fSH_SH_NS5_17integral_constantINS5_4UMMA5MajorELSU_0EEESV_NSS_INST_7ScaleInELSW_0EEESX_EEEEEENS5_6LayoutINS6_IJSE_SE_SE_EEENS6_IJSL_SL_SL_EEEEENS6_IJNS5_10UnderscoreES14_S14_EEEEENS5_18SM100_TMA_2SM_LOADENS5_14ComposedLayoutINS5_7SwizzleILi2ELi4ELi3EEENS5_18smem_ptr_flag_bitsILi8EEENS10_INS6_IJNSC_ILi8EEESI_EEENS6_IJSI_SE_EEEEEEEvNS5_8identityES17_S1H_vS1I_EENS_8epilogue10collective18CollectiveEpilogueINS1K_31Sm100PtrArrayTmaWarpSpecializedILi4ELi2ELi16ELb1ELb0EEEJNS6_IJSI_SH_SI_EEENS6_IJNS10_ISI_SE_EENS10_INS6_IJNSC_ILi16EEESD_EEENS6_IJSE_SI_EEEEEEEENS_6half_tEPNS6_IJSE_lSL_EEES1W_S1Y_NS1K_6fusion15FusionCallbacksIS1O_NS1Z_17LinearCombinationIS1W_fS1W_fLNS_15FloatRoundStyleE2EEES1P_S1V_JEEENS5_5SM1004TMEM4LOAD26SM100_TMEM_LOAD_16dp256b2xENS5_13SM90_TMA_LOADENS18_INS19_ILi3ELi4ELi3EEENS1B_ILi16EEENS10_INS6_IJSI_S1D_EEES1T_EEEENS5_17SM75_U16x8_LDSM_TENS5_14SM90_TMA_STOREES2E_NS5_17SM90_U16x8_STSM_TENS5_39AutoVectorizingCopyWithAssumedAlignmentILi128EEEEEEvvEEEEvNT_6ParamsE:
        /*0000*/ 	.byte	0xb0, 0x00, 0x01, 0x00, 0x70, 0x5b, 0x00, 0x00, 0x70, 0x5b, 0x00, 0x00, 0x70, 0x5b, 0x00, 0x00
        /*0010*/ 	.byte	0x70, 0x5b, 0x00, 0x00, 0x70, 0x5b, 0x00, 0x00, 0x70, 0x5b, 0x00, 0x00, 0x70, 0x5b, 0x00, 0x00
        /*0020*/ 	.byte	0x60, 0xe4, 0x00, 0x00, 0x70, 0x5b, 0x00, 0x00


//--------------------- .text._ZN7cutlass13device_kernelINS_4gemm6kernel13GemmUniversalINS1_17GroupProblemShapeIN4cute5tupleIJiiiEEEEENS1_10collective13CollectiveMmaINS1_40MainloopSm100ArrayTmaUmmaWarpSpecializedILi25ELi8ELi4ENS6_IJNS5_1CILi2EEENSC_ILi1EEESE_EEEEENS6_IJNSC_ILi128EEESH_NSC_ILi64EEEEEENS_12float_e4m3_tEPNS6_IJlSE_NSC_ILi0EEEEEESK_SN_NS5_8TiledMMAINS5_8MMA_AtomIJNS5_10MMA_TraitsINS5_25SM100_MMA_F8F6F4_2x1SM_SSEJSK_SK_fSH_SH_NS5_17integral_constantINS5_4UMMA5MajorELSU_0EEESV_NSS_INST_7ScaleInELSW_0EEESX_EEEEEENS5_6LayoutINS6_IJSE_SE_SE_EEENS6_IJSL_SL_SL_EEEEENS6_IJNS5_10UnderscoreES14_S14_EEEEENS5_18SM100_TMA_2SM_LOADENS5_14ComposedLayoutINS5_7SwizzleILi2ELi4ELi3EEENS5_18smem_ptr_flag_bitsILi8EEENS10_INS6_IJNSC_ILi8EEESI_EEENS6_IJSI_SE_EEEEEEEvNS5_8identityES17_S1H_vS1I_EENS_8epilogue10collective18CollectiveEpilogueINS1K_31Sm100PtrArrayTmaWarpSpecializedILi4ELi2ELi16ELb1ELb0EEEJNS6_IJSI_SH_SI_EEENS6_IJNS10_ISI_SE_EENS10_INS6_IJNSC_ILi16EEESD_EEENS6_IJSE_SI_EEEEEEEENS_6half_tEPNS6_IJSE_lSL_EEES1W_S1Y_NS1K_6fusion15FusionCallbacksIS1O_NS1Z_17LinearCombinationIS1W_fS1W_fLNS_15FloatRoundStyleE2EEES1P_S1V_JEEENS5_5SM1004TMEM4LOAD26SM100_TMEM_LOAD_16dp256b2xENS5_13SM90_TMA_LOADENS18_INS19_ILi3ELi4ELi3EEENS1B_ILi16EEENS10_INS6_IJSI_S1D_EEES1T_EEEENS5_17SM75_U16x8_LDSM_TENS5_14SM90_TMA_STOREES2E_NS5_17SM90_U16x8_STSM_TENS5_39AutoVectorizingCopyWithAssumedAlignmentILi128EEEEEEvvEEEEvNT_6ParamsE --------------------------
	.section	.text._ZN7cutlass13device_kernelINS_4gemm6kernel13GemmUniversalINS1_17GroupProblemShapeIN4cute5tupleIJiiiEEEEENS1_10collective13CollectiveMmaINS1_40MainloopSm100ArrayTmaUmmaWarpSpecializedILi25ELi8ELi4ENS6_IJNS5_1CILi2EEENSC_ILi1EEESE_EEEEENS6_IJNSC_ILi128EEESH_NSC_ILi64EEEEEENS_12float_e4m3_tEPNS6_IJlSE_NSC_ILi0EEEEEESK_SN_NS5_8TiledMMAINS5_8MMA_AtomIJNS5_10MMA_TraitsINS5_25SM100_MMA_F8F6F4_2x1SM_SSEJSK_SK_fSH_SH_NS5_17integral_constantINS5_4UMMA5MajorELSU_0EEESV_NSS_INST_7ScaleInELSW_0EEESX_EEEEEENS5_6LayoutINS6_IJSE_SE_SE_EEENS6_IJSL_SL_SL_EEEEENS6_IJNS5_10UnderscoreES14_S14_EEEEENS5_18SM100_TMA_2SM_LOADENS5_14ComposedLayoutINS5_7SwizzleILi2ELi4ELi3EEENS5_18smem_ptr_flag_bitsILi8EEENS10_INS6_IJNSC_ILi8EEESI_EEENS6_IJSI_SE_EEEEEEEvNS5_8identityES17_S1H_vS1I_EENS_8epilogue10collective18CollectiveEpilogueINS1K_31Sm100PtrArrayTmaWarpSpecializedILi4ELi2ELi16ELb1ELb0EEEJNS6_IJSI_SH_SI_EEENS6_IJNS10_ISI_SE_EENS10_INS6_IJNSC_ILi16EEESD_EEENS6_IJSE_SI_EEEEEEEENS_6half_tEPNS6_IJSE_lSL_EEES1W_S1Y_NS1K_6fusion15FusionCallbacksIS1O_NS1Z_17LinearCombinationIS1W_fS1W_fLNS_15FloatRoundStyleE2EEES1P_S1V_JEEENS5_5SM1004TMEM4LOAD26SM100_TMEM_LOAD_16dp256b2xENS5_13SM90_TMA_LOADENS18_INS19_ILi3ELi4ELi3EEENS1B_ILi16EEENS10_INS6_IJSI_S1D_EEES1T_EEEENS5_17SM75_U16x8_LDSM_TENS5_14SM90_TMA_STOREES2E_NS5_17SM90_U16x8_STSM_TENS5_39AutoVectorizingCopyWithAssumedAlignmentILi128EEEEEEvvEEEEvNT_6ParamsE,"ax",@progbits
	.align	128
.text._ZN7cutlass13device_kernelINS_4gemm6kernel13GemmUniversalINS1_17GroupProblemShapeIN4cute5tupleIJiiiEEEEENS1_10collective13CollectiveMmaINS1_40MainloopSm100ArrayTmaUmmaWarpSpecializedILi25ELi8ELi4ENS6_IJNS5_1CILi2EEENSC_ILi1EEESE_EEEEENS6_IJNSC_ILi128EEESH_NSC_ILi64EEEEEENS_12float_e4m3_tEPNS6_IJlSE_NSC_ILi0EEEEEESK_SN_NS5_8TiledMMAINS5_8MMA_AtomIJNS5_10MMA_TraitsINS5_25SM100_MMA_F8F6F4_2x1SM_SSEJSK_SK_fSH_SH_NS5_17integral_constantINS5_4UMMA5MajorELSU_0EEESV_NSS_INST_7ScaleInELSW_0EEESX_EEEEEENS5_6LayoutINS6_IJSE_SE_SE_EEENS6_IJSL_SL_SL_EEEEENS6_IJNS5_10UnderscoreES14_S14_EEEEENS5_18SM100_TMA_2SM_LOADENS5_14ComposedLayoutINS5_7SwizzleILi2ELi4ELi3EEENS5_18smem_ptr_flag_bitsILi8EEENS10_INS6_IJNSC_ILi8EEESI_EEENS6_IJSI_SE_EEEEEEEvNS5_8identityES17_S1H_vS1I_EENS_8epilogue10collective18CollectiveEpilogueINS1K_31Sm100PtrArrayTmaWarpSpecializedILi4ELi2ELi16ELb1ELb0EEEJNS6_IJSI_SH_SI_EEENS6_IJNS10_ISI_SE_EENS10_INS6_IJNSC_ILi16EEESD_EEENS6_IJSE_SI_EEEEEEEENS_6half_tEPNS6_IJSE_lSL_EEES1W_S1Y_NS1K_6fusion15FusionCallbacksIS1O_NS1Z_17LinearCombinationIS1W_fS1W_fLNS_15FloatRoundStyleE2EEES1P_S1V_JEEENS5_5SM1004TMEM4LOAD26SM100_TMEM_LOAD_16dp256b2xENS5_13SM90_TMA_LOADENS18_INS19_ILi3ELi4ELi3EEENS1B_ILi16EEENS10_INS6_IJSI_S1D_EEES1T_EEEENS5_17SM75_U16x8_LDSM_TENS5_14SM90_TMA_STOREES2E_NS5_17SM90_U16x8_STSM_TENS5_39AutoVectorizingCopyWithAssumedAlignmentILi128EEEEEEvvEEEEvNT_6ParamsE:
        .type           _ZN7cutlass13device_kernelINS_4gemm6kernel13GemmUniversalINS1_17GroupProblemShapeIN4cute5tupleIJiiiEEEEENS1_10collective13CollectiveMmaINS1_40MainloopSm100ArrayTmaUmmaWarpSpecializedILi25ELi8ELi4ENS6_IJNS5_1CILi2EEENSC_ILi1EEESE_EEEEENS6_IJNSC_ILi128EEESH_NSC_ILi64EEEEEENS_12float_e4m3_tEPNS6_IJlSE_NSC_ILi0EEEEEESK_SN_NS5_8TiledMMAINS5_8MMA_AtomIJNS5_10MMA_TraitsINS5_25SM100_MMA_F8F6F4_2x1SM_SSEJSK_SK_fSH_SH_NS5_17integral_constantINS5_4UMMA5MajorELSU_0EEESV_NSS_INST_7ScaleInELSW_0EEESX_EEEEEENS5_6LayoutINS6_IJSE_SE_SE_EEENS6_IJSL_SL_SL_EEEEENS6_IJNS5_10UnderscoreES14_S14_EEEEENS5_18SM100_TMA_2SM_LOADENS5_14ComposedLayoutINS5_7SwizzleILi2ELi4ELi3EEENS5_18smem_ptr_flag_bitsILi8EEENS10_INS6_IJNSC_ILi8EEESI_EEENS6_IJSI_SE_EEEEEEEvNS5_8identityES17_S1H_vS1I_EENS_8epilogue10collective18CollectiveEpilogueINS1K_31Sm100PtrArrayTmaWarpSpecializedILi4ELi2ELi16ELb1ELb0EEEJNS6_IJSI_SH_SI_EEENS6_IJNS10_ISI_SE_EENS10_INS6_IJNSC_ILi16EEESD_EEENS6_IJSE_SI_EEEEEEEENS_6half_tEPNS6_IJSE_lSL_EEES1W_S1Y_NS1K_6fusion15FusionCallbacksIS1O_NS1Z_17LinearCombinationIS1W_fS1W_fLNS_15FloatRoundStyleE2EEES1P_S1V_JEEENS5_5SM1004TMEM4LOAD26SM100_TMEM_LOAD_16dp256b2xENS5_13SM90_TMA_LOADENS18_INS19_ILi3ELi4ELi3EEENS1B_ILi16EEENS10_INS6_IJSI_S1D_EEES1T_EEEENS5_17SM75_U16x8_LDSM_TENS5_14SM90_TMA_STOREES2E_NS5_17SM90_U16x8_STSM_TENS5_39AutoVectorizingCopyWithAssumedAlignmentILi128EEEEEEvvEEEEvNT_6ParamsE,@function
        .size           _ZN7cutlass13device_kernelINS_4gemm6kernel13GemmUniversalINS1_17GroupProblemShapeIN4cute5tupleIJiiiEEEEENS1_10collective13CollectiveMmaINS1_40MainloopSm100ArrayTmaUmmaWarpSpecializedILi25ELi8ELi4ENS6_IJNS5_1CILi2EEENSC_ILi1EEESE_EEEEENS6_IJNSC_ILi128EEESH_NSC_ILi64EEEEEENS_12float_e4m3_tEPNS6_IJlSE_NSC_ILi0EEEEEESK_SN_NS5_8TiledMMAINS5_8MMA_AtomIJNS5_10MMA_TraitsINS5_25SM100_MMA_F8F6F4_2x1SM_SSEJSK_SK_fSH_SH_NS5_17integral_constantINS5_4UMMA5MajorELSU_0EEESV_NSS_INST_7ScaleInELSW_0EEESX_EEEEEENS5_6LayoutINS6_IJSE_SE_SE_EEENS6_IJSL_SL_SL_EEEEENS6_IJNS5_10UnderscoreES14_S14_EEEEENS5_18SM100_TMA_2SM_LOADENS5_14ComposedLayoutINS5_7SwizzleILi2ELi4ELi3EEENS5_18smem_ptr_flag_bitsILi8EEENS10_INS6_IJNSC_ILi8EEESI_EEENS6_IJSI_SE_EEEEEEEvNS5_8identityES17_S1H_vS1I_EENS_8epilogue10collective18CollectiveEpilogueINS1K_31Sm100PtrArrayTmaWarpSpecializedILi4ELi2ELi16ELb1ELb0EEEJNS6_IJSI_SH_SI_EEENS6_IJNS10_ISI_SE_EENS10_INS6_IJNSC_ILi16EEESD_EEENS6_IJSE_SI_EEEEEEEENS_6half_tEPNS6_IJSE_lSL_EEES1W_S1Y_NS1K_6fusion15FusionCallbacksIS1O_NS1Z_17LinearCombinationIS1W_fS1W_fLNS_15FloatRoundStyleE2EEES1P_S1V_JEEENS5_5SM1004TMEM4LOAD26SM100_TMEM_LOAD_16dp256b2xENS5_13SM90_TMA_LOADENS18_INS19_ILi3ELi4ELi3EEENS1B_ILi16EEENS10_INS6_IJSI_S1D_EEES1T_EEEENS5_17SM75_U16x8_LDSM_TENS5_14SM90_TMA_STOREES2E_NS5_17SM90_U16x8_STSM_TENS5_39AutoVectorizingCopyWithAssumedAlignmentILi128EEEEEEvvEEEEvNT_6ParamsE,(.L_x_369 - _ZN7cutlass13device_kernelINS_4gemm6kernel13GemmUniversalINS1_17GroupProblemShapeIN4cute5tupleIJiiiEEEEENS1_10collective13CollectiveMmaINS1_40MainloopSm100ArrayTmaUmmaWarpSpecializedILi25ELi8ELi4ENS6_IJNS5_1CILi2EEENSC_ILi1EEESE_EEEEENS6_IJNSC_ILi128EEESH_NSC_ILi64EEEEEENS_12float_e4m3_tEPNS6_IJlSE_NSC_ILi0EEEEEESK_SN_NS5_8TiledMMAINS5_8MMA_AtomIJNS5_10MMA_TraitsINS5_25SM100_MMA_F8F6F4_2x1SM_SSEJSK_SK_fSH_SH_NS5_17integral_constantINS5_4UMMA5MajorELSU_0EEESV_NSS_INST_7ScaleInELSW_0EEESX_EEEEEENS5_6LayoutINS6_IJSE_SE_SE_EEENS6_IJSL_SL_SL_EEEEENS6_IJNS5_10UnderscoreES14_S14_EEEEENS5_18SM100_TMA_2SM_LOADENS5_14ComposedLayoutINS5_7SwizzleILi2ELi4ELi3EEENS5_18smem_ptr_flag_bitsILi8EEENS10_INS6_IJNSC_ILi8EEESI_EEENS6_IJSI_SE_EEEEEEEvNS5_8identityES17_S1H_vS1I_EENS_8epilogue10collective18CollectiveEpilogueINS1K_31Sm100PtrArrayTmaWarpSpecializedILi4ELi2ELi16ELb1ELb0EEEJNS6_IJSI_SH_SI_EEENS6_IJNS10_ISI_SE_EENS10_INS6_IJNSC_ILi16EEESD_EEENS6_IJSE_SI_EEEEEEEENS_6half_tEPNS6_IJSE_lSL_EEES1W_S1Y_NS1K_6fusion15FusionCallbacksIS1O_NS1Z_17LinearCombinationIS1W_fS1W_fLNS_15FloatRoundStyleE2EEES1P_S1V_JEEENS5_5SM1004TMEM4LOAD26SM100_TMEM_LOAD_16dp256b2xENS5_13SM90_TMA_LOADENS18_INS19_ILi3ELi4ELi3EEENS1B_ILi16EEENS10_INS6_IJSI_S1D_EEES1T_EEEENS5_17SM75_U16x8_LDSM_TENS5_14SM90_TMA_STOREES2E_NS5_17SM90_U16x8_STSM_TENS5_39AutoVectorizingCopyWithAssumedAlignmentILi128EEEEEEvvEEEEvNT_6ParamsE)
        .other          _ZN7cutlass13device_kernelINS_4gemm6kernel13GemmUniversalINS1_17GroupProblemShapeIN4cute5tupleIJiiiEEEEENS1_10collective13CollectiveMmaINS1_40MainloopSm100ArrayTmaUmmaWarpSpecializedILi25ELi8ELi4ENS6_IJNS5_1CILi2EEENSC_ILi1EEESE_EEEEENS6_IJNSC_ILi128EEESH_NSC_ILi64EEEEEENS_12float_e4m3_tEPNS6_IJlSE_NSC_ILi0EEEEEESK_SN_NS5_8TiledMMAINS5_8MMA_AtomIJNS5_10MMA_TraitsINS5_25SM100_MMA_F8F6F4_2x1SM_SSEJSK_SK_fSH_SH_NS5_17integral_constantINS5_4UMMA5MajorELSU_0EEESV_NSS_INST_7ScaleInELSW_0EEESX_EEEEEENS5_6LayoutINS6_IJSE_SE_SE_EEENS6_IJSL_SL_SL_EEEEENS6_IJNS5_10UnderscoreES14_S14_EEEEENS5_18SM100_TMA_2SM_LOADENS5_14ComposedLayoutINS5_7SwizzleILi2ELi4ELi3EEENS5_18smem_ptr_flag_bitsILi8EEENS10_INS6_IJNSC_ILi8EEESI_EEENS6_IJSI_SE_EEEEEEEvNS5_8identityES17_S1H_vS1I_EENS_8epilogue10collective18CollectiveEpilogueINS1K_31Sm100PtrArrayTmaWarpSpecializedILi4ELi2ELi16ELb1ELb0EEEJNS6_IJSI_SH_SI_EEENS6_IJNS10_ISI_SE_EENS10_INS6_IJNSC_ILi16EEESD_EEENS6_IJSE_SI_EEEEEEEENS_6half_tEPNS6_IJSE_lSL_EEES1W_S1Y_NS1K_6fusion15FusionCallbacksIS1O_NS1Z_17LinearCombinationIS1W_fS1W_fLNS_15FloatRoundStyleE2EEES1P_S1V_JEEENS5_5SM1004TMEM4LOAD26SM100_TMEM_LOAD_16dp256b2xENS5_13SM90_TMA_LOADENS18_INS19_ILi3ELi4ELi3EEENS1B_ILi16EEENS10_INS6_IJSI_S1D_EEES1T_EEEENS5_17SM75_U16x8_LDSM_TENS5_14SM90_TMA_STOREES2E_NS5_17SM90_U16x8_STSM_TENS5_39AutoVectorizingCopyWithAssumedAlignmentILi128EEEEEEvvEEEEvNT_6ParamsE,@"STO_CUDA_ENTRY STV_DEFAULT"
_ZN7cutlass13device_kernelINS_4gemm6kernel13GemmUniversalINS1_17GroupProblemShapeIN4cute5tupleIJiiiEEEEENS1_10collective13CollectiveMmaINS1_40MainloopSm100ArrayTmaUmmaWarpSpecializedILi25ELi8ELi4ENS6_IJNS5_1CILi2EEENSC_ILi1EEESE_EEEEENS6_IJNSC_ILi128EEESH_NSC_ILi64EEEEEENS_12float_e4m3_tEPNS6_IJlSE_NSC_ILi0EEEEEESK_SN_NS5_8TiledMMAINS5_8MMA_AtomIJNS5_10MMA_TraitsINS5_25SM100_MMA_F8F6F4_2x1SM_SSEJSK_SK_fSH_SH_NS5_17integral_constantINS5_4UMMA5MajorELSU_0EEESV_NSS_INST_7ScaleInELSW_0EEESX_EEEEEENS5_6LayoutINS6_IJSE_SE_SE_EEENS6_IJSL_SL_SL_EEEEENS6_IJNS5_10UnderscoreES14_S14_EEEEENS5_18SM100_TMA_2SM_LOADENS5_14ComposedLayoutINS5_7SwizzleILi2ELi4ELi3EEENS5_18smem_ptr_flag_bitsILi8EEENS10_INS6_IJNSC_ILi8EEESI_EEENS6_IJSI_SE_EEEEEEEvNS5_8identityES17_S1H_vS1I_EENS_8epilogue10collective18CollectiveEpilogueINS1K_31Sm100PtrArrayTmaWarpSpecializedILi4ELi2ELi16ELb1ELb0EEEJNS6_IJSI_SH_SI_EEENS6_IJNS10_ISI_SE_EENS10_INS6_IJNSC_ILi16EEESD_EEENS6_IJSE_SI_EEEEEEEENS_6half_tEPNS6_IJSE_lSL_EEES1W_S1Y_NS1K_6fusion15FusionCallbacksIS1O_NS1Z_17LinearCombinationIS1W_fS1W_fLNS_15FloatRoundStyleE2EEES1P_S1V_JEEENS5_5SM1004TMEM4LOAD26SM100_TMEM_LOAD_16dp256b2xENS5_13SM90_TMA_LOADENS18_INS19_ILi3ELi4ELi3EEENS1B_ILi16EEENS10_INS6_IJSI_S1D_EEES1T_EEEENS5_17SM75_U16x8_LDSM_TENS5_14SM90_TMA_STOREES2E_NS5_17SM90_U16x8_STSM_TENS5_39AutoVectorizingCopyWithAssumedAlignmentILi128EEEEEEvvEEEEvNT_6ParamsE:
[----:B------:R-:W1:Y:S01]  /*0000*/  LDC R1, c[0x0][0x37c] ;  /* 0x0000df00ff017b82 */ /* 0x000e620000000800 */
[----:B------:R-:W2:Y:S07]  /*0010*/  S2R R49, SR_TID.X ;  /* 0x0000000000317919 */ /* 0x000eae0000002100 */
[----:B------:R-:W3:Y:S01]  /*0020*/  S2UR UR31, SR_CgaCtaId ;  /* 0x00000000001f79c3 */ /* 0x000ee20000008800 */
[----:B------:R-:W-:Y:S01]  /*0030*/  UMOV UR37, 0x4 ;  /* 0x0000000400257882 */ /* 0x000fe20000000000 */
[----:B------:R-:W4:Y:S01]  /*0040*/  LDCU UR30, c[0x0][0x370] ;  /* 0x00006e00ff1e77ac */ /* 0x000f220008000800 */
[----:B------:R-:W-:-:S05]  /*0050*/  ELECT P3, URZ, PT ;  /* 0x0000000000ff782f */ /* 0x000fca0003860000 */
[----:B------:R-:W-:Y:S08]  /*0060*/  S2UR UR42, SR_CTAID.X ;  /* 0x00000000002a79c3 */ /* 0x000ff00000002500 */
[----:B------:R-:W4:Y:S01]  /*0070*/  S2UR UR58, SR_CTAID.Y ;  /* 0x00000000003a79c3 */ /* 0x000f220000002600 */
[----:B---3--:R-:W-:Y:S02]  /*0080*/  ULOP3.LUT UR44, UR31, 0x1, URZ, 0xc0, !UPT ;  /* 0x000000011f2c7892 */ /* 0x008fe4000f8ec0ff */
[----:B------:R-:W-:Y:S01]  /*0090*/  ULOP3.LUT UR43, UR31, 0x1, URZ, 0x3c, !UPT ;  /* 0x000000011f2b7892 */ /* 0x000fe2000f8e3cff */
[----:B--2---:R-:W-:-:S05]  /*00a0*/  SHF.R.U32.HI R48, RZ, 0x5, R49 ;  /* 0x00000005ff307819 */ /* 0x004fca0000011631 */
[----:B------:R-:W2:Y:S01]  /*00b0*/  SHFL.IDX PT, R0, R48, RZ, 0x1f ;  /* 0x00001fff30007589 */ /* 0x000ea200000e0000 */
[----:B----4-:R-:W-:Y:S01]  /*00c0*/  UIMAD UR28, UR58, UR30, UR42 ;  /* 0x0000001e3a1c72a4 */ /* 0x010fe2000f8e022a */
[----:B--2---:R-:W-:-:S13]  /*00d0*/  R2UR UR21, R0 ;  /* 0x00000000001572ca */ /* 0x004fda00000e0000 */
[----:B------:R-:W-:Y:S02]  /*00e0*/  UISETP.GE.AND UP0, UPT, UR21, 0x8, UPT ;  /* 0x000000081500788c */ /* 0x000fe4000bf06270 */
[----:B------:R-:W-:Y:S02]  /*00f0*/  UISETP.GT.AND UP1, UPT, UR21, 0x3, UPT ;  /* 0x000000031500788c */ /* 0x000fe4000bf24270 */
[----:B------:R-:W-:-:S04]  /*0100*/  USEL UR37, UR37, 0x8, !UP0 ;  /* 0x0000000825257887 */ /* 0x000fc8000c000000 */
[----:B------:R-:W-:Y:S02]  /*0110*/  USEL UR37, UR37, UR21, UP1 ;  /* 0x0000001525257287 */ /* 0x000fe40008800000 */
[----:B------:R-:W-:Y:S02]  /*0120*/  ULOP3.LUT UR21, UR21, 0xfffffffc, URZ, 0xc0, !UPT ;  /* 0xfffffffc15157892 */ /* 0x000fe4000f8ec0ff */
[----:B------:R-:W-:-:S09]  /*0130*/  UISETP.NE.AND UP0, UPT, UR37, 0x2, UPT ;  /* 0x000000022500788c */ /* 0x000fd2000bf05270 */
[----:B-1----:R-:W-:Y:S05]  /*0140*/  BRA.U UP0, `(.L_x_0) ;  /* 0x0000000100f87547 */ /* 0x002fea000b800000 */
[----:B------:R-:W1:Y:S01]  /*0150*/  LDCU UR34, c[0x0][0xc1c] ;  /* 0x00018380ff2277ac */ /* 0x000e620008000800 */
[----:B------:R-:W-:Y:S01]  /*0160*/  BSSY.RECONVERGENT B0, `(.L_x_1) ;  /* 0x000003b000007945 */ /* 0x000fe20003800200 */
[----:B------:R-:W2:Y:S01]  /*0170*/  LDCU.64 UR4, c[0x0][0x820] ;  /* 0x00010400ff0477ac */ /* 0x000ea20008000a00 */
[----:B------:R-:W-:Y:S01]  /*0180*/  ELECT P0, URZ, PT ;  /* 0x0000000000ff782f */ /* 0x000fe20003800000 */
[----:B------:R-:W-:Y:S02]  /*0190*/  UIMAD UR38, UR28, 0x23, URZ ;  /* 0x000000231c2678a4 */ /* 0x000fe4000f8e02ff */
[----:B-1----:R-:W-:-:S04]  /*01a0*/  UIADD3 UR34, UPT, UPT, UR28, UR34, URZ ;  /* 0x000000221c227290 */ /* 0x002fc8000fffe0ff */
[----:B------:R-:W-:Y:S02]  /*01b0*/  UIMAD UR34, UR34, 0x23, URZ ;  /* 0x00000023222278a4 */ /* 0x000fe4000f8e02ff */
[----:B--2---:R-:W-:Y:S02]  /*01c0*/  UIMAD.WIDE.U32 UR38, UR38, 0x80, UR4 ;  /* 0x00000080262678a5 */ /* 0x004fe4000f8e0004 */
[----:B------:R-:W-:Y:S02]  /*01d0*/  UIMAD.WIDE.U32 UR34, UR34, 0x80, UR4 ;  /* 0x00000080222278a5 */ /* 0x000fe4000f8e0004 */
[----:B------:R-:W-:Y:S10]  /*01e0*/  @!P0 BRA `(.L_x_2) ;  /* 0x0000000000c88947 */ /* 0x000ff40003800000 */
[----:B------:R-:W1:Y:S01]  /*01f0*/  LDC.64 R68, c[0x0][0x400] ;  /* 0x00010000ff447b82 */ /* 0x000e620000000a00 */
[----:B------:R-:W-:Y:S02]  /*0200*/  UMOV UR4, 0x400 ;  /* 0x0000040000047882 */ /* 0x000fe40000000000 */
[----:B------:R-:W-:-:S05]  /*0210*/  ULEA UR4, UR31, UR4, 0x18 ;  /* 0x000000041f047291 */ /* 0x000fca000f8ec0ff */
[----:B------:R-:W1:Y:S08]  /*0220*/  LDC.64 R70, c[0x0][0x408] ;  /* 0x00010200ff467b82 */ /* 0x000e700000000a00 */
[----:B------:R-:W2:Y:S08]  /*0230*/  LDC.64 R64, c[0x0][0x410] ;  /* 0x00010400ff407b82 */ /* 0x000eb00000000a00 */
[----:B------:R-:W2:Y:S08]  /*0240*/  LDC.64 R66, c[0x0][0x418] ;  /* 0x00010600ff427b82 */ /* 0x000eb00000000a00 */
[----:B------:R-:W3:Y:S01]  /*0250*/  LDC.64 R60, c[0x0][0x420] ;  /* 0x00010800ff3c7b82 */ /* 0x000ee20000000a00 */
[----:B-1----:R1:W-:Y:S07]  /*0260*/  STS.128 [UR4+0x600], R68 ;  /* 0x00060044ff007988 */ /* 0x0023ee0008000c04 */
[----:B------:R-:W3:Y:S08]  /*0270*/  LDC.64 R62, c[0x0][0x428] ;  /* 0x00010a00ff3e7b82 */ /* 0x000ef00000000a00 */
[----:B------:R-:W4:Y:S01]  /*0280*/  LDC.64 R56, c[0x0][0x430] ;  /* 0x00010c00ff387b82 */ /* 0x000f220000000a00 */
[----:B--2---:R1:W-:Y:S07]  /*0290*/  STS.128 [UR4+0x610], R64 ;  /* 0x00061040ff007988 */ /* 0x0043ee0008000c04 */
[----:B------:R-:W4:Y:S08]  /*02a0*/  LDC.64 R58, c[0x0][0x438] ;  /* 0x00010e00ff3a7b82 */ /* 0x000f300000000a00 */
[----:B------:R-:W2:Y:S01]  /*02b0*/  LDC.64 R52, c[0x0][0x440] ;  /* 0x00011000ff347b82 */ /* 0x000ea20000000a00 */
[----:B---3--:R1:W-:Y:S07]  /*02c0*/  STS.128 [UR4+0x620], R60 ;  /* 0x0006203cff007988 */ /* 0x0083ee0008000c04 */
[----:B------:R-:W2:Y:S08]  /*02d0*/  LDC.64 R54, c[0x0][0x448] ;  /* 0x00011200ff367b82 */ /* 0x000eb00000000a00 */
[----:B------:R-:W3:Y:S01]  /*02e0*/  LDC.64 R44, c[0x0][0x450] ;  /* 0x00011400ff2c7b82 */ /* 0x000ee20000000a00 */
[----:B----4-:R1:W-:Y:S07]  /*02f0*/  STS.128 [UR4+0x630], R56 ;  /* 0x00063038ff007988 */ /* 0x0103ee0008000c04 */
        /* <DEDUP_REMOVED lines=30> */
[----:B------:R-:W4:Y:S01]  /*04e0*/  LDC.64 R6, c[0x0][0x578] ;  /* 0x00015e00ff067b82 */ /* 0x000f220000000a00 */
[----:B---3--:R1:W-:Y:S04]  /*04f0*/  STS.128 [UR4+0x6e0], R8 ;  /* 0x0006e008ff007988 */ /* 0x0083e80008000c04 */
[----:B----4-:R1:W-:Y:S02]  /*0500*/  STS.128 [UR4+0x6f0], R4 ;  /* 0x0006f004ff007988 */ /* 0x0103e40008000c04 */
.L_x_2:
[----:B------:R-:W-:Y:S05]  /*0510*/  BSYNC.RECONVERGENT B0 ;  /* 0x0000000000007941 */ /* 0x000fea0003800200 */
.L_x_1:
[----:B------:R-:W-:Y:S01]  /*0520*/  NOP ;  /* 0x0000000000007918 */ /* 0x000fe20000000000 */
.L_x_0:
[----:B------:R-:W-:-:S09]  /*0530*/  UISETP.NE.AND UP0, UPT, UR37, 0x3, UPT ;  /* 0x000000032500788c */ /* 0x000fd2000bf05270 */
[----:B------:R-:W-:Y:S05]  /*0540*/  BRA.U UP0, `(.L_x_3) ;  /* 0x00000001007c7547 */ /* 0x000fea000b800000 */
[----:B-1----:R-:W1:Y:S01]  /*0550*/  LDC.64 R32, c[0x0][0x900] ;  /* 0x00024000ff207b82 */ /* 0x002e620000000a00 */
[----:B------:R-:W2:Y:S01]  /*0560*/  LDCU.64 UR6, c[0x0][0xb00] ;  /* 0x00016000ff0677ac */ /* 0x000ea20008000a00 */
[----:B------:R-:W-:Y:S01]  /*0570*/  ELECT P0, URZ, PT ;  /* 0x0000000000ff782f */ /* 0x000fe20003800000 */
[----:B------:R-:W-:-:S05]  /*0580*/  UMOV UR4, 0x400 ;  /* 0x0000040000047882 */ /* 0x000fca0000000000 */
[----:B------:R-:W1:Y:S01]  /*0590*/  LDC.64 R34, c[0x0][0x908] ;  /* 0x00024200ff227b82 */ /* 0x000e620000000a00 */
[----:B------:R-:W-:Y:S02]  /*05a0*/  ULEA UR4, UR31, UR4, 0x18 ;  /* 0x000000041f047291 */ /* 0x000fe4000f8ec0ff */
[----:B------:R-:W-:-:S05]  /*05b0*/  UIMAD UR22, UR28, 0xe, URZ ;  /* 0x0000000e1c1678a4 */ /* 0x000fca000f8e02ff */
[----:B------:R-:W3:Y:S01]  /*05c0*/  LDC.64 R28, c[0x0][0x910] ;  /* 0x00024400ff1c7b82 */ /* 0x000ee20000000a00 */
[----:B--2---:R-:W-:-:S07]  /*05d0*/  UIMAD.WIDE.U32 UR22, UR22, 0x80, UR6 ;  /* 0x00000080161678a5 */ /* 0x004fce000f8e0006 */
[----:B------:R-:W3:Y:S08]  /*05e0*/  LDC.64 R30, c[0x0][0x918] ;  /* 0x00024600ff1e7b82 */ /* 0x000ef00000000a00 */
[----:B------:R-:W2:Y:S01]  /*05f0*/  LDC.64 R24, c[0x0][0x920] ;  /* 0x00024800ff187b82 */ /* 0x000ea20000000a00 */
[----:B-1----:R4:W-:Y:S07]  /*0600*/  @P0 STS.128 [UR4+0x500], R32 ;  /* 0x00050020ff000988 */ /* 0x0029ee0008000c04 */
[----:B------:R-:W2:Y:S08]  /*0610*/  LDC.64 R26, c[0x0][0x928] ;  /* 0x00024a00ff1a7b82 */ /* 0x000eb00000000a00 */
[----:B------:R-:W1:Y:S01]  /*0620*/  LDC.64 R20, c[0x0][0x930] ;  /* 0x00024c00ff147b82 */ /* 0x000e620000000a00 */
[----:B---3--:R4:W-:Y:S07]  /*0630*/  @P0 STS.128 [UR4+0x510], R28 ;  /* 0x0005101cff000988 */ /* 0x0089ee0008000c04 */
[----:B------:R-:W1:Y:S08]  /*0640*/  LDC.64 R22, c[0x0][0x938] ;  /* 0x00024e00ff167b82 */ /* 0x000e700000000a00 */
[----:B------:R-:W3:Y:S01]  /*0650*/  LDC.64 R16, c[0x0][0x940] ;  /* 0x00025000ff107b82 */ /* 0x000ee20000000a00 */
[----:B--2---:R4:W-:Y:S07]  /*0660*/  @P0 STS.128 [UR4+0x520], R24 ;  /* 0x00052018ff000988 */ /* 0x0049ee0008000c04 */
        /* <DEDUP_REMOVED lines=9> */
[----:B------:R-:W3:Y:S01]  /*0700*/  LDC.64 R6, c[0x0][0x978] ;  /* 0x00025e00ff067b82 */ /* 0x000ee20000000a00 */
[----:B-1----:R4:W-:Y:S04]  /*0710*/  @P0 STS.128 [UR4+0x560], R8 ;  /* 0x00056008ff000988 */ /* 0x0029e80008000c04 */
[----:B---3--:R4:W-:Y:S01]  /*0720*/  @P0 STS.128 [UR4+0x570], R4 ;  /* 0x00057004ff000988 */ /* 0x0089e20008000c04 */
[----:B------:R-:W-:Y:S01]  /*0730*/  NOP ;  /* 0x0000000000007918 */ /* 0x000fe20000000000 */
.L_x_3:
[----:B------:R-:W2:Y:S01]  /*0740*/  SHFL.IDX PT, R0, R48, RZ, 0x1f ;  /* 0x00001fff30007589 */ /* 0x000ea200000e0000 */
[----:B------:R-:W-:Y:S02]  /*0750*/  UISETP.NE.AND UP1, UPT, UR37, 0x2, UPT ;  /* 0x000000022500788c */ /* 0x000fe4000bf25270 */
[----:B------:R-:W-:Y:S02]  /*0760*/  UISETP.NE.AND UP0, UPT, UR37, URZ, UPT ;  /* 0x000000ff2500728c */ /* 0x000fe4000bf05270 */
[----:B------:R-:W-:Y:S02]  /*0770*/  UISETP.EQ.AND UP2, UPT, UR44, URZ, !UP1 ;  /* 0x000000ff2c00728c */ /* 0x000fe4000cf42270 */
[----:B------:R-:W-:-:S04]  /*0780*/  USEL UR20, URZ, 0x1, UP1 ;  /* 0x00000001ff147887 */ /* 0x000fc80008800000 */
[----:B------:R-:W-:Y:S01]  /*0790*/  USEL UR29, UR20, 0x2, UP0 ;  /* 0x00000002141d7887 */ /* 0x000fe20008000000 */
[----:B------:R-:W-:Y:S02]  /*07a0*/  PLOP3.LUT P2, PT, P3, PT, UP2, 0x80, 0x8 ;  /* 0x000000000008781c */ /* 0x000fe40001f4f028 */
[----:B--2---:R-:W-:-:S13]  /*07b0*/  ISETP.NE.AND P0, PT, R0, RZ, PT ;  /* 0x000000ff0000720c */ /* 0x004fda0003f05270 */
[----:B------:R-:W-:Y:S05]  /*07c0*/  @P0 BRA `(.L_x_4) ;  /* 0x0000000000f80947 */ /* 0x000fea0003800000 */
[----:B------:R-:W-:Y:S01]  /*07d0*/  ELECT P0, URZ, PT ;  /* 0x0000000000ff782f */ /* 0x000fe20003800000 */
[----:B------:R-:W-:-:S12]  /*07e0*/  BSSY.RECONVERGENT B0, `(.L_x_4) ;  /* 0x000003c000007945 */ /* 0x000fd80003800200 */
[----:B------:R-:W-:Y:S05]  /*07f0*/  @!P0 BRA `(.L_x_5) ;  /* 0x0000000000e88947 */ /* 0x000fea0003800000 */
[----:B------:R-:W-:Y:S01]  /*0800*/  UMOV UR5, 0x400 ;  /* 0x0000040000057882 */ /* 0x000fe20000000000 */
[----:B------:R-:W-:Y:S01]  /*0810*/  UMOV UR4, 0x1 ;  /* 0x0000000100047882 */ /* 0x000fe20000000000 */
[----:B------:R-:W-:Y:S02]  /*0820*/  ULEA UR5, UR31, UR5, 0x18 ;  /* 0x000000051f057291 */ /* 0x000fe4000f8ec0ff */
[----:B------:R-:W-:-:S04]  /*0830*/  UIADD3 UR6, UPT, UPT, -UR4, 0x100000, URZ ;  /* 0x0010000004067890 */ /* 0x000fc8000fffe1ff */
[----:B------:R-:W-:Y:S02]  /*0840*/  USHF.L.U32 UR7, UR6, 0xb, URZ ;  /* 0x0000000b06077899 */ /* 0x000fe400080006ff */
[----:B------:R-:W-:Y:S01]  /*0850*/  USHF.L.U32 UR6, UR6, 0x1, URZ ;  /* 0x0000000106067899 */ /* 0x000fe200080006ff */
[----:B------:R-:W2:Y:S11]  /*0860*/  FENCE.VIEW.ASYNC.S ;  /* 0x00000000000073c6 */ /* 0x000eb60000000000 */
[----:B--2---:R2:W3:Y:S01]  /*0870*/  SYNCS.EXCH.64 URZ, [UR5], UR6 ;  /* 0x0000000605ff75b2 */ /* 0x0044e20008000100 */
[----:B------:R2:W1:Y:S01]  /*0880*/  SYNCS.EXCH.64 URZ, [UR5+0xc8], UR6 ;  /* 0x0000c80605ff75b2 */ /* 0x0004620008000100 */
        /* <DEDUP_REMOVED lines=47> */
[----:B------:R2:W1:Y:S02]  /*0b80*/  SYNCS.EXCH.64 URZ, [UR5+0x188], UR6 ;  /* 0x0001880605ff75b2 */ /* 0x0004640008000100 */
[----:B--23--:R-:W-:Y:S01]  /*0b90*/  NOP ;  /* 0x0000000000007918 */ /* 0x00cfe20000000000 */
.L_x_5:
[----:B------:R-:W-:Y:S05]  /*0ba0*/  BSYNC.RECONVERGENT B0 ;  /* 0x0000000000007941 */ /* 0x000fea0003800200 */
.L_x_4:
[----:B------:R-:W2:Y:S01]  /*0bb0*/  SHFL.IDX PT, R0, R48, RZ, 0x1f ;  /* 0x00001fff30007589 */ /* 0x000ea200000e0000 */
[----:B------:R-:W-:Y:S01]  /*0bc0*/  NOP ;  /* 0x0000000000007918 */ /* 0x000fe20000000000 */
[----:B--2---:R-:W-:-:S13]  /*0bd0*/  ISETP.NE.AND P0, PT, R0, 0x1, PT ;  /* 0x000000010000780c */ /* 0x004fda0003f05270 */
[----:B------:R-:W-:Y:S05]  /*0be0*/  @P0 BRA `(.L_x_6) ;  /* 0x0000000000540947 */ /* 0x000fea0003800000 */
[----:B------:R-:W-:Y:S01]  /*0bf0*/  UMOV UR6, 0x400 ;  /* 0x0000040000067882 */ /* 0x000fe20000000000 */
[----:B------:R-:W-:Y:S01]  /*0c00*/  UMOV UR5, 0x20 ;  /* 0x0000002000057882 */ /* 0x000fe20000000000 */
[----:B------:R-:W-:Y:S01]  /*0c10*/  UMOV UR4, 0x80 ;  /* 0x0000008000047882 */ /* 0x000fe20000000000 */
[----:B------:R-:W-:Y:S02]  /*0c20*/  ULEA UR6, UR31, UR6, 0x18 ;  /* 0x000000061f067291 */ /* 0x000fe4000f8ec0ff */
[----:B------:R-:W-:-:S04]  /*0c30*/  UIADD3 UR8, UPT, UPT, -UR5, 0x100000, URZ ;  /* 0x0010000005087890 */ /* 0x000fc8000fffe1ff */
[----:B------:R-:W-:Y:S02]  /*0c40*/  USHF.L.U32 UR9, UR8, 0xb, URZ ;  /* 0x0000000b08097899 */ /* 0x000fe400080006ff */
[----:B------:R-:W-:Y:S02]  /*0c50*/  USHF.L.U32 UR8, UR8, 0x1, URZ ;  /* 0x0000000108087899 */ /* 0x000fe400080006ff */
[----:B------:R-:W-:-:S04]  /*0c60*/  UIADD3 UR4, UPT, UPT, -UR4, 0x100000, URZ ;  /* 0x0010000004047890 */ /* 0x000fc8000fffe1ff */
[----:B------:R-:W-:Y:S02]  /*0c70*/  USHF.L.U32 UR5, UR4, 0xb, URZ ;  /* 0x0000000b04057899 */ /* 0x000fe400080006ff */
[----:B------:R-:W-:Y:S01]  /*0c80*/  USHF.L.U32 UR4, UR4, 0x1, URZ ;  /* 0x0000000104047899 */ /* 0x000fe200080006ff */
[----:B------:R-:W-:Y:S01]  /*0c90*/  ELECT P0, URZ, PT ;  /* 0x0000000000ff782f */ /* 0x000fe20003800000 */
[----:B------:R-:W2:Y:S02]  /*0ca0*/  FENCE.VIEW.ASYNC.S ;  /* 0x00000000000073c6 */ /* 0x000ea40000000000 */
[----:B--2---:R2:W3:Y:S08]  /*0cb0*/  SYNCS.EXCH.64 URZ, [UR6+0x190], UR8 ;  /* 0x0001900806ff75b2 */ /* 0x0044f00008000100 */
[----:B------:R2:W1:Y:S01]  /*0cc0*/  SYNCS.EXCH.64 URZ, [UR6+0x1b0], UR4 ;  /* 0x0001b00406ff75b2 */ /* 0x0004620008000100 */
[----:B------:R2:W1:Y:S01]  /*0cd0*/  SYNCS.EXCH.64 URZ, [UR6+0x198], UR8 ;  /* 0x0001980806ff75b2 */ /* 0x0004620008000100 */
[----:B------:R2:W1:Y:S01]  /*0ce0*/  SYNCS.EXCH.64 URZ, [UR6+0x1b8], UR4 ;  /* 0x0001b80406ff75b2 */ /* 0x0004620008000100 */
[----:B------:R2:W1:Y:S01]  /*0cf0*/  SYNCS.EXCH.64 URZ, [UR6+0x1a0], UR8 ;  /* 0x0001a00806ff75b2 */ /* 0x0004620008000100 */
[----:B------:R2:W1:Y:S01]  /*0d00*/  SYNCS.EXCH.64 URZ, [UR6+0x1c0], UR4 ;  /* 0x0001c00406ff75b2 */ /* 0x0004620008000100 */
[----:B------:R2:W1:Y:S01]  /*0d10*/  SYNCS.EXCH.64 URZ, [UR6+0x1a8], UR8 ;  /* 0x0001a80806ff75b2 */ /* 0x0004620008000100 */
[----:B------:R2:W1:Y:S01]  /*0d20*/  SYNCS.EXCH.64 URZ, [UR6+0x1c8], UR4 ;  /* 0x0001c80406ff75b2 */ /* 0x0004620008000100 */
[----:B------:R-:W-:Y:S01]  /*0d30*/  NOP ;  /* 0x0000000000007918 */ /* 0x000fe20000000000 */
.L_x_6:
[----:B------:R-:W5:Y:S01]  /*0d40*/  SHFL.IDX PT, R0, R48, RZ, 0x1f ;  /* 0x00001fff30007589 */ /* 0x000f6200000e0000 */
[----:B------:R-:W-:Y:S01]  /*0d50*/  NOP ;  /* 0x0000000000007918 */ /* 0x000fe20000000000 */
[----:B-----5:R-:W-:-:S13]  /*0d60*/  ISETP.NE.AND P0, PT, R0, 0x3, PT ;  /* 0x000000030000780c */ /* 0x020fda0003f05270 */
[----:B------:R-:W-:Y:S05]  /*0d70*/  @P0 BRA `(.L_x_7) ;  /* 0x00000000002c0947 */ /* 0x000fea0003800000 */
[----:B--2---:R-:W-:Y:S01]  /*0d80*/  UMOV UR5, 0x400 ;  /* 0x0000040000057882 */ /* 0x004fe20000000000 */
[----:B------:R-:W-:Y:S01]  /*0d90*/  UMOV UR4, 0x20 ;  /* 0x0000002000047882 */ /* 0x000fe20000000000 */
[----:B------:R-:W-:Y:S02]  /*0da0*/  ULEA UR5, UR31, UR5, 0x18 ;  /* 0x000000051f057291 */ /* 0x000fe4000f8ec0ff */
[----:B------:R-:W-:-:S04]  /*0db0*/  UIADD3 UR6, UPT, UPT, -UR4, 0x100000, URZ ;  /* 0x0010000004067890 */ /* 0x000fc8000fffe1ff */
[----:B------:R-:W-:Y:S02]  /*0dc0*/  USHF.L.U32 UR7, UR6, 0xb, URZ ;  /* 0x0000000b06077899 */ /* 0x000fe400080006ff */
[----:B------:R-:W-:Y:S01]  /*0dd0*/  USHF.L.U32 UR6, UR6, 0x1, URZ ;  /* 0x0000000106067899 */ /* 0x000fe200080006ff */
[----:B------:R-:W-:Y:S01]  /*0de0*/  ELECT P0, URZ, PT ;  /* 0x0000000000ff782f */ /* 0x000fe20003800000 */
[----:B------:R-:W2:Y:S10]  /*0df0*/  FENCE.VIEW.ASYNC.S ;  /* 0x00000000000073c6 */ /* 0x000eb40000000000 */
[----:B--2---:R2:W1:Y:S01]  /*0e00*/  SYNCS.EXCH.64 URZ, [UR5+0x1d0], UR6 ;  /* 0x0001d00605ff75b2 */ /* 0x0044620008000100 */
[----:B------:R2:W1:Y:S01]  /*0e10*/  SYNCS.EXCH.64 URZ, [UR5+0x1d8], UR6 ;  /* 0x0001d80605ff75b2 */ /* 0x0004620008000100 */
[----:B------:R-:W-:Y:S01]  /*0e20*/  NOP ;  /* 0x0000000000007918 */ /* 0x000fe20000000000 */
.L_x_7:
[----:B------:R-:W5:Y:S01]  /*0e30*/  SHFL.IDX PT, R0, R48, RZ, 0x1f ;  /* 0x00001fff30007589 */ /* 0x000f6200000e0000 */
[----:B------:R-:W-:Y:S01]  /*0e40*/  NOP ;  /* 0x0000000000007918 */ /* 0x000fe20000000000 */
[----:B-----5:R-:W-:-:S13]  /*0e50*/  ISETP.NE.AND P0, PT, R0, 0x4, PT ;  /* 0x000000040000780c */ /* 0x020fda0003f05270 */
[----:B------:R-:W-:Y:S05]  /*0e60*/  @P0 BRA `(.L_x_8) ;  /* 0x0000000000740947 */ /* 0x000fea0003800000 */
[----:B--2---:R-:W-:Y:S01]  /*0e70*/  UMOV UR6, 0x400 ;  /* 0x0000040000067882 */ /* 0x004fe20000000000 */
        /* <DEDUP_REMOVED lines=11> */
[----:B--2---:R2:W1:Y:S08]  /*0f30*/  SYNCS.EXCH.64 URZ, [UR6+0x1e0], UR8 ;  /* 0x0001e00806ff75b2 */ /* 0x0044700008000100 */
        /* <DEDUP_REMOVED lines=15> */
[----:B--2---:R-:W-:Y:S01]  /*1030*/  NOP ;  /* 0x0000000000007918 */ /* 0x004fe20000000000 */
.L_x_8:
        /* <DEDUP_REMOVED lines=33> */
.L_x_9:
[----:B------:R-:W5:Y:S01]  /*1250*/  SHFL.IDX PT, R0, R48, RZ, 0x1f ;  /* 0x00001fff30007589 */ /* 0x000f6200000e0000 */
[----:B------:R-:W-:Y:S01]  /*1260*/  ISETP.NE.OR P0, PT, RZ, UR37, !P3 ;  /* 0x00000025ff007c0c */ /* 0x000fe2000df05670 */
        /* <DEDUP_REMOVED lines=24> */
.L_x_10:
[----:B------:R-:W-:Y:S01]  /*13f0*/  VOTEU.ALL UP0, P0 ;  /* 0x0000000000ff7886 */ /* 0x000fe20000000000 */
[----:B--2---:R-:W-:Y:S01]  /*1400*/  UMOV UR4, 0x20 ;  /* 0x0000002000047882 */ /* 0x004fe20000000000 */
[----:B------:R-:W-:-:S03]  /*1410*/  NOP ;  /* 0x0000000000007918 */ /* 0x000fc60000000000 */
[----:B------:R-:W-:-:S04]  /*1420*/  @!UP0 UIADD3 UR6, UPT, UPT, -UR4, 0x100000, URZ ;  /* 0x0010000004068890 */ /* 0x000fc8000fffe1ff */
[----:B------:R-:W-:Y:S02]  /*1430*/  @!UP0 USHF.L.U32 UR7, UR6, 0xb, URZ ;  /* 0x0000000b06078899 */ /* 0x000fe400080006ff */
[----:B------:R-:W-:Y:S01]  /*1440*/  @!UP0 USHF.L.U32 UR6, UR6, 0x1, URZ ;  /* 0x0000000106068899 */ /* 0x000fe200080006ff */
[----:B------:R-:W2:Y:S01]  /*1450*/  LDCU UR4, c[0x0][0x36c] ;  /* 0x00006d80ff0477ac */ /* 0x000ea20008000800 */
[----:B------:R-:W-:Y:S02]  /*1460*/  @!UP0 UMOV UR5, 0x400 ;  /* 0x0000040000058882 */ /* 0x000fe40000000000 */
[----:B------:R-:W-:Y:S01]  /*1470*/  @!UP0 ULEA UR5, UR31, UR5, 0x18 ;  /* 0x000000051f058291 */ /* 0x000fe2000f8ec0ff */
[----:B------:R-:W-:Y:S01]  /*1480*/  VOTEU.ALL UP0, P0 ;  /* 0x0000000000ff7886 */ /* 0x000fe20000000000 */
[----:B------:R-:W5:Y:S10]  /*1490*/  FENCE.VIEW.ASYNC.S ;  /* 0x00000000000073c6 */ /* 0x000f740000000000 */
[----:B-----5:R1:W1:Y:S01]  /*14a0*/  @!UP0 SYNCS.EXCH.64 URZ, [UR5+0x2b0], UR6 ;  /* 0x0002b00605ff85b2 */ /* 0x0202620008000100 */
[----:B--2---:R-:W-:-:S09]  /*14b0*/  UISETP.EQ.U32.AND UP0, UPT, UR4, 0x1, UPT ;  /* 0x000000010400788c */ /* 0x004fd2000bf02070 */
[----:B------:R-:W-:Y:S05]  /*14c0*/  BRA.U !UP0, `(.L_x_11) ;  /* 0x0000000108087547 */ /* 0x000fea000b800000 */
[----:B-1-3--:R-:W-:Y:S01]  /*14d0*/  UCGABAR_ARV ;  /* 0x00000000000079c7 */ /* 0x00afe20008000000 */
[----:B------:R-:W-:Y:S05]  /*14e0*/  BRA `(.L_x_12) ;  /* 0x0000000000047947 */ /* 0x000fea0003800000 */
.L_x_11:
[----:B-1-3--:R-:W-:Y:S01]  /*14f0*/  NOP ;  /* 0x0000000000007918 */ /* 0x00afe20000000000 */
.L_x_12:
[----:B----4-:R-:W1:Y:S01]  /*1500*/  LDC.64 R14, c[0x0][0xbf0] ;  /* 0x0002fc00ff0e7b82 */ /* 0x010e620000000a00 */
[----:B------:R-:W1:Y:S01]  /*1510*/  LDCU.64 UR50, c[0x0][0x358] ;  /* 0x00006b00ff3277ac */ /* 0x000e620008000a00 */
[----:B------:R-:W2:Y:S01]  /*1520*/  LDCU UR27, c[0x0][0xc0c] ;  /* 0x00018180ff1b77ac */ /* 0x000ea20008000800 */
[----:B------:R-:W2:Y:S01]  /*1530*/  LDCU UR4, c[0x0][0xbdc] ;  /* 0x00017b80ff0477ac */ /* 0x000ea20008000800 */
[----:B------:R-:W3:Y:S01]  /*1540*/  LDCU UR26, c[0x0][0xc10] ;  /* 0x00018200ff1a77ac */ /* 0x000ee20008000800 */
[----:B------:R-:W4:Y:S01]  /*1550*/  LDCU.128 UR12, c[0x0][0xba0] ;  /* 0x00017400ff0c77ac */ /* 0x000f220008000c00 */
[----:B------:R-:W4:Y:S01]  /*1560*/  LDCU.128 UR8, c[0x0][0xbb0] ;  /* 0x00017600ff0877ac */ /* 0x000f220008000c00 */
[----:B-1----:R-:W4:Y:S01]  /*1570*/  LDG.E R8, desc[UR50][R14.64] ;  /* 0x000000320e087981 */ /* 0x002f22000c1e1900 */
[----:B------:R-:W1:Y:S03]  /*1580*/  LDCU UR45, c[0x0][0xbe8] ;  /* 0x00017d00ff2d77ac */ /* 0x000e660008000800 */
[----:B------:R1:W4:Y:S01]  /*1590*/  LDG.E R3, desc[UR50][R14.64+0x4] ;  /* 0x000004320e037981 */ /* 0x000322000c1e1900 */
[----:B--2---:R-:W-:Y:S01]  /*15a0*/  USHF.L.U32 UR27, UR27, UR4, URZ ;  /* 0x000000041b1b7299 */ /* 0x004fe200080006ff */
[----:B------:R-:W-:Y:S01]  /*15b0*/  LOP3.LUT R7, R49, 0x1f, RZ, 0xc0, !PT ;  /* 0x0000001f31077812 */ /* 0x000fe200078ec0ff */
[----:B---3--:R-:W-:Y:S01]  /*15c0*/  USHF.L.U32 UR26, UR26, UR4, URZ ;  /* 0x000000041a1a7299 */ /* 0x008fe200080006ff */
[----:B------:R-:W-:Y:S01]  /*15d0*/  IMAD.MOV.U32 R5, RZ, RZ, RZ ;  /* 0x000000ffff057224 */ /* 0x000fe200078e00ff */
[----:B------:R-:W2:Y:S01]  /*15e0*/  LDCU.128 UR4, c[0x0][0xbc0] ;  /* 0x00017800ff0477ac */ /* 0x000ea20008000c00 */
[----:B------:R-:W-:-:S02]  /*15f0*/  IMAD.MOV.U32 R6, RZ, RZ, RZ ;  /* 0x000000ffff067224 */ /* 0x000fc400078e00ff */
[----:B------:R-:W-:Y:S01]  /*1600*/  IMAD.U32 R4, RZ, RZ, UR27 ;  /* 0x0000001bff047e24 */ /* 0x000fe2000f8e00ff */
[----:B------:R-:W-:Y:S01]  /*1610*/  UMOV UR36, 0x400 ;  /* 0x0000040000247882 */ /* 0x000fe20000000000 */
[----:B------:R-:W-:Y:S01]  /*1620*/  IMAD.U32 R0, RZ, RZ, UR26 ;  /* 0x0000001aff007e24 */ /* 0x000fe2000f8e00ff */
[----:B------:R-:W-:Y:S02]  /*1630*/  UISETP.NE.AND UP5, UPT, UR37, 0x8, UPT ;  /* 0x000000082500788c */ /* 0x000fe4000bfa5270 */
[----:B------:R-:W-:Y:S01]  /*1640*/  IABS R2, R4 ;  /* 0x0000000400027213 */ /* 0x000fe20000000000 */
[----:B----4-:R-:W-:Y:S01]  /*1650*/  UISETP.NE.U32.AND UP3, UPT, UR14, URZ, UPT ;  /* 0x000000ff0e00728c */ /* 0x010fe2000bf65070 */
[----:B-1----:R-:W-:Y:S01]  /*1660*/  ISETP.GE.AND P0, PT, R7, UR45, PT ;  /* 0x0000002d07007c0c */ /* 0x002fe2000bf06270 */
[----:B------:R-:W1:Y:S01]  /*1670*/  LDCU UR40, c[0x0][0xbe0] ;  /* 0x00017c00ff2877ac */ /* 0x000e620008000800 */
[----:B------:R-:W-:Y:S02]  /*1680*/  R2UR UR48, R2 ;  /* 0x00000000023072ca */ /* 0x000fe400000e0000 */
[----:B------:R-:W-:Y:S01]  /*1690*/  IABS R2, R0 ;  /* 0x0000000000027213 */ /* 0x000fe20000000000 */
[----:B------:R-:W-:Y:S01]  /*16a0*/  UISETP.NE.AND UP1, UPT, UR37, 0x1, UPT ;  /* 0x000000012500788c */ /* 0x000fe2000bf25270 */
[----:B------:R-:W-:-:S05]  /*16b0*/  CS2R.32 R23, SR_CgaSize ;  /* 0x0000000000177805 */ /* 0x000fca0000008a00 */
[----:B------:R-:W-:-:S05]  /*16c0*/  IMAD R23, R23, -0xa0, RZ ;  /* 0xffffff6017177824 */ /* 0x000fca00078e02ff */
[----:B------:R-:W-:-:S14]  /*16d0*/  R2UR UR33, R23 ;  /* 0x00000000172172ca */ /* 0x000fdc00000e0000 */
[----:B------:R-:W3:Y:S01]  /*16e0*/  LDCU UR33, c[0x0][UR33+0x2b0] ;  /* 0x00005600212177ac */ /* 0x000ee20008000800 */
[----:B------:R-:W-:Y:S01]  /*16f0*/  R2UR UR47, R2 ;  /* 0x00000000022f72ca */ /* 0x000fe200000e0000 */
[----:B------:R-:W-:Y:S02]  /*1700*/  UISETP.NE.AND.EX UP3, UPT, UR15, URZ, UPT, UP3 ;  /* 0x000000ff0f00728c */ /* 0x000fe4000bf65330 */
[----:B------:R-:W-:Y:S01]  /*1710*/  ULEA UR36, UR31, UR36, 0x18 ;  /* 0x000000241f247291 */ /* 0x000fe2000f8ec0ff */
[----:B------:R-:W4:Y:S01]  /*1720*/  @!P0 LDC.64 R12, c[0x0][0xbf0] ;  /* 0x0002fc00ff0c8b82 */ /* 0x000f220000000a00 */
[----:B------:R-:W2:Y:S01]  /*1730*/  I2F.RP R2, UR48 ;  /* 0x0000003000027d06 */ /* 0x000ea20008209400 */
[----:B------:R-:W-:-:S05]  /*1740*/  CS2R.32 R23, SR_CgaSize ;  /* 0x0000000000177805 */ /* 0x000fca0000008a00 */
[----:B------:R-:W-:-:S05]  /*1750*/  IMAD R23, R23, -0xa0, RZ ;  /* 0xffffff6017177824 */ /* 0x000fca00078e02ff */
[----:B------:R-:W-:-:S14]  /*1760*/  R2UR UR24, R23 ;  /* 0x00000000171872ca */ /* 0x000fdc00000e0000 */
[----:B------:R-:W1:Y:S01]  /*1770*/  LDCU UR24, c[0x0][UR24+0x2b4] ;  /* 0x00005680181877ac */ /* 0x000e620008000800 */
[----:B------:R-:W1:Y:S01]  /*1780*/  LDCU UR17, c[0x0][0x374] ;  /* 0x00006e80ff1177ac */ /* 0x000e620008000800 */
[----:B------:R-:W1:Y:S01]  /*1790*/  LDCU.U8 UR16, c[0x0][0xbd8] ;  /* 0x00017b00ff1077ac */ /* 0x000e620008000000 */
[----:B--2---:R-:W2:Y:S01]  /*17a0*/  MUFU.RCP R2, R2 ;  /* 0x0000000200027308 */ /* 0x004ea20000001000 */
[----:B------:R-:W-:Y:S01]  /*17b0*/  I2FP.F32.U32 R9, UR42 ;  /* 0x0000002a00097c45 */ /* 0x000fe20008201000 */
[----:B----4-:R-:W-:-:S04]  /*17c0*/  @!P0 IMAD.WIDE.U32 R12, R7, 0xc, R12 ;  /* 0x0000000c070c8825 */ /* 0x010fc800078e000c */
[----:B--2---:R-:W-:Y:S02]  /*17d0*/  VIADD R2, R2, 0xffffffe ;  /* 0x0ffffffe02027836 */ /* 0x004fe40000000000 */
[----:B---3--:R-:W-:Y:S01]  /*17e0*/  FMUL R9, R9, UR33 ;  /* 0x0000002109097c20 */ /* 0x008fe20008400000 */
[----:B------:R2:W5:Y:S03]  /*17f0*/  @!P0 LDG.E R5, desc[UR50][R12.64] ;  /* 0x000000320c058981 */ /* 0x000566000c1e1900 */
[----:B------:R-:W-:Y:S01]  /*1800*/  F2I.FTZ.U32.TRUNC.NTZ R2, R2 ;  /* 0x0000000200027305 */ /* 0x000fe2000021f000 */
[----:B------:R-:W-:Y:S01]  /*1810*/  UMOV UR33, URZ ;  /* 0x000000ff00217c82 */ /* 0x000fe20008000000 */
[----:B------:R2:W5:Y:S01]  /*1820*/  @!P0 LDG.E R6, desc[UR50][R12.64+0x4] ;  /* 0x000004320c068981 */ /* 0x000562000c1e1900 */
[----:B------:R-:W-:-:S05]  /*1830*/  CS2R.32 R23, SR_CgaSize ;  /* 0x0000000000177805 */ /* 0x000fca0000008a00 */
[----:B------:R-:W-:-:S05]  /*1840*/  IMAD R23, R23, -0xa0, RZ ;  /* 0xffffff6017177824 */ /* 0x000fca00078e02ff */
[----:B------:R-:W-:-:S14]  /*1850*/  R2UR UR56, R23 ;  /* 0x00000000173872ca */ /* 0x000fdc00000e0000 */
[----:B------:R-:W3:Y:S01]  /*1860*/  LDCU UR56, c[0x0][UR56+0x2a0] ;  /* 0x00005400383877ac */ /* 0x000ee20008000800 */
[----:B------:R-:W-:Y:S01]  /*1870*/  LOP3.LUT R10, R10, 0xfffffffd, RZ, 0xc0, !PT ;  /* 0xfffffffd0a0a7812 */ /* 0x000fe200078ec0ff */
[----:B------:R-:W-:Y:S01]  /*1880*/  IMAD.MOV.U32 R14, RZ, RZ, RZ ;  /* 0x000000ffff0e7224 */ /* 0x000fe200078e00ff */
[----:B-1----:R-:W-:Y:S02]  /*1890*/  ISETP.NE.AND P3, PT, RZ, UR16, PT ;  /* 0x00000010ff007c0c */ /* 0x002fe4000bf65270 */
[----:B------:R-:W-:-:S05]  /*18a0*/  CS2R.32 R23, SR_CgaSize ;  /* 0x0000000000177805 */ /* 0x000fca0000008a00 */
[----:B------:R-:W-:-:S05]  /*18b0*/  IMAD R23, R23, -0xa0, RZ ;  /* 0xffffff6017177824 */ /* 0x000fca00078e02ff */
[----:B------:R-:W-:-:S14]  /*18c0*/  R2UR UR54, R23 ;  /* 0x00000000173672ca */ /* 0x000fdc00000e0000 */
[----:B------:R-:W1:Y:S01]  /*18d0*/  LDCU UR54, c[0x0][UR54+0x2a4] ;  /* 0x00005480363677ac */ /* 0x000e620008000800 */
[----:B------:R-:W-:Y:S01]  /*18e0*/  F2I.U32.TRUNC.NTZ R9, R9 ;  /* 0x0000000900097305 */ /* 0x000fe2000020f000 */
[----:B------:R-:W-:Y:S01]  /*18f0*/  IMAD.MOV.U32 R23, RZ, RZ, -0x1 ;  /* 0xffffffffff177424 */ /* 0x000fe200078e00ff */
[----:B------:R-:W-:Y:S01]  /*1900*/  UISETP.NE.AND UP0, UPT, UR37, URZ, UPT ;  /* 0x000000ff2500728c */ /* 0x000fe2000bf05270 */
[----:B------:R-:W-:Y:S02]  /*1910*/  R2UR UR59, R8 ;  /* 0x00000000083b72ca */ /* 0x000fe400000e0000 */
[----:B------:R-:W-:Y:S02]  /*1920*/  I2FP.F32.U32 R8, UR58 ;  /* 0x0000003a00087c45 */ /* 0x000fe40008201000 */
[----:B------:R-:W-:Y:S02]  /*1930*/  R2UR UR19, R3 ;  /* 0x00000000031372ca */ /* 0x000fe400000e0000 */
[----:B------:R-:W4:Y:S01]  /*1940*/  I2F.RP R3, UR47 ;  /* 0x0000002f00037d06 */ /* 0x000f220008209400 */
[----:B------:R-:W-:-:S06]  /*1950*/  FMUL R8, R8, UR24 ;  /* 0x0000001808087c20 */ /* 0x000fcc0008400000 */
[----:B------:R-:W-:Y:S01]  /*1960*/  UIADD3 UR32, UP2, UPT, UR59, UR12, URZ ;  /* 0x0000000c3b207290 */ /* 0x000fe2000ff5e0ff */
[----:B------:R-:W-:Y:S03]  /*1970*/  F2I.U32.TRUNC.NTZ R8, R8 ;  /* 0x0000000800087305 */ /* 0x000fe6000020f000 */
[----:B------:R-:W-:Y:S02]  /*1980*/  ULEA.HI.X.SX32 UR59, UR59, UR13, 0x1, UP2 ;  /* 0x0000000d3b3b7291 */ /* 0x000fe400090f0eff */
[----:B------:R-:W-:Y:S02]  /*1990*/  UIADD3 UR32, UP2, UPT, UR32, -0x1, URZ ;  /* 0xffffffff20207890 */ /* 0x000fe4000ff5e0ff */
[----:B------:R-:W-:Y:S01]  /*19a0*/  UIADD3 UR25, UP4, UPT, UR19, UR10, URZ ;  /* 0x0000000a13197290 */ /* 0x000fe2000ff9e0ff */
[----:B----4-:R-:W4:Y:S01]  /*19b0*/  MUFU.RCP R3, R3 ;  /* 0x0000000300037308 */ /* 0x010f220000001000 */
[----:B------:R-:W-:-:S02]  /*19c0*/  UIADD3.X UR59, UPT, UPT, UR59, -0x1, URZ, UP2, !UPT ;  /* 0xffffffff3b3b7890 */ /* 0x000fc400097fe4ff */
[----:B------:R-:W-:Y:S02]  /*19d0*/  UIADD3 UR18, UP6, UPT, UR32, UR9, URZ ;  /* 0x0000000920127290 */ /* 0x000fe4000ffde0ff */
[----:B------:R-:W-:Y:S02]  /*19e0*/  ULEA.HI.X.SX32 UR19, UR19, UR11, 0x1, UP4 ;  /* 0x0000000b13137291 */ /* 0x000fe4000a0f0eff */
[----:B------:R-:W-:Y:S02]  /*19f0*/  UIADD3.X UR41, UPT, UPT, URZ, UR59, URZ, UP6, !UPT ;  /* 0x0000003bff297290 */ /* 0x000fe4000b7fe4ff */
[----:B------:R-:W-:Y:S02]  /*1a00*/  UIADD3 UR25, UP4, UPT, UR25, -0x1, URZ ;  /* 0xffffffff19197890 */ /* 0x000fe4000ff9e0ff */
[----:B------:R-:W-:Y:S02]  /*1a10*/  UIMAD.WIDE.U32 UR62, UR41, UR14, URZ ;  /* 0x0000000e293e72a5 */ /* 0x000fe4000f8e00ff */
[----:B------:R-:W-:-:S02]  /*1a20*/  UIADD3.X UR19, UPT, UPT, UR19, -0x1, URZ, UP4, !UPT ;  /* 0xffffffff13137890 */ /* 0x000fc4000a7fe4ff */
[----:B------:R-:W-:Y:S02]  /*1a30*/  UIADD3 UR46, UP4, UPT, UR25, UR7, URZ ;  /* 0x00000007192e7290 */ /* 0x000fe4000ff9e0ff */
[----:B------:R-:W-:Y:S01]  /*1a40*/  UIMAD.WIDE.U32 UR52, UR18, UR14, URZ ;  /* 0x0000000e123472a5 */ /* 0x000fe2000f8e00ff */
[----:B----4-:R-:W-:Y:S01]  /*1a50*/  VIADD R3, R3, 0xffffffe ;  /* 0x0ffffffe03037836 */ /* 0x010fe20000000000 */
[----:B------:R-:W-:Y:S02]  /*1a60*/  UIMAD.WIDE.U32 UR62, UP6, UR18, UR15, UR62 ;  /* 0x0000000f123e72a5 */ /* 0x000fe4000f8c003e */
[----:B------:R-:W-:Y:S02]  /*1a70*/  UIADD3.X UR18, UPT, UPT, URZ, UR19, URZ, UP4, !UPT ;  /* 0x00000013ff127290 */ /* 0x000fe4000a7fe4ff */
[----:B------:R-:W-:Y:S01]  /*1a80*/  UIADD3.X UR61, UPT, UPT, URZ, URZ, URZ, UP6, !UPT ;  /* 0x000000ffff3d7290 */ /* 0x000fe2000b7fe4ff */
[----:B------:R-:W4:Y:S01]  /*1a90*/  F2I.FTZ.U32.TRUNC.NTZ R3, R3 ;  /* 0x0000000300037305 */ /* 0x000f22000021f000 */
[----:B------:R-:W-:-:S02]  /*1aa0*/  UIMAD.WIDE.U32 UR64, UR18, UR4, URZ ;  /* 0x00000004124072a5 */ /* 0x000fc4000f8e00ff */
[----:B------:R-:W-:Y:S01]  /*1ab0*/  UIADD3 URZ, UP6, UPT, UR53, UR62, URZ ;  /* 0x0000003e35ff7290 */ /* 0x000fe2000ffde0ff */
[----:B------:R-:W-:Y:S01]  /*1ac0*/  UMOV UR60, UR63 ;  /* 0x0000003f003c7c82 */ /* 0x000fe20008000000 */
[----:B------:R-:W-:Y:S02]  /*1ad0*/  UIMAD.WIDE.U32 UR52, UP4, UR46, UR5, UR64 ;  /* 0x000000052e3472a5 */ /* 0x000fe4000f880040 */
[----:B------:R-:W-:Y:S02]  /*1ae0*/  UIMAD.WIDE.U32.X UR64, UR41, UR15, UR60, UP6 ;  /* 0x0000000f294072a5 */ /* 0x000fe4000b0e043c */
[----:B------:R-:W-:Y:S02]  /*1af0*/  UIMAD.WIDE.U32 UR62, UR46, UR4, URZ ;  /* 0x000000042e3e72a5 */ /* 0x000fe4000f8e00ff */
[----:B------:R-:W-:Y:S02]  /*1b00*/  USEL UR32, UR32, UR64, !UP3 ;  /* 0x0000004020207287 */ /* 0x000fe4000d800000 */
[----:B------:R-:W-:Y:S01]  /*1b10*/  USEL UR59, UR59, UR65, !UP3 ;  /* 0x000000413b3b7287 */ /* 0x000fe2000d800000 */
[----:B------:R-:W-:Y:S01]  /*1b20*/  R2UR UR65, R2 ;  /* 0x00000000024172ca */ /* 0x000fe200000e0000 */
[----:B------:R-:W-:Y:S01]  /*1b30*/  UIADD3.X UR61, UPT, UPT, URZ, URZ, URZ, UP4, !UPT ;  /* 0x000000ffff3d7290 */ /* 0x000fe2000a7fe4ff */
[----:B------:R-:W-:Y:S01]  /*1b40*/  IABS R2, R4 ;  /* 0x0000000400027213 */ /* 0x000fe20000000000 */
[----:B------:R-:W-:-:S02]  /*1b50*/  UISETP.NE.U32.AND UP2, UPT, UR4, URZ, UPT ;  /* 0x000000ff0400728c */ /* 0x000fc4000bf45070 */
[----:B------:R-:W-:Y:S02]  /*1b60*/  UIADD3 URZ, UP4, UPT, UR63, UR52, URZ ;  /* 0x000000343fff7290 */ /* 0x000fe4000ff9e0ff */
[----:B------:R-:W-:Y:S01]  /*1b70*/  USHF.R.U64 UR59, UR32, UR8, UR59 ;  /* 0x00000008203b7299 */ /* 0x000fe2000800123b */
[----:B------:R-:W-:Y:S01]  /*1b80*/  IMAD.MOV R2, RZ, RZ, -R2 ;  /* 0x000000ffff027224 */ /* 0x000fe200078e0a02 */
[----:B------:R-:W-:Y:S01]  /*1b90*/  UMOV UR60, UR53 ;  /* 0x00000035003c7c82 */ /* 0x000fe20008000000 */
[----:B------:R-:W-:Y:S01]  /*1ba0*/  UISETP.NE.AND.EX UP2, UPT, UR5, URZ, UPT, UP2 ;  /* 0x000000ff0500728c */ /* 0x000fe2000bf45320 */
[----:B----4-:R-:W-:Y:S01]  /*1bb0*/  R2UR UR53, R3 ;  /* 0x00000000033572ca */ /* 0x010fe200000e0000 */
[----:B------:R-:W-:Y:S02]  /*1bc0*/  UIMAD.WIDE.U32.X UR60, UR18, UR5, UR60, UP4 ;  /* 0x00000005123c72a5 */ /* 0x000fe4000a0e043c */
[----:B------:R-:W-:Y:S02]  /*1bd0*/  UIADD3 UR59, UPT, UPT, UR27, -0x1, UR59 ;  /* 0xffffffff1b3b7890 */ /* 0x000fe4000fffe03b */
[----:B------:R-:W-:-:S02]  /*1be0*/  USEL UR25, UR25, UR60, !UP2 ;  /* 0x0000003c19197287 */ /* 0x000fc4000d000000 */
[----:B------:R-:W-:Y:S01]  /*1bf0*/  USEL UR19, UR19, UR61, !UP2 ;  /* 0x0000003d13137287 */ /* 0x000fe2000d000000 */
[----:B------:R-:W-:Y:S01]  /*1c00*/  R2UR UR60, R2 ;  /* 0x00000000023c72ca */ /* 0x000fe200000e0000 */
[----:B------:R-:W-:Y:S01]  /*1c10*/  IMAD.U32 R3, RZ, RZ, UR59 ;  /* 0x0000003bff037e24 */ /* 0x000fe2000f8e00ff */
[----:B------:R-:W-:Y:S01]  /*1c20*/  UIADD3 UR32, UPT, UPT, URZ, -UR65, URZ ;  /* 0x80000041ff207290 */ /* 0x000fe2000fffe0ff */
[----:B------:R-:W-:Y:S01]  /*1c30*/  IABS R2, R0 ;  /* 0x0000000000027213 */ /* 0x000fe20000000000 */
[----:B------:R-:W-:Y:S02]  /*1c40*/  USHF.R.U64 UR19, UR25, UR6, UR19 ;  /* 0x0000000619137299 */ /* 0x000fe40008001213 */
[----:B------:R-:W-:Y:S01]  /*1c50*/  IABS R3, R3 ;  /* 0x0000000300037213 */ /* 0x000fe20000000000 */
[----:B------:R-:W-:Y:S01]  /*1c60*/  UIMAD UR32, UR32, UR48, URZ ;  /* 0x00000030202072a4 */ /* 0x000fe2000f8e02ff */
[----:B------:R-:W-:Y:S01]  /*1c70*/  IMAD.MOV R2, RZ, RZ, -R2 ;  /* 0x000000ffff027224 */ /* 0x000fe200078e0a02 */
[----:B------:R-:W-:Y:S01]  /*1c80*/  UIADD3 UR57, UPT, UPT, UR26, -0x1, UR19 ;  /* 0xffffffff1a397890 */ /* 0x000fe2000fffe013 */
[----:B------:R-:W-:Y:S01]  /*1c90*/  R2UR UR25, R3 ;  /* 0x00000000031972ca */ /* 0x000fe200000e0000 */
[----:B------:R-:W-:Y:S01]  /*1ca0*/  UMOV UR64, URZ ;  /* 0x000000ff00407c82 */ /* 0x000fe20008000000 */
[----:B------:R-:W-:Y:S01]  /*1cb0*/  UIADD3 UR19, UPT, UPT, URZ, -UR53, URZ ;  /* 0x80000035ff137290 */ /* 0x000fe2000fffe0ff */
[----:B------:R-:W-:Y:S01]  /*1cc0*/  R2UR UR46, R2 ;  /* 0x00000000022e72ca */ /* 0x000fe200000e0000 */
[----:B------:R-:W-:Y:S01]  /*1cd0*/  UIMAD.WIDE.U32 UR62, UR65, UR32, UR64 ;  /* 0x00000020413e72a5 */ /* 0x000fe2000f8e0040 */
[----:B------:R-:W-:Y:S01]  /*1ce0*/  IMAD.U32 R3, RZ, RZ, UR57 ;  /* 0x00000039ff037e24 */ /* 0x000fe2000f8e00ff */
[----:B------:R-:W-:Y:S01]  /*1cf0*/  UIMAD UR19, UR19, UR47, URZ ;  /* 0x0000002f131372a4 */ /* 0x000fe2000f8e02ff */
[----:B------:R-:W-:Y:S01]  /*1d00*/  UMOV UR52, URZ ;  /* 0x000000ff00347c82 */ /* 0x000fe20008000000 */
[----:B------:R-:W-:-:S02]  /*1d10*/  UISETP.NE.AND UP4, UPT, UR40, 0x1, UPT ;  /* 0x000000012800788c */ /* 0x000fc4000bf85270 */
[----:B------:R-:W-:Y:S01]  /*1d20*/  IABS R3, R3 ;  /* 0x0000000300037213 */ /* 0x000fe20000000000 */
[----:B------:R-:W-:Y:S01]  /*1d30*/  UMOV UR49, UR63 ;  /* 0x0000003f00317c82 */ /* 0x000fe20008000000 */
[----:B------:R-:W-:Y:S01]  /*1d40*/  UIMAD.WIDE.U32 UR52, UR53, UR19, UR52 ;  /* 0x00000013353472a5 */ /* 0x000fe2000f8e0034 */
[----:B------:R-:W-:Y:S01]  /*1d50*/  R2UR UR40, R9 ;  /* 0x00000000092872ca */ /* 0x000fe200000e0000 */
[----:B------:R-:W-:Y:S01]  /*1d60*/  UIMAD.WIDE.U32 UR62, UR49, UR25, URZ ;  /* 0x00000019313e72a5 */ /* 0x000fe2000f8e00ff */
[----:B------:R-:W-:Y:S01]  /*1d70*/  R2UR UR55, R3 ;  /* 0x00000000033772ca */ /* 0x000fe200000e0000 */
[----:B------:R-:W-:Y:S01]  /*1d80*/  USEL UR32, UR42, UR58, !UP4 ;  /* 0x0000003a2a207287 */ /* 0x000fe2000e000000 */
[----:B------:R-:W4:Y:S01]  /*1d90*/  LDC.64 R2, c[0x0][0xbd0] ;  /* 0x0002f400ff027b82 */ /* 0x000f220000000a00 */
[----:B------:R-:W-:Y:S01]  /*1da0*/  ULOP3.LUT UR52, URZ, UR27, URZ, 0x33, !UPT ;  /* 0x0000001bff347292 */ /* 0x000fe2000f8e33ff */
[----:B------:R-:W-:Y:S01]  /*1db0*/  PRMT R9, RZ, 0x7610, R9 ;  /* 0x00007610ff097816 */ /* 0x000fe20000000009 */
[----:B------:R-:W-:Y:S01]  /*1dc0*/  ULOP3.LUT UR49, URZ, UR26, URZ, 0x33, !UPT ;  /* 0x0000001aff317292 */ /* 0x000fe2000f8e33ff */
[----:B------:R-:W-:Y:S01]  /*1dd0*/  UMOV UR19, UR63 ;  /* 0x0000003f00137c82 */ /* 0x000fe20008000000 */
[----:B------:R-:W-:-:S02]  /*1de0*/  UIMAD.WIDE.U32 UR62, UR30, UR17, URZ ;  /* 0x000000111e3e72a5 */ /* 0x000fc4000f8e00ff */
[----:B------:R-:W-:Y:S02]  /*1df0*/  UIMAD UR60, UR19, UR60, UR25 ;  /* 0x0000003c133c72a4 */ /* 0x000fe4000f8e0219 */
[----:B------:R-:W-:Y:S02]  /*1e00*/  UIADD3 UR19, UPT, UPT, UR36, 0x3e0, URZ ;  /* 0x000003e024137890 */ /* 0x000fe4000fffe0ff */
[----:B------:R-:W-:Y:S02]  /*1e10*/  UIMAD.WIDE.U32 UR66, UR53, UR55, URZ ;  /* 0x00000037354272a5 */ /* 0x000fe4000f8e00ff */
[----:B------:R-:W-:Y:S02]  /*1e20*/  UISETP.GT.U32.AND UP6, UPT, UR48, UR60, UPT ;  /* 0x0000003c3000728c */ /* 0x000fe4000bfc4070 */
[----:B------:R-:W-:Y:S01]  /*1e30*/  UIADD3 UR36, UPT, UPT, UR36, 0x340, URZ ;  /* 0x0000034024247890 */ /* 0x000fe2000fffe0ff */
[----:B------:R-:W2:Y:S03]  /*1e40*/  LDCU UR25, c[0x0][0x378] ;  /* 0x00006f00ff1977ac */ /* 0x000ea60008000800 */
[----:B------:R-:W-:-:S02]  /*1e50*/  @UP5 USEL UR36, UR36, UR19, !UP1 ;  /* 0x0000001324245287 */ /* 0x000fc4000c800000 */
[----:B------:R-:W-:Y:S01]  /*1e60*/  UISETP.GE.AND UP1, UPT, UR59, URZ, UPT ;  /* 0x000000ff3b00728c */ /* 0x000fe2000bf26270 */
[----:B------:R-:W-:Y:S02]  /*1e70*/  UMOV UR19, UR67 ;  /* 0x0000004300137c82 */ /* 0x000fe40008000000 */
[----:B------:R-:W-:Y:S02]  /*1e80*/  @!UP6 UIADD3 UR60, UPT, UPT, UR60, -UR48, URZ ;  /* 0x800000303c3ce290 */ /* 0x000fe4000fffe0ff */
[----:B------:R-:W-:Y:S02]  /*1e90*/  UIMAD UR55, UR19, UR46, UR55 ;  /* 0x0000002e133772a4 */ /* 0x000fe4000f8e0237 */
[----:B------:R-:W-:Y:S02]  /*1ea0*/  UISETP.GT.U32.AND UP6, UPT, UR48, UR60, UPT ;  /* 0x0000003c3000728c */ /* 0x000fe4000bfc4070 */
[----:B------:R-:W-:Y:S02]  /*1eb0*/  UISETP.GT.U32.AND UP5, UPT, UR47, UR55, UPT ;  /* 0x000000372f00728c */ /* 0x000fe4000bfa4070 */
[----:B------:R-:W-:-:S02]  /*1ec0*/  USEL UR19, UR58, UR42, !UP4 ;  /* 0x0000002a3a137287 */ /* 0x000fc4000e000000 */
[----:B------:R-:W-:Y:S02]  /*1ed0*/  USEL UR17, UR30, UR17, !UP4 ;  /* 0x000000111e117287 */ /* 0x000fe4000e000000 */
[----:B--2---:R-:W-:Y:S02]  /*1ee0*/  UIMAD.WIDE.U32 UR30, UR62, UR25, URZ ;  /* 0x000000193e1e72a5 */ /* 0x004fe4000f8e00ff */
[----:B------:R-:W-:Y:S02]  /*1ef0*/  UIMAD UR25, UR63, UR25, URZ ;  /* 0x000000193f1972a4 */ /* 0x000fe4000f8e02ff */
[----:B------:R-:W-:Y:S02]  /*1f00*/  @!UP6 UIADD3 UR60, UPT, UPT, UR60, -UR48, URZ ;  /* 0x800000303c3ce290 */ /* 0x000fe4000fffe0ff */
[----:B------:R-:W-:Y:S02]  /*1f10*/  @!UP5 UIADD3 UR55, UPT, UPT, UR55, -UR47, URZ ;  /* 0x8000002f3737d290 */ /* 0x000fe4000fffe0ff */
[----:B------:R-:W-:Y:S01]  /*1f20*/  UIMAD.WIDE.U32 UR62, UR19, UR17, UR32 ;  /* 0x00000011133e72a5 */ /* 0x000fe2000f8e0020 */
[----:B------:R-:W-:Y:S01]  /*1f30*/  R2UR UR19, R8 ;  /* 0x00000000081372ca */ /* 0x000fe200000e0000 */
[----:B------:R-:W-:Y:S01]  /*1f40*/  UISETP.GT.U32.AND UP5, UPT, UR47, UR55, UPT ;  /* 0x000000372f00728c */ /* 0x000fe2000bfa4070 */
[----:B------:R-:W-:Y:S01]  /*1f50*/  PRMT R8, RZ, 0x7610, R8 ;  /* 0x00007610ff087816 */ /* 0x000fe20000000008 */
[----:B------:R-:W-:-:S02]  /*1f60*/  @!UP1 UIADD3 UR60, UPT, UPT, -UR60, URZ, URZ ;  /* 0x000000ff3c3c9290 */ /* 0x000fc4000fffe1ff */
[----:B------:R-:W-:Y:S01]  /*1f70*/  UISETP.GE.AND UP1, UPT, UR57, URZ, UPT ;  /* 0x000000ff3900728c */ /* 0x000fe2000bf26270 */
[----:B------:R-:W-:Y:S01]  /*1f80*/  UMOV UR24, UR62 ;  /* 0x0000003e00187c82 */ /* 0x000fe20008000000 */
[----:B------:R-:W-:Y:S01]  /*1f90*/  UMOV UR17, UR63 ;  /* 0x0000003f00117c82 */ /* 0x000fe20008000000 */
[----:B----4-:R-:W-:Y:S01]  /*1fa0*/  ISETP.LE.U32.AND P0, PT, R2, UR24, PT ;  /* 0x0000001802007c0c */ /* 0x010fe2000bf03070 */
[----:B------:R-:W-:Y:S01]  /*1fb0*/  IMAD.U32 R2, RZ, RZ, UR17 ;  /* 0x00000011ff027e24 */ /* 0x000fe2000f8e00ff */
[----:B------:R-:W-:Y:S02]  /*1fc0*/  UISETP.NE.AND UP6, UPT, UR27, URZ, UPT ;  /* 0x000000ff1b00728c */ /* 0x000fe4000bfc5270 */
[----:B------:R-:W-:Y:S02]  /*1fd0*/  @!UP5 UIADD3 UR55, UPT, UPT, UR55, -UR47, URZ ;  /* 0x8000002f3737d290 */ /* 0x000fe4000fffe0ff */
[----:B------:R-:W-:Y:S01]  /*1fe0*/  UISETP.NE.AND UP5, UPT, UR26, URZ, UPT ;  /* 0x000000ff1a00728c */ /* 0x000fe2000bfa5270 */
[----:B------:R-:W-:Y:S01]  /*1ff0*/  ISETP.GE.U32.AND.EX P1, PT, R2, R3, PT, P0 ;  /* 0x000000030200720c */ /* 0x000fe20003f26100 */
[----:B------:R-:W-:Y:S01]  /*2000*/  @!UP1 UIADD3 UR55, UPT, UPT, -UR55, URZ, URZ ;  /* 0x000000ff37379290 */ /* 0x000fe2000fffe1ff */
[----:B------:R-:W-:Y:S01]  /*2010*/  PLOP3.LUT P0, PT, PT, PT, PT, 0x80, 0x8 ;  /* 0x000000000008781c */ /* 0x000fe20003f0f070 */
[----:B------:R-:W-:-:S02]  /*2020*/  USEL UR60, UR52, UR60, !UP6 ;  /* 0x0000003c343c7287 */ /* 0x000fc4000f000000 */
[----:B------:R-:W-:Y:S02]  /*2030*/  USEL UR55, UR49, UR55, !UP5 ;  /* 0x0000003731377287 */ /* 0x000fe4000e800000 */
[----:B------:R-:W-:Y:S02]  /*2040*/  UIADD3 UR60, UPT, UPT, UR59, -UR60, URZ ;  /* 0x8000003c3b3c7290 */ /* 0x000fe4000fffe0ff */
[----:B------:R-:W-:Y:S02]  /*2050*/  UIADD3 UR55, UPT, UPT, UR57, -UR55, URZ ;  /* 0x8000003739377290 */ /* 0x000fe4000fffe0ff */
[----:B------:R-:W-:Y:S02]  /*2060*/  UIADD3 UR40, UPT, UPT, -UR40, URZ, URZ ;  /* 0x000000ff28287290 */ /* 0x000fe4000fffe1ff */
[----:B------:R-:W-:Y:S02]  /*2070*/  UIMAD UR62, UR60, UR55, URZ ;  /* 0x000000373c3e72a4 */ /* 0x000fe4000f8e02ff */
[----:B------:R-:W-:Y:S01]  /*2080*/  USEL UR60, UR55, UR60, !UP4 ;  /* 0x0000003c373c7287 */ /* 0x000fe2000e000000 */
[----:B------:R-:W-:Y:S01]  /*2090*/  @P0 LOP3.LUT R10, R10, 0x2, RZ, 0xfc, !PT ;  /* 0x000000020a0a0812 */ /* 0x000fe200078efcff */
[----:B------:R-:W-:Y:S01]  /*20a0*/  UIADD3 UR19, UPT, UPT, -UR19, URZ, URZ ;  /* 0x000000ff13137290 */ /* 0x000fe2000fffe1ff */
[----:B------:R-:W-:Y:S01]  /*20b0*/  UMOV UR18, 0xffffffff ;  /* 0xffffffff00127882 */ /* 0x000fe20000000000 */
[----:B------:R-:W-:Y:S01]  /*20c0*/  UMOV UR41, URZ ;  /* 0x000000ff00297c82 */ /* 0x000fe20008000000 */
[----:B------:R-:W-:-:S02]  /*20d0*/  UIADD3 UR25, UPT, UPT, UR31, UR25, URZ ;  /* 0x000000191f197290 */ /* 0x000fc4000fffe0ff */
[----:B------:R-:W-:Y:S02]  /*20e0*/  USHF.R.S32.HI UR57, URZ, 0x1f, UR62 ;  /* 0x0000001fff397899 */ /* 0x000fe4000801143e */
[----:B------:R-:W-:Y:S02]  /*20f0*/  USHF.R.S32.HI UR55, URZ, 0x1f, UR60 ;  /* 0x0000001fff377899 */ /* 0x000fe4000801143c */
[----:B---3--:R-:W-:Y:S02]  /*2100*/  UIMAD UR40, UR56, UR40, UR42 ;  /* 0x00000028382872a4 */ /* 0x008fe4000f8e022a */
[----:B-1----:R-:W-:Y:S01]  /*2110*/  UIMAD UR19, UR54, UR19, UR58 ;  /* 0x00000013361372a4 */ /* 0x002fe2000f8e023a */
[----:B------:R-:W-:Y:S11]  /*2120*/  BRA.U UP0, `(.L_x_13) ;  /* 0x0000000100347547 */ /* 0x000ff6000b800000 */
[----:B------:R-:W-:Y:S02]  /*2130*/  UISETP.NE.AND UP0, UPT, UR21, 0x4, UPT ;  /* 0x000000041500788c */ /* 0x000fe4000bf05270 */
[----:B------:R-:W-:-:S04]  /*2140*/  UISETP.NE.AND UP1, UPT, UR19, URZ, UPT ;  /* 0x000000ff1300728c */ /* 0x000fc8000bf25270 */
[----:B------:R-:W-:Y:S01]  /*2150*/  PLOP3.LUT P0, PT, PT, PT, UP0, 0x80, 0x8 ;  /* 0x000000000008781c */ /* 0x000fe20003f0f008 */
[----:B------:R-:W-:-:S04]  /*2160*/  UISETP.LT.U32.OR UP1, UPT, UR40, 0x2, !UP1 ;  /* 0x000000022800788c */ /* 0x000fc8000cf21470 */
[----:B------:R-:W-:Y:S01]  /*2170*/  @UP0 ULOP3.LUT UR40, UR40, 0xfffffffe, URZ, 0xc0, !UPT ;  /* 0xfffffffe28280892 */ /* 0x000fe2000f8ec0ff */
[----:B------:R-:W-:Y:S01]  /*2180*/  @UP0 UMOV UR19, 0x3 ;  /* 0x0000000300130882 */ /* 0x000fe20000000000 */
[----:B------:R-:W-:Y:S02]  /*2190*/  USEL UR56, URZ, 0x1, !UP1 ;  /* 0x00000001ff387887 */ /* 0x000fe4000c800000 */
[----:B------:R-:W-:Y:S02]  /*21a0*/  @UP0 USHF.L.U32 UR19, UR19, UR40, URZ ;  /* 0x0000002813130299 */ /* 0x000fe400080006ff */
[----:B------:R-:W-:-:S04]  /*21b0*/  USEL UR54, URZ, 0x2, !UP1 ;  /* 0x00000002ff367887 */ /* 0x000fc8000c800000 */
[----:B------:R-:W-:Y:S01]  /*21c0*/  UIADD3 UR54, UPT, UPT, UR56, UR54, URZ ;  /* 0x0000003638367290 */ /* 0x000fe2000fffe0ff */
[----:B------:R-:W-:-:S05]  /*21d0*/  @P0 IMAD.U32 R2, RZ, RZ, UR19 ;  /* 0x00000013ff020e24 */ /* 0x000fca000f8e00ff */
[----:B------:R-:W-:Y:S01]  /*21e0*/  IMAD.U32 R9, RZ, RZ, UR54 ;  /* 0x00000036ff097e24 */ /* 0x000fe2000f8e00ff */
[----:B------:R-:W-:-:S07]  /*21f0*/  @P0 PRMT R8, R2, 0x7610, R8 ;  /* 0x0000761002080816 */ /* 0x000fce0000000008 */
.L_x_13:
[----:B------:R-:W-:Y:S01]  /*2200*/  UMOV UR63, UR57 ;  /* 0x00000039003f7c82 */ /* 0x000fe20008000000 */
[----:B------:R-:W-:Y:S01]  /*2210*/  UMOV UR61, UR55 ;  /* 0x00000037003d7c82 */ /* 0x000fe20008000000 */
[----:B------:R-:W-:Y:S01]  /*2220*/  IMAD.U32 R16, RZ, RZ, UR62 ;  /* 0x0000003eff107e24 */ /* 0x000fe2000f8e00ff */
[----:B------:R-:W-:Y:S01]  /*2230*/  MOV R12, UR60 ;  /* 0x0000003c000c7c02 */ /* 0x000fe20008000f00 */
[----:B------:R-:W-:Y:S01]  /*2240*/  IMAD.U32 R17, RZ, RZ, UR63 ;  /* 0x0000003fff117e24 */ /* 0x000fe2000f8e00ff */
[----:B------:R-:W-:Y:S01]  /*2250*/  MOV R13, UR61 ;  /* 0x0000003d000d7c02 */ /* 0x000fe20008000f00 */
[----:B------:R-:W-:Y:S01]  /*2260*/  UMOV UR40, URZ ;  /* 0x000000ff00287c82 */ /* 0x000fe20008000000 */
[----:B------:R-:W-:Y:S01]  /*2270*/  UMOV UR19, 0xffffffff ;  /* 0xffffffff00137882 */ /* 0x000fe20000000000 */
[----:B------:R-:W-:Y:S05]  /*2280*/  @P1 BRA P3, `(.L_x_14) ;  /* 0x0000001400f01947 */ /* 0x000fea0001800000 */
[----:B------:R-:W-:Y:S01]  /*2290*/  IMAD.U32 R3, RZ, RZ, UR17 ;  /* 0x00000011ff037e24 */ /* 0x000fe2000f8e00ff */
[----:B------:R-:W-:Y:S01]  /*22a0*/  ISETP.LE.U32.AND P0, PT, R16, UR24, PT ;  /* 0x0000001810007c0c */ /* 0x000fe2000bf03070 */
[----:B------:R-:W-:Y:S01]  /*22b0*/  UMOV UR41, URZ ;  /* 0x000000ff00297c82 */ /* 0x000fe20008000000 */
[----:B------:R-:W-:Y:S01]  /*22c0*/  UMOV UR40, URZ ;  /* 0x000000ff00287c82 */ /* 0x000fe20008000000 */
[----:B------:R-:W-:Y:S01]  /*22d0*/  IMAD.MOV.U32 R14, RZ, RZ, RZ ;  /* 0x000000ffff0e7224 */ /* 0x000fe200078e00ff */
[----:B------:R-:W-:-:S13]  /*22e0*/  ISETP.GE.U32.AND.EX P0, PT, R3, R17, PT, P0 ;  /* 0x000000110300720c */ /* 0x000fda0003f06100 */
[----:B------:R-:W-:Y:S05]  /*22f0*/  @!P0 BRA `(.L_x_15) ;  /* 0x0000001000b48947 */ /* 0x000fea0003800000 */
[----:B------:R-:W-:Y:S02]  /*2300*/  VIADD R2, R7, 0x20 ;  /* 0x0000002007027836 */ /* 0x000fe40000000000 */
[----:B------:R-:W-:Y:S02]  /*2310*/  IMAD.MOV.U32 R14, RZ, RZ, R7 ;  /* 0x000000ffff0e7224 */ /* 0x000fe400078e0007 */
[----:B-----5:R-:W-:Y:S01]  /*2320*/  IMAD.MOV.U32 R11, RZ, RZ, R6 ;  /* 0x000000ffff0b7224 */ /* 0x020fe200078e0006 */
[----:B------:R-:W-:Y:S02]  /*2330*/  ISETP.GE.AND P0, PT, R2, UR45, PT ;  /* 0x0000002d02007c0c */ /* 0x000fe4000bf06270 */
[----:B------:R-:W-:-:S11]  /*2340*/  MOV R2, R5 ;  /* 0x0000000500027202 */ /* 0x000fd60000000f00 */
[----:B------:R-:W1:Y:S01]  /*2350*/  @!P0 LDC.64 R18, c[0x0][0xbf0] ;  /* 0x0002fc00ff128b82 */ /* 0x000e620000000a00 */
[----:B------:R-:W-:Y:S02]  /*2360*/  UIADD3 UR19, UP1, UPT, UR10, -0x1, URZ ;  /* 0xffffffff0a137890 */ /* 0x000fe4000ff3e0ff */
[----:B------:R-:W-:Y:S01]  /*2370*/  UIADD3 UR12, UP0, UPT, UR12, -0x1, URZ ;  /* 0xffffffff0c0c7890 */ /* 0x000fe2000ff1e0ff */
[----:B------:R-:W-:Y:S01]  /*2380*/  BSSY.RECONVERGENT B0, `(.L_x_16) ;  /* 0x0000051000007945 */ /* 0x000fe20003800200 */
[----:B------:R-:W-:Y:S01]  /*2390*/  UIADD3.X UR40, UPT, UPT, UR11, -0x1, URZ, UP1, !UPT ;  /* 0xffffffff0b287890 */ /* 0x000fe20008ffe4ff */
[----:B-1----:R-:W-:-:S05]  /*23a0*/  @!P0 IMAD.WIDE.U32 R18, R14, 0xc, R18 ;  /* 0x0000000c0e128825 */ /* 0x002fca00078e0012 */
[----:B------:R1:W5:Y:S04]  /*23b0*/  @!P0 LDG.E R5, desc[UR50][R18.64+0x180] ;  /* 0x0001803212058981 */ /* 0x000368000c1e1900 */
[----:B------:R1:W5:Y:S01]  /*23c0*/  @!P0 LDG.E R6, desc[UR50][R18.64+0x184] ;  /* 0x0001843212068981 */ /* 0x000362000c1e1900 */
[----:B------:R-:W-:Y:S01]  /*23d0*/  ISETP.GE.AND P0, PT, R14, UR45, PT ;  /* 0x0000002d0e007c0c */ /* 0x000fe2000bf06270 */
[----:B------:R-:W-:Y:S01]  /*23e0*/  UIADD3.X UR13, UPT, UPT, UR13, -0x1, URZ, UP0, !UPT ;  /* 0xffffffff0d0d7890 */ /* 0x000fe200087fe4ff */
[----:B------:R-:W-:Y:S01]  /*23f0*/  HFMA2 R17, -RZ, RZ, 0, 0 ;  /* 0x00000000ff117431 */ /* 0x000fe200000001ff */
[----:B------:R-:W-:-:S10]  /*2400*/  MOV R16, 0x7fffffff ;  /* 0x7fffffff00107802 */ /* 0x000fd40000000f00 */
[----:B------:R-:W-:Y:S05]  /*2410*/  @P0 BRA `(.L_x_17) ;  /* 0x00000004001c0947 */ /* 0x000fea0003800000 */
[C---:B------:R-:W-:Y:S01]  /*2420*/  IADD3 R3, P1, PT, R2.reuse, UR12, RZ ;  /* 0x0000000c02037c10 */ /* 0x040fe2000ff3e0ff */
[----:B------:R-:W-:Y:S01]  /*2430*/  UIADD3 UR10, UPT, UPT, URZ, -UR65, URZ ;  /* 0x80000041ff0a7290 */ /* 0x000fe2000fffe0ff */
[----:B------:R-:W-:Y:S01]  /*2440*/  IADD3 R13, P0, PT, R11, UR19, RZ ;  /* 0x000000130b0d7c10 */ /* 0x000fe2000ff1e0ff */
[----:B------:R-:W-:Y:S01]  /*2450*/  UMOV UR54, URZ ;  /* 0x000000ff00367c82 */ /* 0x000fe20008000000 */
[----:B------:R-:W-:Y:S01]  /*2460*/  LEA.HI.X.SX32 R2, R2, UR13, 0x1, P1 ;  /* 0x0000000d02027c11 */ /* 0x000fe200088f0eff */
[----:B------:R-:W-:Y:S01]  /*2470*/  UIMAD UR10, UR10, UR48, URZ ;  /* 0x000000300a0a72a4 */ /* 0x000fe2000f8e02ff */
[----:B------:R-:W-:Y:S01]  /*2480*/  IADD3 R22, P1, PT, R3, UR9, RZ ;  /* 0x0000000903167c10 */ /* 0x000fe2000ff3e0ff */
[----:B------:R-:W-:Y:S01]  /*2490*/  UMOV UR55, UR65 ;  /* 0x0000004100377c82 */ /* 0x000fe20008000000 */
[----:B------:R-:W-:Y:S01]  /*24a0*/  LEA.HI.X.SX32 R12, R11, UR40, 0x1, P0 ;  /* 0x000000280b0c7c11 */ /* 0x000fe200080f0eff */
[----:B------:R-:W-:Y:S01]  /*24b0*/  UIMAD.WIDE.U32 UR10, UR65, UR10, UR54 ;  /* 0x0000000a410a72a5 */ /* 0x000fe2000f8e0036 */
[----:B------:R-:W-:Y:S01]  /*24c0*/  IADD3 R16, P0, PT, R13, UR7, RZ ;  /* 0x000000070d107c10 */ /* 0x000fe2000ff1e0ff */
[----:B------:R-:W-:-:S04]  /*24d0*/  IMAD.X R11, RZ, RZ, R2, P1 ;  /* 0x000000ffff0b7224 */ /* 0x000fc800008e0602 */
[----:B------:R-:W-:Y:S02]  /*24e0*/  IMAD.X R15, RZ, RZ, R12, P0 ;  /* 0x000000ffff0f7224 */ /* 0x000fe400000e060c */
[----:B------:R-:W-:-:S04]  /*24f0*/  IMAD.WIDE.U32 R20, R11, UR14, RZ ;  /* 0x0000000e0b147c25 */ /* 0x000fc8000f8e00ff */
[----:B-1----:R-:W-:-:S04]  /*2500*/  IMAD.WIDE.U32 R18, R15, UR4, RZ ;  /* 0x000000040f127c25 */ /* 0x002fc8000f8e00ff */
[----:B------:R-:W-:-:S04]  /*2510*/  IMAD.WIDE.U32 R20, P1, R22, UR15, R20 ;  /* 0x0000000f16147c25 */ /* 0x000fc8000f820014 */
[----:B------:R-:W-:-:S04]  /*2520*/  IMAD.WIDE.U32 R22, R22, UR14, RZ ;  /* 0x0000000e16167c25 */ /* 0x000fc8000f8e00ff */
[----:B------:R-:W-:-:S04]  /*2530*/  IMAD.WIDE.U32 R18, P0, R16, UR5, R18 ;  /* 0x0000000510127c25 */ /* 0x000fc8000f800012 */
[----:B------:R-:W-:-:S04]  /*2540*/  IMAD.WIDE.U32 R16, R16, UR4, RZ ;  /* 0x0000000410107c25 */ /* 0x000fc8000f8e00ff */
[----:B------:R-:W-:Y:S01]  /*2550*/  IMAD.X R25, RZ, RZ, RZ, P1 ;  /* 0x000000ffff197224 */ /* 0x000fe200008e06ff */
[----:B------:R-:W-:Y:S01]  /*2560*/  IADD3 RZ, P1, PT, R23, R20, RZ ;  /* 0x0000001417ff7210 */ /* 0x000fe20007f3e0ff */
[----:B------:R-:W-:Y:S02]  /*2570*/  IMAD.MOV.U32 R24, RZ, RZ, R21 ;  /* 0x000000ffff187224 */ /* 0x000fe400078e0015 */
[----:B------:R-:W-:Y:S01]  /*2580*/  IMAD.X R23, RZ, RZ, RZ, P0 ;  /* 0x000000ffff177224 */ /* 0x000fe200000e06ff */
[----:B------:R-:W-:Y:S01]  /*2590*/  IADD3 RZ, P0, PT, R17, R18, RZ ;  /* 0x0000001211ff7210 */ /* 0x000fe20007f1e0ff */
[----:B------:R-:W-:Y:S02]  /*25a0*/  IMAD.MOV.U32 R22, RZ, RZ, R19 ;  /* 0x000000ffff167224 */ /* 0x000fe400078e0013 */
[----:B------:R-:W-:Y:S01]  /*25b0*/  IMAD.WIDE.U32.X R24, R11, UR15, R24, P1 ;  /* 0x0000000f0b187c25 */ /* 0x000fe200088e0418 */
[----:B------:R-:W-:-:S03]  /*25c0*/  PLOP3.LUT P1, PT, PT, PT, UP3, 0x80, 0x8 ;  /* 0x000000000008781c */ /* 0x000fc60003f2f038 */
[----:B------:R-:W-:Y:S01]  /*25d0*/  IMAD.WIDE.U32.X R22, R15, UR5, R22, P0 ;  /* 0x000000050f167c25 */ /* 0x000fe200080e0416 */
[----:B------:R-:W-:Y:S02]  /*25e0*/  PLOP3.LUT P0, PT, PT, PT, UP2, 0x80, 0x8 ;  /* 0x000000000008781c */ /* 0x000fe40003f0f028 */
[----:B------:R-:W-:Y:S02]  /*25f0*/  SEL R3, R3, R24, !P1 ;  /* 0x0000001803037207 */ /* 0x000fe40004800000 */
[----:B------:R-:W-:Y:S02]  /*2600*/  SEL R2, R2, R25, !P1 ;  /* 0x0000001902027207 */ /* 0x000fe40004800000 */
[----:B------:R-:W-:Y:S02]  /*2610*/  SEL R13, R13, R22, !P0 ;  /* 0x000000160d0d7207 */ /* 0x000fe40004000000 */
[----:B------:R-:W-:Y:S02]  /*2620*/  SEL R12, R12, R23, !P0 ;  /* 0x000000170c0c7207 */ /* 0x000fe40004000000 */
[----:B------:R-:W-:-:S02]  /*2630*/  SHF.R.U64 R3, R3, UR8, R2 ;  /* 0x0000000803037c19 */ /* 0x000fc40008001202 */
[----:B------:R-:W-:Y:S02]  /*2640*/  SHF.R.U64 R13, R13, UR6, R12 ;  /* 0x000000060d0d7c19 */ /* 0x000fe4000800120c */
[----:B------:R-:W-:Y:S02]  /*2650*/  IADD3 R11, PT, PT, R4, -0x1, R3 ;  /* 0xffffffff040b7810 */ /* 0x000fe40007ffe003 */
[----:B------:R-:W-:Y:S02]  /*2660*/  IADD3 R3, PT, PT, R0, -0x1, R13 ;  /* 0xffffffff00037810 */ /* 0x000fe40007ffe00d */
[----:B------:R-:W-:Y:S02]  /*2670*/  IABS R2, R4 ;  /* 0x0000000400027213 */ /* 0x000fe40000000000 */
[----:B------:R-:W-:Y:S02]  /*2680*/  IABS R13, R11 ;  /* 0x0000000b000d7213 */ /* 0x000fe40000000000 */
[----:B------:R-:W-:Y:S01]  /*2690*/  IABS R12, R3 ;  /* 0x00000003000c7213 */ /* 0x000fe20000000000 */
[----:B------:R-:W-:Y:S01]  /*26a0*/  IMAD.MOV R2, RZ, RZ, -R2 ;  /* 0x000000ffff027224 */ /* 0x000fe200078e0a02 */
[----:B------:R-:W-:Y:S01]  /*26b0*/  ISETP.GE.AND P4, PT, R11, RZ, PT ;  /* 0x000000ff0b00720c */ /* 0x000fe20003f86270 */
[----:B------:R-:W-:Y:S01]  /*26c0*/  IMAD.HI.U32 R16, R13, UR11, RZ ;  /* 0x0000000b0d107c27 */ /* 0x000fe2000f8e00ff */
[----:B------:R-:W-:-:S03]  /*26d0*/  ISETP.GE.AND P3, PT, R3, RZ, PT ;  /* 0x000000ff0300720c */ /* 0x000fc60003f66270 */
[----:B------:R-:W-:-:S04]  /*26e0*/  IMAD.HI.U32 R15, R12, UR53, RZ ;  /* 0x000000350c0f7c27 */ /* 0x000fc8000f8e00ff */
[----:B------:R-:W-:Y:S02]  /*26f0*/  IMAD R2, R16, R2, R13 ;  /* 0x0000000210027224 */ /* 0x000fe400078e020d */
[----:B------:R-:W-:Y:S02]  /*2700*/  IMAD R13, R15, UR46, R12 ;  /* 0x0000002e0f0d7c24 */ /* 0x000fe4000f8e020c */
[----:B------:R-:W-:Y:S01]  /*2710*/  IMAD.U32 R12, RZ, RZ, UR52 ;  /* 0x00000034ff0c7e24 */ /* 0x000fe2000f8e00ff */
[----:B------:R-:W-:Y:S02]  /*2720*/  ISETP.LT.U32.AND P1, PT, R2, UR48, PT ;  /* 0x0000003002007c0c */ /* 0x000fe4000bf21070 */
[----:B------:R-:W-:-:S11]  /*2730*/  ISETP.LT.U32.AND P0, PT, R13, UR47, PT ;  /* 0x0000002f0d007c0c */ /* 0x000fd6000bf01070 */
[----:B------:R-:W-:Y:S02]  /*2740*/  @!P1 VIADD R2, R2, -UR48 ;  /* 0x8000003002029c36 */ /* 0x000fe40008000000 */
[----:B------:R-:W-:-:S03]  /*2750*/  @!P0 VIADD R13, R13, -UR47 ;  /* 0x8000002f0d0d8c36 */ /* 0x000fc60008000000 */
[----:B------:R-:W-:Y:S02]  /*2760*/  ISETP.LT.U32.AND P1, PT, R2, UR48, PT ;  /* 0x0000003002007c0c */ /* 0x000fe4000bf21070 */
[----:B------:R-:W-:-:S11]  /*2770*/  ISETP.LT.U32.AND P0, PT, R13, UR47, PT ;  /* 0x0000002f0d007c0c */ /* 0x000fd6000bf01070 */
[----:B------:R-:W-:Y:S01]  /*2780*/  @!P1 VIADD R2, R2, -UR48 ;  /* 0x8000003002029c36 */ /* 0x000fe20008000000 */
[----:B------:R-:W-:Y:S01]  /*2790*/  PLOP3.LUT P1, PT, PT, PT, UP6, 0x80, 0x8 ;  /* 0x000000000008781c */ /* 0x000fe20003f2f068 */
[----:B------:R-:W-:Y:S01]  /*27a0*/  @!P0 VIADD R13, R13, -UR47 ;  /* 0x8000002f0d0d8c36 */ /* 0x000fe20008000000 */
[----:B------:R-:W-:Y:S01]  /*27b0*/  PLOP3.LUT P0, PT, PT, PT, UP5, 0x80, 0x8 ;  /* 0x000000000008781c */ /* 0x000fe20003f0f058 */
[----:B------:R-:W-:Y:S02]  /*27c0*/  IMAD.MOV.U32 R15, RZ, RZ, R2 ;  /* 0x000000ffff0f7224 */ /* 0x000fe400078e0002 */
[----:B------:R-:W-:Y:S02]  /*27d0*/  IMAD.U32 R2, RZ, RZ, UR49 ;  /* 0x00000031ff027e24 */ /* 0x000fe4000f8e00ff */
[----:B------:R-:W-:Y:S02]  /*27e0*/  @!P4 IMAD.MOV R15, RZ, RZ, -R15 ;  /* 0x000000ffff0fc224 */ /* 0x000fe400078e0a0f */
[----:B------:R-:W-:-:S03]  /*27f0*/  @!P3 IMAD.MOV R13, RZ, RZ, -R13 ;  /* 0x000000ffff0db224 */ /* 0x000fc600078e0a0d */
[----:B------:R-:W-:Y:S02]  /*2800*/  SEL R12, R12, R15, !P1 ;  /* 0x0000000f0c0c7207 */ /* 0x000fe40004800000 */
[----:B------:R-:W-:Y:S02]  /*2810*/  SEL R2, R2, R13, !P0 ;  /* 0x0000000d02027207 */ /* 0x000fe40004000000 */
[----:B------:R-:W-:Y:S01]  /*2820*/  PLOP3.LUT P0, PT, PT, PT, UP4, 0x80, 0x8 ;  /* 0x000000000008781c */ /* 0x000fe20003f0f048 */
[----:B------:R-:W-:Y:S02]  /*2830*/  IMAD.IADD R11, R11, 0x1, -R12 ;  /* 0x000000010b0b7824 */ /* 0x000fe400078e0a0c */
[----:B------:R-:W-:-:S04]  /*2840*/  IMAD.IADD R2, R3, 0x1, -R2 ;  /* 0x0000000103027824 */ /* 0x000fc800078e0a02 */
[----:B------:R-:W-:Y:S01]  /*2850*/  IMAD R16, R11, R2, RZ ;  /* 0x000000020b107224 */ /* 0x000fe200078e02ff */
[----:B------:R-:W-:-:S04]  /*2860*/  SEL R12, R2, R11, !P0 ;  /* 0x0000000b020c7207 */ /* 0x000fc80004000000 */
[----:B------:R-:W-:Y:S02]  /*2870*/  SHF.R.S32.HI R13, RZ, 0x1f, R12 ;  /* 0x0000001fff0d7819 */ /* 0x000fe4000001140c */
[----:B------:R-:W-:Y:S02]  /*2880*/  SHF.R.S32.HI R17, RZ, 0x1f, R16 ;  /* 0x0000001fff117819 */ /* 0x000fe40000011410 */
.L_x_17:
[----:B------:R-:W-:Y:S05]  /*2890*/  BSYNC.RECONVERGENT B0 ;  /* 0x0000000000007941 */ /* 0x000fea0003800200 */
.L_x_16:
[----:B------:R-:W2:Y:S01]  /*28a0*/  SHFL.UP PT, R3, R16, 0x1, RZ ;  /* 0x0420000010037989 */ /* 0x000ea200000e00ff */
[C---:B------:R-:W-:Y:S02]  /*28b0*/  ISETP.NE.AND P6, PT, R7.reuse, RZ, PT ;  /* 0x000000ff0700720c */ /* 0x040fe40003fc5270 */
[C---:B------:R-:W-:Y:S01]  /*28c0*/  ISETP.GE.U32.AND P1, PT, R7.reuse, 0x2, PT ;  /* 0x000000020700780c */ /* 0x040fe20003f26070 */
[----:B------:R-:W3:Y:S01]  /*28d0*/  SHFL.UP PT, R2, R17, 0x1, RZ ;  /* 0x0420000011027989 */ /* 0x000ee200000e00ff */
[C---:B------:R-:W-:Y:S02]  /*28e0*/  ISETP.GE.U32.AND P3, PT, R7.reuse, 0x4, PT ;  /* 0x000000040700780c */ /* 0x040fe40003f66070 */
[C---:B------:R-:W-:Y:S02]  /*28f0*/  ISETP.GE.U32.AND P4, PT, R7.reuse, 0x8, PT ;  /* 0x000000080700780c */ /* 0x040fe40003f86070 */
[----:B------:R-:W-:Y:S02]  /*2900*/  ISETP.GE.U32.AND P5, PT, R7, 0x10, PT ;  /* 0x000000100700780c */ /* 0x000fe40003fa6070 */
[----:B--2---:R-:W-:-:S02]  /*2910*/  SEL R3, R3, RZ, P6 ;  /* 0x000000ff03037207 */ /* 0x004fc40003000000 */
[----:B---3--:R-:W-:Y:S02]  /*2920*/  SEL R2, R2, RZ, P6 ;  /* 0x000000ff02027207 */ /* 0x008fe40003000000 */
[----:B------:R-:W-:-:S05]  /*2930*/  IADD3 R3, P0, PT, R3, R16, RZ ;  /* 0x0000001003037210 */ /* 0x000fca0007f1e0ff */
[----:B------:R-:W-:Y:S01]  /*2940*/  IMAD.X R2, R2, 0x1, R17, P0 ;  /* 0x0000000102027824 */ /* 0x000fe200000e0611 */
[----:B-1----:R-:W1:Y:S04]  /*2950*/  SHFL.UP PT, R18, R3, 0x2, RZ ;  /* 0x0440000003127989 */ /* 0x002e6800000e00ff */
[----:B------:R-:W2:Y:S01]  /*2960*/  SHFL.UP PT, R11, R2, 0x2, RZ ;  /* 0x04400000020b7989 */ /* 0x000ea200000e00ff */
[----:B-1----:R-:W-:-:S04]  /*2970*/  SEL R18, R18, RZ, P1 ;  /* 0x000000ff12127207 */ /* 0x002fc80000800000 */
[----:B------:R-:W-:Y:S02]  /*2980*/  IADD3 R18, P0, PT, R18, R3, RZ ;  /* 0x0000000312127210 */ /* 0x000fe40007f1e0ff */
[----:B--2---:R-:W-:-:S03]  /*2990*/  SEL R11, R11, RZ, P1 ;  /* 0x000000ff0b0b7207 */ /* 0x004fc60000800000 */
[----:B------:R-:W1:Y:S02]  /*29a0*/  SHFL.UP PT, R15, R18, 0x4, RZ ;  /* 0x04800000120f7989 */ /* 0x000e6400000e00ff */
[----:B------:R-:W-:-:S05]  /*29b0*/  IMAD.X R11, R11, 0x1, R2, P0 ;  /* 0x000000010b0b7824 */ /* 0x000fca00000e0602 */
        /* <DEDUP_REMOVED lines=9> */
[----:B--2---:R-:W-:-:S05]  /*2a50*/  SEL R3, R3, RZ, P4 ;  /* 0x000000ff03037207 */ /* 0x004fca0002000000 */
[----:B------:R-:W-:Y:S02]  /*2a60*/  IMAD.X R11, R3, 0x1, R2, P0 ;  /* 0x00000001030b7824 */ /* 0x000fe400000e0602 */
[----:B------:R-:W1:Y:S01]  /*2a70*/  SHFL.UP PT, R3, R18, 0x10, RZ ;  /* 0x0600000012037989 */ /* 0x000e6200000e00ff */
[----:B------:R-:W-:-:S03]  /*2a80*/  IMAD.U32 R2, RZ, RZ, UR17 ;  /* 0x00000011ff027e24 */ /* 0x000fc6000f8e00ff */
[----:B------:R-:W2:Y:S01]  /*2a90*/  SHFL.UP PT, R22, R11, 0x10, RZ ;  /* 0x060000000b167989 */ /* 0x000ea200000e00ff */
[----:B-1----:R-:W-:Y:S02]  /*2aa0*/  SEL R3, R3, RZ, P5 ;  /* 0x000000ff03037207 */ /* 0x002fe40002800000 */
[----:B--2---:R-:W-:Y:S02]  /*2ab0*/  SEL R22, R22, RZ, P5 ;  /* 0x000000ff16167207 */ /* 0x004fe40002800000 */
[----:B------:R-:W-:-:S05]  /*2ac0*/  IADD3 R20, P0, PT, R3, R18, RZ ;  /* 0x0000001203147210 */ /* 0x000fca0007f1e0ff */
[----:B------:R-:W-:Y:S01]  /*2ad0*/  IMAD.X R19, R22, 0x1, R11, P0 ;  /* 0x0000000116137824 */ /* 0x000fe200000e060b */
[----:B------:R-:W-:Y:S01]  /*2ae0*/  ISETP.LE.U32.AND P0, PT, R20, UR24, PT ;  /* 0x0000001814007c0c */ /* 0x000fe2000bf03070 */
[----:B------:R-:W-:Y:S02]  /*2af0*/  IMAD.MOV.U32 R18, RZ, RZ, R20 ;  /* 0x000000ffff127224 */ /* 0x000fe400078e0014 */
[----:B------:R-:W-:Y:S01]  /*2b00*/  IMAD.MOV.U32 R15, RZ, RZ, R19 ;  /* 0x000000ffff0f7224 */ /* 0x000fe200078e0013 */
[----:B------:R-:W-:Y:S02]  /*2b10*/  ISETP.GE.U32.AND.EX P0, PT, R2, R19, PT, P0 ;  /* 0x000000130200720c */ /* 0x000fe40003f06100 */
[----:B------:R-:W-:-:S11]  /*2b20*/  CS2R R2, SRZ ;  /* 0x0000000000027805 */ /* 0x000fd6000001ff00 */
[----:B------:R-:W-:-:S04]  /*2b30*/  VOTE.ANY R21, PT, !P0 ;  /* 0x0000000000157806 */ /* 0x000fc800040e0100 */
[----:B------:R-:W-:-:S13]  /*2b40*/  ISETP.NE.AND P0, PT, R21, RZ, PT ;  /* 0x000000ff1500720c */ /* 0x000fda0003f05270 */
[----:B------:R-:W-:Y:S05]  /*2b50*/  @P0 BRA `(.L_x_18) ;  /* 0x0000000800500947 */ /* 0x000fea0003800000 */
[----:B------:R-:W1:Y:S01]  /*2b60*/  LDC R11, c[0x0][0xbe0] ;  /* 0x0002f800ff0b7b82 */ /* 0x000e620000000800 */
[----:B------:R-:W-:Y:S01]  /*2b70*/  LOP3.LUT R10, R10, 0xfffffffe, RZ, 0xc0, !PT ;  /* 0xfffffffe0a0a7812 */ /* 0x000fe200078ec0ff */
[----:B------:R-:W2:Y:S01]  /*2b80*/  LDCU UR45, c[0x0][0xbe8] ;  /* 0x00017d00ff2d77ac */ /* 0x000ea20008000800 */
[----:B------:R-:W3:Y:S01]  /*2b90*/  LDCU.64 UR10, c[0x0][0xba8] ;  /* 0x00017500ff0a77ac */ /* 0x000ee20008000a00 */
[----:B------:R-:W4:Y:S01]  /*2ba0*/  LDCU.64 UR8, c[0x0][0xbb0] ;  /* 0x00017600ff0877ac */ /* 0x000f220008000a00 */
[----:B------:R-:W1:Y:S02]  /*2bb0*/  LDCU.128 UR4, c[0x0][0xbc0] ;  /* 0x00017800ff0477ac */ /* 0x000e640008000c00 */
[----:B-1----:R-:W-:-:S13]  /*2bc0*/  ISETP.NE.AND P0, PT, R11, 0x1, PT ;  /* 0x000000010b00780c */ /* 0x002fda0003f05270 */
[----:B--234-:R-:W-:-:S07]  /*2bd0*/  @P0 LOP3.LUT R10, R10, 0x1, RZ, 0xfc, !PT ;  /* 0x000000010a0a0812 */ /* 0x01cfce00078efcff */
.L_x_21:
[C---:B------:R-:W-:Y:S01]  /*2be0*/  VIADD R2, R14.reuse, 0x40 ;  /* 0x000000400e027836 */ /* 0x040fe20000000000 */
[----:B-----5:R-:W-:Y:S01]  /*2bf0*/  MOV R18, R5 ;  /* 0x0000000500127202 */ /* 0x020fe20000000f00 */
[----:B------:R-:W-:Y:S02]  /*2c00*/  VIADD R14, R14, 0x20 ;  /* 0x000000200e0e7836 */ /* 0x000fe40000000000 */
[----:B------:R-:W-:Y:S01]  /*2c10*/  IMAD.MOV.U32 R15, RZ, RZ, R6 ;  /* 0x000000ffff0f7224 */ /* 0x000fe200078e0006 */
[----:B------:R-:W-:-:S13]  /*2c20*/  ISETP.GE.AND P0, PT, R2, UR45, PT ;  /* 0x0000002d02007c0c */ /* 0x000fda000bf06270 */
[----:B------:R-:W1:Y:S01]  /*2c30*/  @!P0 LDC.64 R22, c[0x0][0xbf0] ;  /* 0x0002fc00ff168b82 */ /* 0x000e620000000a00 */
[----:B------:R2:W3:Y:S01]  /*2c40*/  SHFL.IDX PT, R2, R19, 0x1f, 0x1f ;  /* 0x03e01f0013027f89 */ /* 0x0004e200000e0000 */
[----:B------:R-:W-:Y:S01]  /*2c50*/  BSSY.RECONVERGENT B0, `(.L_x_19) ;  /* 0x000005e000007945 */ /* 0x000fe20003800200 */
[----:B------:R-:W-:Y:S02]  /*2c60*/  HFMA2 R17, -RZ, RZ, 0, 0 ;  /* 0x00000000ff117431 */ /* 0x000fe400000001ff */
[----:B------:R2:W4:Y:S01]  /*2c70*/  SHFL.IDX PT, R3, R20, 0x1f, 0x1f ;  /* 0x03e01f0014037f89 */ /* 0x00052200000e0000 */
[----:B-1----:R-:W-:-:S05]  /*2c80*/  @!P0 IMAD.WIDE.U32 R22, R14, 0xc, R22 ;  /* 0x0000000c0e168825 */ /* 0x002fca00078e0016 */
[----:B------:R2:W5:Y:S04]  /*2c90*/  @!P0 LDG.E R5, desc[UR50][R22.64+0x180] ;  /* 0x0001803216058981 */ /* 0x000568000c1e1900 */
[----:B------:R2:W5:Y:S01]  /*2ca0*/  @!P0 LDG.E R6, desc[UR50][R22.64+0x184] ;  /* 0x0001843216068981 */ /* 0x000562000c1e1900 */
[----:B------:R-:W-:Y:S02]  /*2cb0*/  ISETP.GE.AND P0, PT, R14, UR45, PT ;  /* 0x0000002d0e007c0c */ /* 0x000fe4000bf06270 */
[----:B------:R-:W-:-:S11]  /*2cc0*/  MOV R16, 0x7fffffff ;  /* 0x7fffffff00107802 */ /* 0x000fd60000000f00 */
[----:B---34-:R-:W-:Y:S05]  /*2cd0*/  @P0 BRA `(.L_x_20) ;  /* 0x0000000400540947 */ /* 0x018fea0003800000 */
[----:B------:R-:W-:-:S04]  /*2ce0*/  IADD3 R13, P0, PT, R18, UR12, RZ ;  /* 0x0000000c120d7c10 */ /* 0x000fc8000ff1e0ff */
[----:B------:R-:W-:Y:S02]  /*2cf0*/  LEA.HI.X.SX32 R12, R18, UR13, 0x1, P0 ;  /* 0x0000000d120c7c11 */ /* 0x000fe400080f0eff */
[----:B------:R-:W-:-:S04]  /*2d00*/  IADD3 R18, P0, PT, R15, UR19, RZ ;  /* 0x000000130f127c10 */ /* 0x000fc8000ff1e0ff */
[----:B------:R-:W-:Y:S02]  /*2d10*/  LEA.HI.X.SX32 R17, R15, UR40, 0x1, P0 ;  /* 0x000000280f117c11 */ /* 0x000fe400080f0eff */
[----:B------:R-:W-:-:S05]  /*2d20*/  IADD3 R16, P0, PT, R13, UR9, RZ ;  /* 0x000000090d107c10 */ /* 0x000fca000ff1e0ff */
[----:B------:R-:W-:Y:S01]  /*2d30*/  IMAD.X R15, RZ, RZ, R12, P0 ;  /* 0x000000ffff0f7224 */ /* 0x000fe200000e060c */
[----:B--2---:R-:W-:Y:S01]  /*2d40*/  IADD3 R20, P0, PT, R18, UR7, RZ ;  /* 0x0000000712147c10 */ /* 0x004fe2000ff1e0ff */
[----:B------:R-:W-:-:S04]  /*2d50*/  IMAD.WIDE.U32 R28, R16, UR10, RZ ;  /* 0x0000000a101c7c25 */ /* 0x000fc8000f8e00ff */
[----:B------:R-:W-:-:S04]  /*2d60*/  IMAD.WIDE.U32 R26, R15, UR10, RZ ;  /* 0x0000000a0f1a7c25 */ /* 0x000fc8000f8e00ff */
[----:B------:R-:W-:Y:S02]  /*2d70*/  IMAD.X R19, RZ, RZ, R17, P0 ;  /* 0x000000ffff137224 */ /* 0x000fe400000e0611 */
[----:B------:R-:W-:-:S04]  /*2d80*/  IMAD.WIDE.U32 R26, P0, R16, UR11, R26 ;  /* 0x0000000b101a7c25 */ /* 0x000fc8000f80001a */
[----:B------:R-:W-:-:S04]  /*2d90*/  IMAD.WIDE.U32 R22, R19, UR4, RZ ;  /* 0x0000000413167c25 */ /* 0x000fc8000f8e00ff */
[----:B------:R-:W-:Y:S02]  /*2da0*/  IMAD.X R25, RZ, RZ, RZ, P0 ;  /* 0x000000ffff197224 */ /* 0x000fe400000e06ff */
[----:B------:R-:W-:-:S04]  /*2db0*/  IMAD.WIDE.U32 R22, P0, R20, UR5, R22 ;  /* 0x0000000514167c25 */ /* 0x000fc8000f800016 */
[----:B------:R-:W-:Y:S01]  /*2dc0*/  IMAD.X R21, RZ, RZ, RZ, P0 ;  /* 0x000000ffff157224 */ /* 0x000fe200000e06ff */
[----:B------:R-:W-:Y:S01]  /*2dd0*/  IADD3 RZ, P0, PT, R29, R26, RZ ;  /* 0x0000001a1dff7210 */ /* 0x000fe20007f1e0ff */
[----:B------:R-:W-:Y:S02]  /*2de0*/  IMAD.MOV.U32 R24, RZ, RZ, R27 ;  /* 0x000000ffff187224 */ /* 0x000fe400078e001b */
[----:B------:R-:W-:-:S04]  /*2df0*/  IMAD.WIDE.U32 R26, R20, UR4, RZ ;  /* 0x00000004141a7c25 */ /* 0x000fc8000f8e00ff */
[----:B------:R-:W-:Y:S01]  /*2e00*/  IMAD.WIDE.U32.X R24, R15, UR11, R24, P0 ;  /* 0x0000000b0f187c25 */ /* 0x000fe200080e0418 */
[----:B------:R-:W-:-:S03]  /*2e10*/  IADD3 RZ, P0, PT, R27, R22, RZ ;  /* 0x000000161bff7210 */ /* 0x000fc60007f1e0ff */
[----:B------:R-:W-:-:S04]  /*2e20*/  IMAD.MOV.U32 R20, RZ, RZ, R23 ;  /* 0x000000ffff147224 */ /* 0x000fc800078e0017 */
[----:B------:R-:W-:Y:S01]  /*2e30*/  IMAD.WIDE.U32.X R20, R19, UR5, R20, P0 ;  /* 0x0000000513147c25 */ /* 0x000fe200080e0414 */
[----:B------:R-:W-:-:S04]  /*2e40*/  ISETP.NE.U32.AND P0, PT, RZ, UR10, PT ;  /* 0x0000000aff007c0c */ /* 0x000fc8000bf05070 */
[----:B------:R-:W-:-:S04]  /*2e50*/  ISETP.NE.AND.EX P0, PT, RZ, UR11, PT, P0 ;  /* 0x0000000bff007c0c */ /* 0x000fc8000bf05300 */
[----:B------:R-:W-:Y:S02]  /*2e60*/  SEL R15, R13, R24, !P0 ;  /* 0x000000180d0f7207 */ /* 0x000fe40004000000 */
[----:B------:R-:W-:Y:S02]  /*2e70*/  SEL R12, R12, R25, !P0 ;  /* 0x000000190c0c7207 */ /* 0x000fe40004000000 */
[----:B------:R-:W-:Y:S02]  /*2e80*/  ISETP.NE.U32.AND P0, PT, RZ, UR4, PT ;  /* 0x00000004ff007c0c */ /* 0x000fe4000bf05070 */
[----:B------:R-:W-:Y:S02]  /*2e90*/  SHF.R.U64 R15, R15, UR8, R12 ;  /* 0x000000080f0f7c19 */ /* 0x000fe4000800120c */
[----:B------:R-:W-:Y:S02]  /*2ea0*/  ISETP.NE.AND.EX P0, PT, RZ, UR5, PT, P0 ;  /* 0x00000005ff007c0c */ /* 0x000fe4000bf05300 */
[----:B------:R-:W-:-:S02]  /*2eb0*/  IADD3 R19, PT, PT, R4, -0x1, R15 ;  /* 0xffffffff04137810 */ /* 0x000fc40007ffe00f */
[----:B------:R-:W-:Y:S02]  /*2ec0*/  SEL R13, R17, R21, !P0 ;  /* 0x00000015110d7207 */ /* 0x000fe40004000000 */
[----:B------:R-:W-:Y:S02]  /*2ed0*/  IABS R17, R4 ;  /* 0x0000000400117213 */ /* 0x000fe40000000000 */
[----:B------:R-:W-:Y:S02]  /*2ee0*/  SEL R18, R18, R20, !P0 ;  /* 0x0000001412127207 */ /* 0x000fe40004000000 */
[----:B------:R-:W1:Y:S01]  /*2ef0*/  I2F.RP R22, R17 ;  /* 0x0000001100167306 */ /* 0x000e620000209400 */
[----:B------:R-:W-:Y:S02]  /*2f00*/  IABS R15, R19 ;  /* 0x00000013000f7213 */ /* 0x000fe40000000000 */
[----:B------:R-:W-:Y:S02]  /*2f10*/  IABS R12, R4 ;  /* 0x00000004000c7213 */ /* 0x000fe40000000000 */
[----:B------:R-:W-:-:S03]  /*2f20*/  SHF.R.U64 R13, R18, UR6, R13 ;  /* 0x00000006120d7c19 */ /* 0x000fc6000800120d */
[----:B------:R-:W-:Y:S01]  /*2f30*/  IMAD.MOV R12, RZ, RZ, -R12 ;  /* 0x000000ffff0c7224 */ /* 0x000fe200078e0a0c */
[----:B------:R-:W-:-:S04]  /*2f40*/  IADD3 R18, PT, PT, R0, -0x1, R13 ;  /* 0xffffffff00127810 */ /* 0x000fc80007ffe00d */
[----:B------:R-:W-:Y:S01]  /*2f50*/  IABS R13, R18 ;  /* 0x00000012000d7213 */ /* 0x000fe20000000000 */
[----:B-1----:R-:W1:Y:S02]  /*2f60*/  MUFU.RCP R20, R22 ;  /* 0x0000001600147308 */ /* 0x002e640000001000 */
[----:B-1----:R-:W-:-:S06]  /*2f70*/  VIADD R20, R20, 0xffffffe ;  /* 0x0ffffffe14147836 */ /* 0x002fcc0000000000 */
[----:B------:R-:W1:Y:S02]  /*2f80*/  F2I.FTZ.U32.TRUNC.NTZ R21, R20 ;  /* 0x0000001400157305 */ /* 0x000e64000021f000 */
[----:B-1----:R-:W-:Y:S02]  /*2f90*/  IMAD.MOV R16, RZ, RZ, -R21 ;  /* 0x000000ffff107224 */ /* 0x002fe400078e0a15 */
[----:B------:R-:W-:Y:S02]  /*2fa0*/  IMAD.MOV.U32 R20, RZ, RZ, RZ ;  /* 0x000000ffff147224 */ /* 0x000fe400078e00ff */
[----:B------:R-:W-:Y:S01]  /*2fb0*/  IMAD R23, R16, R17, RZ ;  /* 0x0000001110177224 */ /* 0x000fe200078e02ff */
[----:B------:R-:W-:-:S03]  /*2fc0*/  IABS R16, R0 ;  /* 0x0000000000107213 */ /* 0x000fc60000000000 */
[----:B------:R-:W-:Y:S02]  /*2fd0*/  IMAD.HI.U32 R23, R21, R23, R20 ;  /* 0x0000001715177227 */ /* 0x000fe400078e0014 */
[----:B------:R-:W1:Y:S04]  /*2fe0*/  I2F.RP R21, R16 ;  /* 0x0000001000157306 */ /* 0x000e680000209400 */
[----:B------:R-:W-:-:S04]  /*2ff0*/  IMAD.HI.U32 R23, R23, R15, RZ ;  /* 0x0000000f17177227 */ /* 0x000fc800078e00ff */
[----:B------:R-:W-:-:S05]  /*3000*/  IMAD R20, R23, R12, R15 ;  /* 0x0000000c17147224 */ /* 0x000fca00078e020f */
[----:B------:R-:W-:Y:S01]  /*3010*/  ISETP.GT.U32.AND P0, PT, R17, R20, PT ;  /* 0x000000141100720c */ /* 0x000fe20003f04070 */
[----:B-1----:R-:W1:-:S12]  /*3020*/  MUFU.RCP R22, R21 ;  /* 0x0000001500167308 */ /* 0x002e580000001000 */
[----:B------:R-:W-:Y:S02]  /*3030*/  @!P0 IMAD.IADD R20, R20, 0x1, -R17 ;  /* 0x0000000114148824 */ /* 0x000fe400078e0a11 */
[----:B-1----:R-:W-:-:S04]  /*3040*/  VIADD R22, R22, 0xffffffe ;  /* 0x0ffffffe16167836 */ /* 0x002fc80000000000 */
[----:B------:R-:W1:Y:S02]  /*3050*/  F2I.FTZ.U32.TRUNC.NTZ R23, R22 ;  /* 0x0000001600177305 */ /* 0x000e64000021f000 */
[----:B-1----:R-:W-:Y:S02]  /*3060*/  IMAD.MOV R12, RZ, RZ, -R23 ;  /* 0x000000ffff0c7224 */ /* 0x002fe400078e0a17 */
[----:B------:R-:W-:Y:S02]  /*3070*/  IMAD.MOV.U32 R22, RZ, RZ, RZ ;  /* 0x000000ffff167224 */ /* 0x000fe400078e00ff */
[----:B------:R-:W-:Y:S01]  /*3080*/  IMAD R15, R12, R16, RZ ;  /* 0x000000100c0f7224 */ /* 0x000fe200078e02ff */
[----:B------:R-:W-:-:S03]  /*3090*/  IABS R12, R0 ;  /* 0x00000000000c7213 */ /* 0x000fc60000000000 */
[----:B------:R-:W-:-:S04]  /*30a0*/  IMAD.HI.U32 R15, R23, R15, R22 ;  /* 0x0000000f170f7227 */ /* 0x000fc800078e0016 */
[----:B------:R-:W-:Y:S02]  /*30b0*/  IMAD.MOV R12, RZ, RZ, -R12 ;  /* 0x000000ffff0c7224 */ /* 0x000fe400078e0a0c */
[----:B------:R-:W-:-:S04]  /*30c0*/  IMAD.HI.U32 R15, R15, R13, RZ ;  /* 0x0000000d0f0f7227 */ /* 0x000fc800078e00ff */
[----:B------:R-:W-:-:S05]  /*30d0*/  IMAD R13, R15, R12, R13 ;  /* 0x0000000c0f0d7224 */ /* 0x000fca00078e020d */
[----:B------:R-:W-:-:S13]  /*30e0*/  ISETP.GT.U32.AND P0, PT, R16, R13, PT ;  /* 0x0000000d1000720c */ /* 0x000fda0003f04070 */
[----:B------:R-:W-:Y:S01]  /*30f0*/  @!P0 IMAD.IADD R13, R13, 0x1, -R16 ;  /* 0x000000010d0d8824 */ /* 0x000fe200078e0a10 */
[----:B------:R-:W-:-:S13]  /*3100*/  ISETP.GT.U32.AND P0, PT, R17, R20, PT ;  /* 0x000000141100720c */ /* 0x000fda0003f04070 */
[----:B------:R-:W-:Y:S01]  /*3110*/  @!P0 IMAD.IADD R20, R20, 0x1, -R17 ;  /* 0x0000000114148824 */ /* 0x000fe200078e0a11 */
[----:B------:R-:W-:-:S13]  /*3120*/  ISETP.GT.U32.AND P0, PT, R16, R13, PT ;  /* 0x0000000d1000720c */ /* 0x000fda0003f04070 */
[----:B------:R-:W-:Y:S01]  /*3130*/  @!P0 IMAD.IADD R13, R13, 0x1, -R16 ;  /* 0x000000010d0d8824 */ /* 0x000fe200078e0a10 */
[----:B------:R-:W-:-:S13]  /*3140*/  ISETP.GE.AND P0, PT, R19, RZ, PT ;  /* 0x000000ff1300720c */ /* 0x000fda0003f06270 */
[----:B------:R-:W-:Y:S01]  /*3150*/  @!P0 IMAD.MOV R20, RZ, RZ, -R20 ;  /* 0x000000ffff148224 */ /* 0x000fe200078e0a14 */
[----:B------:R-:W-:-:S13]  /*3160*/  ISETP.GE.AND P0, PT, R18, RZ, PT ;  /* 0x000000ff1200720c */ /* 0x000fda0003f06270 */
[----:B------:R-:W-:Y:S01]  /*3170*/  @!P0 IMAD.MOV R13, RZ, RZ, -R13 ;  /* 0x000000ffff0d8224 */ /* 0x000fe200078e0a0d */
[----:B------:R-:W-:-:S13]  /*3180*/  ISETP.NE.AND P0, PT, RZ, UR27, PT ;  /* 0x0000001bff007c0c */ /* 0x000fda000bf05270 */
[----:B------:R-:W-:Y:S02]  /*3190*/  @!P0 LOP3.LUT R20, RZ, UR27, RZ, 0x33, !PT ;  /* 0x0000001bff148c12 */ /* 0x000fe4000f8e33ff */
[----:B------:R-:W-:-:S03]  /*31a0*/  ISETP.NE.AND P0, PT, RZ, UR26, PT ;  /* 0x0000001aff007c0c */ /* 0x000fc6000bf05270 */
[----:B------:R-:W-:-:S10]  /*31b0*/  IMAD.IADD R16, R19, 0x1, -R20 ;  /* 0x0000000113107824 */ /* 0x000fd400078e0a14 */
[----:B------:R-:W-:Y:S02]  /*31c0*/  @!P0 LOP3.LUT R13, RZ, UR26, RZ, 0x33, !PT ;  /* 0x0000001aff0d8c12 */ /* 0x000fe4000f8e33ff */
[----:B------:R-:W-:-:S03]  /*31d0*/  ISETP.NE.AND P0, PT, R11, 0x1, PT ;  /* 0x000000010b00780c */ /* 0x000fc60003f05270 */
[----:B------:R-:W-:-:S05]  /*31e0*/  IMAD.IADD R13, R18, 0x1, -R13 ;  /* 0x00000001120d7824 */ /* 0x000fca00078e0a0d */
[CC--:B------:R-:W-:Y:S01]  /*31f0*/  SEL R12, R13.reuse, R16.reuse, !P0 ;  /* 0x000000100d0c7207 */ /* 0x0c0fe20004000000 */
[----:B------:R-:W-:-:S03]  /*3200*/  IMAD R16, R13, R16, RZ ;  /* 0x000000100d107224 */ /* 0x000fc600078e02ff */
[----:B------:R-:W-:Y:S02]  /*3210*/  SHF.R.S32.HI R13, RZ, 0x1f, R12 ;  /* 0x0000001fff0d7819 */ /* 0x000fe4000001140c */
[----:B------:R-:W-:Y:S02]  /*3220*/  SHF.R.S32.HI R17, RZ, 0x1f, R16 ;  /* 0x0000001fff117819 */ /* 0x000fe40000011410 */
.L_x_20:
[----:B------:R-:W-:Y:S05]  /*3230*/  BSYNC.RECONVERGENT B0 ;  /* 0x0000000000007941 */ /* 0x000fea0003800200 */
.L_x_19:
[----:B------:R-:W1:Y:S04]  /*3240*/  SHFL.UP PT, R15, R16, 0x1, RZ ;  /* 0x04200000100f7989 */ /* 0x000e6800000e00ff */
[----:B--2---:R-:W2:Y:S01]  /*3250*/  SHFL.UP PT, R20, R17, 0x1, RZ ;  /* 0x0420000011147989 */ /* 0x004ea200000e00ff */
[----:B-1----:R-:W-:Y:S02]  /*3260*/  SEL R15, R15, RZ, P6 ;  /* 0x000000ff0f0f7207 */ /* 0x002fe40003000000 */
[----:B--2---:R-:W-:Y:S02]  /*3270*/  SEL R20, R20, RZ, P6 ;  /* 0x000000ff14147207 */ /* 0x004fe40003000000 */
[----:B------:R-:W-:-:S05]  /*3280*/  IADD3 R18, P0, PT, R15, R16, RZ ;  /* 0x000000100f127210 */ /* 0x000fca0007f1e0ff */
[----:B------:R-:W-:Y:S01]  /*3290*/  IMAD.X R15, R20, 0x1, R17, P0 ;  /* 0x00000001140f7824 */ /* 0x000fe200000e0611 */
[----:B------:R-:W1:Y:S04]  /*32a0*/  SHFL.UP PT, R19, R18, 0x2, RZ ;  /* 0x0440000012137989 */ /* 0x000e6800000e00ff */
[----:B------:R-:W2:Y:S01]  /*32b0*/  SHFL.UP PT, R20, R15, 0x2, RZ ;  /* 0x044000000f147989 */ /* 0x000ea200000e00ff */
        /* <DEDUP_REMOVED lines=14> */
[----:B------:R-:W-:Y:S01]  /*33a0*/  IADD3 R23, P0, PT, R15, R22, RZ ;  /* 0x000000160f177210 */ /* 0x000fe20007f1e0ff */
[----:B------:R-:W-:-:S04]  /*33b0*/  IMAD.U32 R22, RZ, RZ, UR17 ;  /* 0x00000011ff167e24 */ /* 0x000fc8000f8e00ff */
[----:B------:R-:W-:Y:S02]  /*33c0*/  IMAD.X R24, R18, 0x1, R21, P0 ;  /* 0x0000000112187824 */ /* 0x000fe400000e0615 */
[----:B------:R-:W1:Y:S04]  /*33d0*/  SHFL.UP PT, R18, R23, 0x10, RZ ;  /* 0x0600000017127989 */ /* 0x000e6800000e00ff */
[----:B------:R-:W2:Y:S01]  /*33e0*/  SHFL.UP PT, R15, R24, 0x10, RZ ;  /* 0x06000000180f7989 */ /* 0x000ea200000e00ff */
[----:B-1----:R-:W-:Y:S02]  /*33f0*/  SEL R18, R18, RZ, P5 ;  /* 0x000000ff12127207 */ /* 0x002fe40002800000 */
[----:B--2---:R-:W-:Y:S02]  /*3400*/  SEL R15, R15, RZ, P5 ;  /* 0x000000ff0f0f7207 */ /* 0x004fe40002800000 */
[----:B------:R-:W-:-:S05]  /*3410*/  IADD3 R18, P0, PT, R18, R23, RZ ;  /* 0x0000001712127210 */ /* 0x000fca0007f1e0ff */
[----:B------:R-:W-:Y:S01]  /*3420*/  IMAD.X R15, R15, 0x1, R24, P0 ;  /* 0x000000010f0f7824 */ /* 0x000fe200000e0618 */
[----:B------:R-:W-:-:S05]  /*3430*/  IADD3 R20, P0, PT, R18, R3, RZ ;  /* 0x0000000312147210 */ /* 0x000fca0007f1e0ff */
[----:B------:R-:W-:Y:S01]  /*3440*/  IMAD.X R19, R15, 0x1, R2, P0 ;  /* 0x000000010f137824 */ /* 0x000fe200000e0602 */
[----:B------:R-:W-:-:S04]  /*3450*/  ISETP.LE.U32.AND P0, PT, R20, UR24, PT ;  /* 0x0000001814007c0c */ /* 0x000fc8000bf03070 */
[----:B------:R-:W-:-:S13]  /*3460*/  ISETP.GE.U32.AND.EX P0, PT, R22, R19, PT, P0 ;  /* 0x000000131600720c */ /* 0x000fda0003f06100 */
[----:B------:R-:W-:-:S04]  /*3470*/  VOTE.ANY R21, PT, !P0 ;  /* 0x0000000000157806 */ /* 0x000fc800040e0100 */
[----:B------:R-:W-:-:S13]  /*3480*/  ISETP.NE.AND P0, PT, R21, RZ, PT ;  /* 0x000000ff1500720c */ /* 0x000fda0003f05270 */
[----:B------:R-:W-:Y:S05]  /*3490*/  @!P0 BRA `(.L_x_21) ;  /* 0xfffffff400d08947 */ /* 0x000fea000383ffff */
.L_x_18:
[----:B------:R-:W1:Y:S08]  /*34a0*/  BREV R11, R21 ;  /* 0x00000015000b7301 */ /* 0x000e700000000000 */
[----:B-1----:R-:W1:Y:S02]  /*34b0*/  FLO.U32.SH R11, R11 ;  /* 0x0000000b000b7300 */ /* 0x002e6400000e0400 */
[----:B-1----:R-:W1:Y:S02]  /*34c0*/  SHFL.IDX PT, R14, R14, R11, 0x1f ;  /* 0x00001f0b0e0e7589 */ /* 0x002e6400000e0000 */
[----:B-1----:R-:W-:-:S05]  /*34d0*/  IMAD.IADD R19, R7, 0x1, R14 ;  /* 0x0000000107137824 */ /* 0x002fca00078e020e */
[----:B------:R-:W-:-:S13]  /*34e0*/  ISETP.GE.AND P0, PT, R19, UR45, PT ;  /* 0x0000002d13007c0c */ /* 0x000fda000bf06270 */
[----:B------:R-:W1:Y:S02]  /*34f0*/  @!P0 LDC.64 R22, c[0x0][0xbf0] ;  /* 0x0002fc00ff168b82 */ /* 0x000e640000000a00 */
[----:B-1----:R-:W-:-:S05]  /*3500*/  @!P0 IMAD.WIDE R22, R19, 0xc, R22 ;  /* 0x0000000c13168825 */ /* 0x002fca00078e0216 */
[----:B-----5:R1:W5:Y:S04]  /*3510*/  @!P0 LDG.E R5, desc[UR50][R22.64] ;  /* 0x0000003216058981 */ /* 0x020368000c1e1900 */
[----:B------:R1:W5:Y:S01]  /*3520*/  @!P0 LDG.E R6, desc[UR50][R22.64+0x4] ;  /* 0x0000043216068981 */ /* 0x000362000c1e1900 */
[----:B------:R-:W-:-:S03]  /*3530*/  IADD3 R18, P1, P0, R3, R18, -R16 ;  /* 0x0000001203127210 */ /* 0x000fc6000783e810 */
[----:B------:R-:W-:Y:S01]  /*3540*/  SHFL.IDX PT, R16, R16, R11, 0x1f ;  /* 0x00001f0b10107589 */ /* 0x000fe200000e0000 */
[----:B------:R-:W-:-:S03]  /*3550*/  IADD3.X R2, PT, PT, R2, R15, ~R17, P1, P0 ;  /* 0x0000000f02027210 */ /* 0x000fc60000fe0c11 */
[----:B------:R-:W2:Y:S04]  /*3560*/  SHFL.IDX PT, R18, R18, R11, 0x1f ;  /* 0x00001f0b12127589 */ /* 0x000ea800000e0000 */
[----:B------:R-:W3:Y:S04]  /*3570*/  SHFL.IDX PT, R2, R2, R11, 0x1f ;  /* 0x00001f0b02027589 */ /* 0x000ee800000e0000 */
[----:B------:R1:W4:Y:S04]  /*3580*/  SHFL.IDX PT, R17, R17, R11, 0x1f ;  /* 0x00001f0b11117589 */ /* 0x00032800000e0000 */
[----:B------:R1:W1:Y:S04]  /*3590*/  SHFL.IDX PT, R13, R13, R11, 0x1f ;  /* 0x00001f0b0d0d7589 */ /* 0x00026800000e0000 */
[----:B------:R1:W1:Y:S01]  /*35a0*/  SHFL.IDX PT, R12, R12, R11, 0x1f ;  /* 0x00001f0b0c0c7589 */ /* 0x00026200000e0000 */
[----:B--2---:R-:W-:-:S02]  /*35b0*/  R2UR UR41, R18 ;  /* 0x00000000122972ca */ /* 0x004fc400000e0000 */
[----:B---3--:R-:W-:-:S15]  /*35c0*/  R2UR UR40, R2 ;  /* 0x00000000022872ca */ /* 0x008fde00000e0000 */
.L_x_15:
[----:B------:R-:W-:Y:S01]  /*35d0*/  ISETP.GE.AND P0, PT, R14, UR45, PT ;  /* 0x0000002d0e007c0c */ /* 0x000fe2000bf06270 */
[----:B------:R-:W-:Y:S01]  /*35e0*/  UMOV UR19, 0xffffffff ;  /* 0xffffffff00137882 */ /* 0x000fe20000000000 */
[----:B-1----:R-:W-:-:S11]  /*35f0*/  MOV R23, 0xffffffff ;  /* 0xffffffff00177802 */ /* 0x002fd60000000f00 */
[----:B------:R-:W-:Y:S05]  /*3600*/  @P0 BRA `(.L_x_14) ;  /* 0x0000000400100947 */ /* 0x000fea0003800000 */
[----:B------:R-:W1:Y:S01]  /*3610*/  LDCU UR8, c[0x0][0xb98] ;  /* 0x00017300ff0877ac */ /* 0x000e620008000800 */
[----:B------:R-:W-:Y:S02]  /*3620*/  R2UR UR4, R12 ;  /* 0x000000000c0472ca */ /* 0x000fe400000e0000 */
[----:B------:R-:W-:Y:S01]  /*3630*/  R2UR UR5, R13 ;  /* 0x000000000d0572ca */ /* 0x000fe200000e0000 */
[----:B------:R-:W2:Y:S01]  /*3640*/  LDCU UR7, c[0x0][0xb88] ;  /* 0x00017100ff0777ac */ /* 0x000ea20008000800 */
[----:B------:R-:W3:Y:S01]  /*3650*/  LDCU UR6, c[0x0][0xbdc] ;  /* 0x00017b80ff0677ac */ /* 0x000ee20008000800 */
[----:B------:R-:W-:-:S04]  /*3660*/  UIADD3 UR10, UP0, UPT, -UR41, UR24, URZ ;  /* 0x00000018290a7290 */ /* 0x000fc8000ff1e1ff */
[----:B------:R-:W-:-:S04]  /*3670*/  UIADD3.X UR9, UPT, UPT, ~UR40, UR17, URZ, UP0, !UPT ;  /* 0x0000001128097290 */ /* 0x000fc800087fe5ff */
[----:B-1----:R-:W-:Y:S02]  /*3680*/  USHF.R.U32.HI UR4, URZ, UR8, UR9 ;  /* 0x00000008ff047299 */ /* 0x002fe40008011609 */
[----:B------:R-:W-:Y:S01]  /*3690*/  USHF.R.U64 UR8, UR10, UR8, UR9 ;  /* 0x000000080a087299 */ /* 0x000fe20008001209 */
[----:B--2---:R-:W-:Y:S01]  /*36a0*/  SHF.R.U64 R2, R12, UR7, R13 ;  /* 0x000000070c027c19 */ /* 0x004fe2000800120d */
[----:B------:R-:W-:Y:S02]  /*36b0*/  USHF.R.U32.HI UR11, URZ, UR7, UR4 ;  /* 0x00000007ff0b7299 */ /* 0x000fe40008011604 */
[----:B------:R-:W-:Y:S02]  /*36c0*/  USHF.R.U32.HI UR5, URZ, UR7, UR5 ;  /* 0x00000007ff057299 */ /* 0x000fe40008011605 */
[----:B---3--:R-:W-:Y:S02]  /*36d0*/  USHF.R.U32.HI UR9, URZ, UR6, UR11 ;  /* 0x00000006ff097299 */ /* 0x008fe4000801160b */
[----:B------:R-:W-:Y:S01]  /*36e0*/  USHF.R.U64 UR7, UR8, UR7, UR4 ;  /* 0x0000000708077299 */ /* 0x000fe20008001204 */
[----:B------:R-:W-:Y:S01]  /*36f0*/  R2UR UR4, R2 ;  /* 0x00000000020472ca */ /* 0x000fe200000e0000 */
[----:B------:R-:W-:-:S02]  /*3700*/  ULOP3.LUT UR10, UR9, UR5, URZ, 0xfc, !UPT ;  /* 0x00000005090a7292 */ /* 0x000fc4000f8efcff */
[----:B------:R-:W-:Y:S02]  /*3710*/  USHF.R.U64 UR6, UR7, UR6, UR11 ;  /* 0x0000000607067299 */ /* 0x000fe4000800120b */
[----:B------:R-:W-:-:S09]  /*3720*/  UISETP.NE.U32.AND UP0, UPT, UR10, URZ, UPT ;  /* 0x000000ff0a00728c */ /* 0x000fd2000bf05070 */
[----:B------:R-:W-:Y:S05]  /*3730*/  BRA.U UP0, `(.L_x_22) ;  /* 0x0000000100607547 */ /* 0x000fea000b800000 */
[----:B------:R-:W1:Y:S01]  /*3740*/  I2F.U32.RP R3, UR4 ;  /* 0x0000000400037d06 */ /* 0x000e620008209000 */
[----:B------:R-:W-:Y:S01]  /*3750*/  UMOV UR10, URZ ;  /* 0x000000ff000a7c82 */ /* 0x000fe20008000000 */
[----:B------:R-:W-:-:S06]  /*3760*/  UISETP.NE.U32.AND UP0, UPT, UR4, URZ, UPT ;  /* 0x000000ff0400728c */ /* 0x000fcc000bf05070 */
[----:B-1----:R-:W1:Y:S02]  /*3770*/  MUFU.RCP R2, R3 ;  /* 0x0000000300027308 */ /* 0x002e640000001000 */
[----:B-1----:R-:W-:-:S06]  /*3780*/  IADD3 R2, PT, PT, R2, 0xffffffe, RZ ;  /* 0x0ffffffe02027810 */ /* 0x002fcc0007ffe0ff */
[----:B------:R-:W1:Y:S02]  /*3790*/  F2I.FTZ.U32.TRUNC.NTZ R2, R2 ;  /* 0x0000000200027305 */ /* 0x000e64000021f000 */
[----:B-1----:R-:W-:-:S13]  /*37a0*/  R2UR UR11, R2 ;  /* 0x00000000020b72ca */ /* 0x002fda00000e0000 */
[----:B------:R-:W-:-:S04]  /*37b0*/  UIADD3 UR5, UPT, UPT, URZ, -UR11, URZ ;  /* 0x8000000bff057290 */ /* 0x000fc8000fffe0ff */
[----:B------:R-:W-:-:S04]  /*37c0*/  UIMAD UR5, UR5, UR4, URZ ;  /* 0x00000004050572a4 */ /* 0x000fc8000f8e02ff */
[----:B------:R-:W-:-:S07]  /*37d0*/  UIMAD.WIDE.U32 UR10, UR11, UR5, UR10 ;  /* 0x000000050b0a72a5 */ /* 0x000fce000f8e000a */
[----:B------:R-:W-:Y:S02]  /*37e0*/  UMOV UR5, UR11 ;  /* 0x0000000b00057c82 */ /* 0x000fe40008000000 */
[----:B------:R-:W-:-:S07]  /*37f0*/  UIMAD.WIDE.U32 UR12, UR5, UR6, URZ ;  /* 0x00000006050c72a5 */ /* 0x000fce000f8e00ff */
[----:B------:R-:W-:Y:S02]  /*3800*/  UMOV UR12, UR13 ;  /* 0x0000000d000c7c82 */ /* 0x000fe40008000000 */
[----:B------:R-:W-:-:S04]  /*3810*/  UIADD3 UR5, UPT, UPT, -UR12, URZ, URZ ;  /* 0x000000ff0c057290 */ /* 0x000fc8000fffe1ff */
[----:B------:R-:W-:-:S04]  /*3820*/  UIMAD UR5, UR4, UR5, UR6 ;  /* 0x00000005040572a4 */ /* 0x000fc8000f8e0206 */
[----:B------:R-:W-:-:S11]  /*3830*/  UISETP.GE.U32.AND UP2, UPT, UR5, UR4, UPT ;  /* 0x000000040500728c */ /* 0x000fd6000bf46070 */
[----:B------:R-:W-:Y:S02]  /*3840*/  @UP2 UIADD3 UR5, UPT, UPT, UR5, -UR4, URZ ;  /* 0x8000000405052290 */ /* 0x000fe4000fffe0ff */
[----:B------:R-:W-:Y:S02]  /*3850*/  @UP2 UIADD3 UR12, UPT, UPT, UR12, 0x1, URZ ;  /* 0x000000010c0c2890 */ /* 0x000fe4000fffe0ff */
[----:B------:R-:W-:-:S11]  /*3860*/  UISETP.GE.U32.AND UP1, UPT, UR5, UR4, UPT ;  /* 0x000000040500728c */ /* 0x000fd6000bf26070 */
[----:B------:R-:W-:Y:S02]  /*3870*/  @UP1 UIADD3 UR12, UPT, UPT, UR12, 0x1, URZ ;  /* 0x000000010c0c1890 */ /* 0x000fe4000fffe0ff */
[----:B------:R-:W-:-:S04]  /*3880*/  @!UP0 ULOP3.LUT UR12, URZ, UR4, URZ, 0x33, !UPT ;  /* 0x00000004ff0c8292 */ /* 0x000fc8000f8e33ff */
[----:B------:R-:W-:-:S04]  /*3890*/  UIADD3 UR11, UPT, UPT, -UR12, URZ, URZ ;  /* 0x000000ff0c0b7290 */ /* 0x000fc8000fffe1ff */
[----:B------:R-:W-:Y:S01]  /*38a0*/  UIMAD UR11, UR4, UR11, UR6 ;  /* 0x0000000b040b72a4 */ /* 0x000fe2000f8e0206 */
[----:B------:R-:W-:Y:S11]  /*38b0*/  BRA `(.L_x_23) ;  /* 0x0000000000107947 */ /* 0x000ff60003800000 */
.L_x_22:
[----:B------:R-:W-:Y:S02]  /*38c0*/  MOV R2, 0x38e0 ;  /* 0x000038e000027802 */ /* 0x000fe40000000f00 */
[----:B----45:R-:W-:Y:S05]  /*38d0*/  CALL.REL.NOINC `($__internal_3_$__cuda_sm20_div_u64) ;  /* 0x000000f0008c7944 */ /* 0x030fea0003c00000 */
[----:B------:R-:W-:-:S04]  /*38e0*/  UIADD3 UR11, UPT, UPT, -UR12, URZ, URZ ;  /* 0x000000ff0c0b7290 */ /* 0x000fc8000fffe1ff */
[----:B------:R-:W-:-:S12]  /*38f0*/  UIMAD UR11, UR4, UR11, UR6 ;  /* 0x0000000b040b72a4 */ /* 0x000fd8000f8e0206 */
.L_x_23:
[----:B------:R-:W1:Y:S01]  /*3900*/  LDCU UR4, c[0x0][0xbdc] ;  /* 0x00017b80ff0477ac */ /* 0x000e620008000800 */
[----:B------:R-:W-:Y:S01]  /*3910*/  PLOP3.LUT P0, PT, PT, PT, PT, 0x8, 0x80 ;  /* 0x000000000080781c */ /* 0x000fe20003f0e170 */
[----:B------:R-:W-:Y:S01]  /*3920*/  IMAD.MOV.U32 R23, RZ, RZ, R14 ;  /* 0x000000ffff177224 */ /* 0x000fe200078e000e */
[----:B------:R-:W-:Y:S01]  /*3930*/  LOP3.LUT R10, R10, 0xfffffffd, RZ, 0xc0, !PT ;  /* 0xfffffffd0a0a7812 */ /* 0x000fe200078ec0ff */
[----:B------:R-:W2:Y:S01]  /*3940*/  LDCU UR6, c[0x0][0xb80] ;  /* 0x00017000ff0677ac */ /* 0x000ea20008000800 */
[----:B------:R-:W3:Y:S01]  /*3950*/  LDCU UR5, c[0x0][0xbe0] ;  /* 0x00017c00ff0577ac */ /* 0x000ee20008000800 */
[----:B------:R-:W-:Y:S01]  /*3960*/  UMOV UR10, 0xffffffff ;  /* 0xffffffff000a7882 */ /* 0x000fe20000000000 */
[----:B------:R-:W4:Y:S07]  /*3970*/  LDCU UR9, c[0x0][0xb90] ;  /* 0x00017200ff0977ac */ /* 0x000f2e0008000800 */
[----:B------:R-:W-:Y:S01]  /*3980*/  @P0 LOP3.LUT R10, R10, 0x2, RZ, 0xfc, !PT ;  /* 0x000000020a0a0812 */ /* 0x000fe200078efcff */
[----:B-1----:R-:W-:-:S02]  /*3990*/  USHF.L.U32 UR10, UR10, UR4, URZ ;  /* 0x000000040a0a7299 */ /* 0x002fc400080006ff */
[----:B------:R-:W-:Y:S02]  /*39a0*/  USHF.L.U32 UR12, UR12, UR4, URZ ;  /* 0x000000040c0c7299 */ /* 0x000fe400080006ff */
[----:B------:R-:W-:Y:S02]  /*39b0*/  ULOP3.LUT UR10, URZ, UR10, URZ, 0x33, !UPT ;  /* 0x0000000aff0a7292 */ /* 0x000fe4000f8e33ff */
[----:B--2---:R-:W-:Y:S02]  /*39c0*/  UIADD3 UR4, UPT, UPT, UR6, -0x1, URZ ;  /* 0xffffffff06047890 */ /* 0x004fe4000fffe0ff */
[----:B------:R-:W-:Y:S02]  /*39d0*/  ULOP3.LUT UR10, UR7, UR10, URZ, 0xc0, !UPT ;  /* 0x0000000a070a7292 */ /* 0x000fe4000f8ec0ff */
[----:B------:R-:W-:Y:S02]  /*39e0*/  ULOP3.LUT UR4, UR4, UR8, URZ, 0xc0, !UPT ;  /* 0x0000000804047292 */ /* 0x000fe4000f8ec0ff */
[----:B------:R-:W-:-:S02]  /*39f0*/  UIADD3 UR10, UPT, UPT, UR10, UR12, URZ ;  /* 0x0000000c0a0a7290 */ /* 0x000fc4000fffe0ff */
[----:B---3--:R-:W-:Y:S02]  /*3a00*/  UISETP.NE.AND UP0, UPT, UR5, 0x1, UPT ;  /* 0x000000010500788c */ /* 0x008fe4000bf05270 */
[----:B------:R-:W-:Y:S02]  /*3a10*/  UIMAD UR4, UR11, UR6, UR4 ;  /* 0x000000060b0472a4 */ /* 0x000fe4000f8e0204 */
[----:B----4-:R-:W-:-:S04]  /*3a20*/  UIMAD UR9, UR10, UR9, UR32 ;  /* 0x000000090a0972a4 */ /* 0x010fc8000f8e0220 */
[----:B------:R-:W-:Y:S02]  /*3a30*/  USEL UR18, UR9, UR4, !UP0 ;  /* 0x0000000409127287 */ /* 0x000fe4000c000000 */
[----:B------:R-:W-:-:S12]  /*3a40*/  USEL UR19, UR4, UR9, !UP0 ;  /* 0x0000000904137287 */ /* 0x000fd8000c000000 */
.L_x_14:
[----:B------:R-:W1:Y:S02]  /*3a50*/  LDCU UR4, c[0x0][0x36c] ;  /* 0x00006d80ff0477ac */ /* 0x000e640008000800 */
[----:B-1----:R-:W-:-:S09]  /*3a60*/  UISETP.EQ.U32.AND UP0, UPT, UR4, 0x1, UPT ;  /* 0x000000010400788c */ /* 0x002fd2000bf02070 */
[----:B------:R-:W-:Y:S05]  /*3a70*/  BRA.U !UP0, `(.L_x_24) ;  /* 0x00000001080c7547 */ /* 0x000fea000b800000 */
[----:B------:R-:W-:Y:S01]  /*3a80*/  UCGABAR_WAIT ;  /* 0x0000000000007dc7 */ /* 0x000fe20008000000 */
[----:B------:R-:W-:Y:S01]  /*3a90*/  CCTL.IVALL ;  /* 0x00000000ff00798f */ /* 0x000fe20002000000 */
[----:B------:R-:W-:Y:S05]  /*3aa0*/  BRA `(.L_x_25) ;  /* 0x0000000000047947 */ /* 0x000fea0003800000 */
.L_x_24:
[----:B------:R-:W-:Y:S06]  /*3ab0*/  BAR.SYNC.DEFER_BLOCKING 0x0 ;  /* 0x0000000000007b1d */ /* 0x000fec0000010000 */
.L_x_25:
[----:B------:R-:W-:-:S13]  /*3ac0*/  LOP3.LUT P0, RZ, R10, 0x2, RZ, 0xc0, !PT ;  /* 0x000000020aff7812 */ /* 0x000fda000780c0ff */
[----:B------:R-:W-:Y:S05]  /*3ad0*/  @P0 EXIT ;  /* 0x000000000000094d */ /* 0x000fea0003800000 */
[----:B------:R-:W1:Y:S01]  /*3ae0*/  S2UR UR5, SR_CgaCtaId ;  /* 0x00000000000579c3 */ /* 0x000e620000008800 */
[----:B------:R-:W-:-:S09]  /*3af0*/  UISETP.NE.AND UP0, UPT, UR37, 0x2, UPT ;  /* 0x000000022500788c */ /* 0x000fd2000bf05270 */
[----:B------:R-:W-:Y:S05]  /*3b00*/  BRA.U UP0, `(.L_x_26) ;  /* 0x0000002100007547 */ /* 0x000fea000b800000 */
[----:B------:R-:W-:-:S04]  /*3b10*/  USHF.L.U32 UR16, UR42, 0x6, URZ ;  /* 0x000000062a107899 */ /* 0x000fc800080006ff */
[----:B------:R-:W-:-:S04]  /*3b20*/  ULOP3.LUT UR16, UR16, 0x40, URZ, 0xc0, !UPT ;  /* 0x0000004010107892 */ /* 0x000fc8000f8ec0ff */
[----:B----45:R-:W2:-:S00]  /*3b30*/  USETMAXREG.DEALLOC.CTAPOOL 0x88 ;  /* 0x00000088000079c8 */ /* 0x030e8000080e0500 */
[----:B--2---:R-:W-:Y:S01]  /*3b40*/  ISETP.NE.AND P1, PT, R7, RZ, P2 ;  /* 0x000000ff0700720c */ /* 0x004fe20001725270 */
[----:B------:R-:W-:Y:S01]  /*3b50*/  IMAD.MOV.U32 R18, RZ, RZ, 0x1 ;  /* 0x00000001ff127424 */ /* 0x000fe200078e00ff */
[----:B------:R-:W-:Y:S01]  /*3b60*/  PLOP3.LUT P4, PT, PT, PT, PT, 0x8, 0x80 ;  /* 0x000000000080781c */ /* 0x000fe20003f8e170 */
[----:B------:R-:W-:Y:S01]  /*3b70*/  IMAD.MOV.U32 R16, RZ, RZ, RZ ;  /* 0x000000ffff107224 */ /* 0x000fe200078e00ff */
[----:B------:R-:W-:Y:S01]  /*3b80*/  PRMT R17, RZ, 0x7610, R17 ;  /* 0x00007610ff117816 */ /* 0x000fe20000000011 */
[----:B------:R-:W-:Y:S01]  /*3b90*/  UMOV UR15, URZ ;  /* 0x000000ff000f7c82 */ /* 0x000fe20008000000 */
[----:B------:R-:W-:-:S09]  /*3ba0*/  UMOV UR14, URZ ;  /* 0x000000ff000e7c82 */ /* 0x000fd20008000000 */
.L_x_50:
[----:B------:R-:W2:Y:S02]  /*3bb0*/  LDC.64 R10, c[0x0][0x390] ;  /* 0x0000e400ff0a7b82 */ /* 0x000ea40000000a00 */
[----:B--2---:R-:W-:-:S05]  /*3bc0*/  IMAD.WIDE R10, R23, 0xc, R10 ;  /* 0x0000000c170a7825 */ /* 0x004fca00078e020a */
[----:B------:R-:W2:Y:S02]  /*3bd0*/  LDG.E R0, desc[UR50][R10.64+0x8] ;  /* 0x000008320a007981 */ /* 0x000ea4000c1e1900 */
[----:B--2---:R-:W-:Y:S01]  /*3be0*/  R2UR UR4, R0 ;  /* 0x00000000000472ca */ /* 0x004fe200000e0000 */
[----:B----4-:R-:W-:-:S14]  /*3bf0*/  @P4 BRA `(.L_x_27) ;  /* 0x0000000400b44947 */ /* 0x010fdc0003800000 */
[----:B------:R-:W2:Y:S01]  /*3c00*/  S2R R14, SR_LANEID ;  /* 0x00000000000e7919 */ /* 0x000ea20000000000 */
[----:B------:R-:W-:Y:S02]  /*3c10*/  ELECT P0, URZ, PT ;  /* 0x0000000000ff782f */ /* 0x000fe40003800000 */
[----:B------:R-:W-:Y:S01]  /*3c20*/  MOV R0, 0x400 ;  /* 0x0000040000007802 */ /* 0x000fe20000000f00 */
[----:B------:R-:W-:Y:S01]  /*3c30*/  BSSY.RECONVERGENT B0, `(.L_x_28) ;  /* 0x000004f000007945 */ /* 0x000fe20003800200 */
[----:B------:R-:W3:Y:S01]  /*3c40*/  S2R R3, SR_CgaCtaId ;  /* 0x0000000000037919 */ /* 0x000ee20000008800 */
[----:B------:R-:W-:Y:S01]  /*3c50*/  LOP3.LUT R15, R17, 0xffff, RZ, 0xc0, !PT ;  /* 0x0000ffff110f7812 */ /* 0x000fe200078ec0ff */
[----:B--2---:R-:W-:Y:S01]  /*3c60*/  IMAD.SHL.U32 R14, R14, 0x4, RZ ;  /* 0x000000040e0e7824 */ /* 0x004fe200078e00ff */
[----:B---3--:R-:W-:-:S04]  /*3c70*/  LEA R3, R3, R0, 0x18 ;  /* 0x0000000003037211 */ /* 0x008fc800078ec0ff */
[----:B------:R-:W-:Y:S02]  /*3c80*/  IADD3 R0, PT, PT, R14, 0x600, R3 ;  /* 0x000006000e007810 */ /* 0x000fe40007ffe003 */
[----:B------:R-:W-:Y:S05]  /*3c90*/  @!P0 BRA `(.L_x_29) ;  /* 0x0000000400208947 */ /* 0x000fea0003800000 */
[----:B------:R-:W2:Y:S01]  /*3ca0*/  LDC.64 R26, c[0x0][0x830] ;  /* 0x00020c00ff1a7b82 */ /* 0x000ea20000000a00 */
[----:B------:R-:W3:Y:S04]  /*3cb0*/  LDG.E R9, desc[UR50][R10.64] ;  /* 0x000000320a097981 */ /* 0x000ee8000c1e1900 */
[----:B------:R4:W5:Y:S03]  /*3cc0*/  LDG.E R5, desc[UR50][R10.64+0x4] ;  /* 0x000004320a057981 */ /* 0x000966000c1e1900 */
[----:B------:R-:W1:Y:S08]  /*3cd0*/  LDC.64 R24, c[0x0][0x840] ;  /* 0x00021000ff187b82 */ /* 0x000e700000000a00 */
[----:B------:R-:W4:Y:S01]  /*3ce0*/  LDC.64 R6, c[0x0][0x828] ;  /* 0x00020a00ff067b82 */ /* 0x000f220000000a00 */
[----:B--2---:R-:W-:-:S07]  /*3cf0*/  IMAD.WIDE R26, R23, 0x8, R26 ;  /* 0x00000008171a7825 */ /* 0x004fce00078e021a */
[----:B------:R-:W2:Y:S01]  /*3d00*/  LDC.64 R2, c[0x0][0x838] ;  /* 0x00020e00ff027b82 */ /* 0x000ea20000000a00 */
[----:B------:R-:W3:Y:S01]  /*3d10*/  LDG.E.64 R26, desc[UR50][R26.64] ;  /* 0x000000321a1a7981 */ /* 0x000ee2000c1e1b00 */
[----:B-1----:R-:W-:-:S06]  /*3d20*/  IMAD.WIDE R24, R23, 0x8, R24 ;  /* 0x0000000817187825 */ /* 0x002fcc00078e0218 */
[----:B------:R-:W5:Y:S01]  /*3d30*/  LDG.E.64 R24, desc[UR50][R24.64] ;  /* 0x0000003218187981 */ /* 0x000f62000c1e1b00 */
[----:B----4-:R-:W-:-:S06]  /*3d40*/  IMAD.WIDE R30, R23, 0x8, R6 ;  /* 0x00000008171e7825 */ /* 0x010fcc00078e0206 */
[----:B------:R-:W4:Y:S01]  /*3d50*/  LDG.E.64 R30, desc[UR50][R30.64] ;  /* 0x000000321e1e7981 */ /* 0x000f22000c1e1b00 */
[----:B--2---:R-:W-:-:S06]  /*3d60*/  IMAD.WIDE R28, R23, 0x8, R2 ;  /* 0x00000008171c7825 */ /* 0x004fcc00078e0202 */
[----:B------:R-:W2:Y:S01]  /*3d70*/  LDG.E.64 R28, desc[UR50][R28.64] ;  /* 0x000000321c1c7981 */ /* 0x000ea2000c1e1b00 */
[----:B------:R-:W1:Y:S01]  /*3d80*/  S2UR UR5, SR_CgaCtaId ;  /* 0x00000000000579c3 */ /* 0x000e620000008800 */
[----:B------:R-:W-:Y:S02]  /*3d90*/  UMOV UR6, 0x400 ;  /* 0x0000040000067882 */ /* 0x000fe40000000000 */
[----:B-1----:R-:W-:-:S09]  /*3da0*/  ULEA UR5, UR5, UR6, 0x18 ;  /* 0x0000000605057291 */ /* 0x002fd2000f8ec0ff */
[----:B------:R-:W1:Y:S04]  /*3db0*/  LDS R7, [UR5+0x61c] ;  /* 0x00061c05ff077984 */ /* 0x000e680008000800 */
[----:B------:R-:W1:Y:S01]  /*3dc0*/  LDS R4, [UR5+0x69c] ;  /* 0x00069c05ff047984 */ /* 0x000e620008000800 */
[----:B------:R-:W-:Y:S02]  /*3dd0*/  UIADD3 UR7, UPT, UPT, UR5, 0x600, URZ ;  /* 0x0000060005077890 */ /* 0x000fe4000fffe0ff */
[----:B------:R-:W-:-:S04]  /*3de0*/  UIADD3 UR6, UPT, UPT, UR5, 0x680, URZ ;  /* 0x0000068005067890 */ /* 0x000fc8000fffe0ff */
[----:B------:R-:W-:-:S05]  /*3df0*/  IMAD.U32 R12, RZ, RZ, UR7 ;  /* 0x00000007ff0c7e24 */ /* 0x000fca000f8e00ff */
[----:B------:R-:W-:Y:S02]  /*3e00*/  SHF.R.U64 R12, R12, 0x4, RZ ;  /* 0x000000040c0c7819 */ /* 0x000fe400000012ff */
[----:B------:R-:W-:Y:S01]  /*3e10*/  CS2R R10, SRZ ;  /* 0x00000000000a7805 */ /* 0x000fe2000001ff00 */
[----:B------:R-:W-:Y:S04]  /*3e20*/  STS [UR5+0x630], RZ ;  /* 0x000630ffff007988 */ /* 0x000fe80008000805 */
[----:B------:R-:W-:Y:S04]  /*3e30*/  STS [UR5+0x610], R12 ;  /* 0x0006100cff007988 */ /* 0x000fe80008000805 */
[----:B------:R-:W-:Y:S04]  /*3e40*/  STS [UR5+0x614], R12 ;  /* 0x0006140cff007988 */ /* 0x000fe80008000805 */
[----:B------:R-:W-:Y:S01]  /*3e50*/  STS [UR5+0x6b0], RZ ;  /* 0x0006b0ffff007988 */ /* 0x000fe20008000805 */
[----:B---3--:R-:W-:-:S04]  /*3e60*/  LOP3.LUT R19, R27, 0x1fffffff, RZ, 0xc0, !PT ;  /* 0x1fffffff1b137812 */ /* 0x008fc800078ec0ff */
[----:B------:R-:W-:Y:S02]  /*3e70*/  SHF.R.U32.HI R2, RZ, 0x4, R19 ;  /* 0x00000004ff027819 */ /* 0x000fe40000011613 */
[----:B-----5:R-:W-:-:S04]  /*3e80*/  LOP3.LUT R20, R25, 0x1fffffff, RZ, 0xc0, !PT ;  /* 0x1fffffff19147812 */ /* 0x020fc800078ec0ff */
[----:B------:R-:W-:Y:S02]  /*3e90*/  SHF.R.U32.HI R3, RZ, 0x4, R20 ;  /* 0x00000004ff037819 */ /* 0x000fe40000011614 */
[----:B-1----:R-:W-:Y:S02]  /*3ea0*/  LOP3.LUT R2, R7, 0xf, R2, 0xb8, !PT ;  /* 0x0000000f07027812 */ /* 0x002fe400078eb802 */
[----:B------:R-:W-:-:S03]  /*3eb0*/  LOP3.LUT R7, R4, 0xf, R3, 0xb8, !PT ;  /* 0x0000000f04077812 */ /* 0x000fc600078eb803 */
[----:B------:R-:W-:Y:S04]  /*3ec0*/  STS [UR5+0x61c], R2 ;  /* 0x00061c02ff007988 */ /* 0x000fe80008000805 */
[----:B------:R-:W-:Y:S04]  /*3ed0*/  STS [UR5+0x69c], R7 ;  /* 0x00069c07ff007988 */ /* 0x000fe80008000805 */
[----:B------:R-:W1:Y:S04]  /*3ee0*/  LDS R4, [UR5+0x61c] ;  /* 0x00061c05ff047984 */ /* 0x000e680008000800 */
[----:B------:R-:W3:Y:S01]  /*3ef0*/  LDS R3, [UR5+0x69c] ;  /* 0x00069c05ff037984 */ /* 0x000ee20008000800 */
[----:B-1----:R-:W-:-:S02]  /*3f00*/  LOP3.LUT R4, R4, 0xf0, RZ, 0xb8, !PT ;  /* 0x000000f004047812 */ /* 0x002fc400078eb8ff */
[----:B---3--:R-:W-:-:S03]  /*3f10*/  LOP3.LUT R6, R3, 0xf0, RZ, 0xb8, !PT ;  /* 0x000000f003067812 */ /* 0x008fc600078eb8ff */
[----:B------:R-:W-:Y:S04]  /*3f20*/  STS [UR5+0x61c], R4 ;  /* 0x00061c04ff007988 */ /* 0x000fe80008000805 */
[----:B------:R-:W-:Y:S04]  /*3f30*/  STS [UR5+0x69c], R6 ;  /* 0x00069c06ff007988 */ /* 0x000fe80008000805 */
[----:B------:R-:W1:Y:S04]  /*3f40*/  LDS R13, [UR5+0x61c] ;  /* 0x00061c05ff0d7984 */ /* 0x000e680008000800 */
[----:B------:R-:W3:Y:S01]  /*3f50*/  LDS R3, [UR5+0x69c] ;  /* 0x00069c05ff037984 */ /* 0x000ee20008000800 */
[----:B------:R-:W-:-:S05]  /*3f60*/  IMAD.U32 R2, RZ, RZ, UR6 ;  /* 0x00000006ff027e24 */ /* 0x000fca000f8e00ff */
[----:B------:R-:W-:Y:S02]  /*3f70*/  SHF.R.U64 R2, R2, 0x4, RZ ;  /* 0x0000000402027819 */ /* 0x000fe400000012ff */
[----:B-1----:R-:W-:Y:S02]  /*3f80*/  LOP3.LUT R13, R13, 0xf00, RZ, 0xb8, !PT ;  /* 0x00000f000d0d7812 */ /* 0x002fe400078eb8ff */
[----:B---3--:R-:W-:-:S03]  /*3f90*/  LOP3.LUT R3, R3, 0xf00, RZ, 0xb8, !PT ;  /* 0x00000f0003037812 */ /* 0x008fc600078eb8ff */
[----:B------:R-:W-:Y:S04]  /*3fa0*/  STS.64 [UR5+0x618], R12 ;  /* 0x0006180cff007988 */ /* 0x000fe80008000a05 */
[----:B------:R-:W-:Y:S04]  /*3fb0*/  STS.64 [UR5+0x698], R2 ;  /* 0x00069802ff007988 */ /* 0x000fe80008000a05 */
[----:B------:R-:W1:Y:S04]  /*3fc0*/  LDS R22, [UR5+0x61c] ;  /* 0x00061c05ff167984 */ /* 0x000e680008000800 */
[----:B------:R-:W3:Y:S01]  /*3fd0*/  LDS R21, [UR5+0x69c] ;  /* 0x00069c05ff157984 */ /* 0x000ee20008000800 */
[----:B------:R-:W-:Y:S01]  /*3fe0*/  UIADD3 UR6, UPT, UPT, UR4, -0x1, URZ ;  /* 0xffffffff04067890 */ /* 0x000fe2000fffe0ff */
[----:B------:R-:W-:Y:S01]  /*3ff0*/  CS2R R6, SRZ ;  /* 0x0000000000067805 */ /* 0x000fe2000001ff00 */
[----:B------:R-:W-:-:S04]  /*4000*/  VIADD R9, R9, 0xffffffff ;  /* 0xffffffff09097836 */ /* 0x000fc80000000000 */
[----:B------:R-:W-:Y:S01]  /*4010*/  IMAD.U32 R8, RZ, RZ, UR6 ;  /* 0x00000006ff087e24 */ /* 0x000fe2000f8e00ff */
[----:B------:R-:W-:Y:S01]  /*4020*/  SHF.R.U64 R19, R26, 0x4, R19 ;  /* 0x000000041a137819 */ /* 0x000fe20000001213 */
[----:B------:R-:W-:Y:S01]  /*4030*/  VIADD R5, R5, 0xffffffff ;  /* 0xffffffff05057836 */ /* 0x000fe20000000000 */
[----:B------:R-:W-:Y:S01]  /*4040*/  SHF.R.U64 R20, R24, 0x4, R20 ;  /* 0x0000000418147819 */ /* 0x000fe20000001214 */
[----:B------:R-:W-:Y:S01]  /*4050*/  IMAD.MOV.U32 R4, RZ, RZ, R8 ;  /* 0x000000ffff047224 */ /* 0x000fe200078e0008 */
[----:B------:R1:W-:Y:S04]  /*4060*/  STS [UR5+0x690], R2 ;  /* 0x00069002ff007988 */ /* 0x0003e80008000805 */
[----:B------:R2:W-:Y:S04]  /*4070*/  STS [UR5+0x694], R2 ;  /* 0x00069402ff007988 */ /* 0x0005e80008000805 */
[----:B------:R2:W-:Y:S04]  /*4080*/  STS.128 [UR5+0x620], R8 ;  /* 0x00062008ff007988 */ /* 0x0005e80008000c05 */
[----:B------:R2:W-:Y:S04]  /*4090*/  STS.128 [UR5+0x6a0], R4 ;  /* 0x0006a004ff007988 */ /* 0x0005e80008000c05 */
[----:B------:R2:W-:Y:S01]  /*40a0*/  STS [UR5+0x60c], R19 ;  /* 0x00060c13ff007988 */ /* 0x0005e20008000805 */
[----:B-1----:R-:W-:-:S02]  /*40b0*/  LOP3.LUT R22, R22, 0xf000, RZ, 0xb8, !PT ;  /* 0x0000f00016167812 */ /* 0x002fc400078eb8ff */
[----:B---3--:R-:W-:Y:S01]  /*40c0*/  LOP3.LUT R21, R21, 0xf000, RZ, 0xb8, !PT ;  /* 0x0000f00015157812 */ /* 0x008fe200078eb8ff */
[----:B----4-:R3:W-:Y:S04]  /*40d0*/  STS.64 [UR5+0x600], R30 ;  /* 0x0006001eff007988 */ /* 0x0107e80008000a05 */
[----:B--2---:R3:W-:Y:S04]  /*40e0*/  STS.64 [UR5+0x680], R28 ;  /* 0x0006801cff007988 */ /* 0x0047e80008000a05 */
[----:B------:R3:W-:Y:S04]  /*40f0*/  STS [UR5+0x68c], R20 ;  /* 0x00068c14ff007988 */ /* 0x0007e80008000805 */
[----:B------:R3:W-:Y:S04]  /*4100*/  STS [UR5+0x61c], R22 ;  /* 0x00061c16ff007988 */ /* 0x0007e80008000805 */
[----:B------:R3:W-:Y:S02]  /*4110*/  STS [UR5+0x69c], R21 ;  /* 0x00069c15ff007988 */ /* 0x0007e40008000805 */
.L_x_29:
[----:B-1----:R-:W-:Y:S05]  /*4120*/  BSYNC.RECONVERGENT B0 ;  /* 0x0000000000007941 */ /* 0x002fea0003800200 */
.L_x_28:
[----:B------:R-:W-:Y:S01]  /*4130*/  NOP ;  /* 0x0000000000007918 */ /* 0x000fe20000000000 */
[----:B------:R1:W2:Y:S01]  /*4140*/  LDS R2, [R0] ;  /* 0x0000000000027984 */ /* 0x0002a20000000800 */
[----:B------:R-:W-:Y:S01]  /*4150*/  IMAD R15, R15, 0xea0f, RZ ;  /* 0x0000ea0f0f0f7824 */ /* 0x000fe200078e02ff */
[----:B------:R-:W-:Y:S01]  /*4160*/  ELECT P0, URZ, PT ;  /* 0x0000000000ff782f */ /* 0x000fe20003800000 */
[----:B------:R-:W-:Y:S01]  /*4170*/  BSSY.RECONVERGENT B0, `(.L_x_30) ;  /* 0x000000b000007945 */ /* 0x000fe20003800200 */
[----:B------:R1:W4:Y:S02]  /*4180*/  LDS R3, [R0+0x80] ;  /* 0x0000800000037984 */ /* 0x0003240000000800 */
[----:B------:R-:W-:-:S04]  /*4190*/  SHF.R.U32.HI R4, RZ, 0x15, R15 ;  /* 0x00000015ff047819 */ /* 0x000fc8000001160f */
[----:B------:R-:W-:-:S05]  /*41a0*/  PRMT R4, R4, 0x9910, RZ ;  /* 0x0000991004047816 */ /* 0x000fca00000000ff */
[----:B------:R-:W-:-:S04]  /*41b0*/  IMAD R4, R4, 0x23, RZ ;  /* 0x0000002304047824 */ /* 0x000fc800078e02ff */
[----:B------:R-:W-:-:S05]  /*41c0*/  IMAD.MOV R4, RZ, RZ, -R4 ;  /* 0x000000ffff047224 */ /* 0x000fca00078e0a04 */
[----:B------:R-:W-:-:S05]  /*41d0*/  PRMT R4, R4, 0x7710, RZ ;  /* 0x0000771004047816 */ /* 0x000fca00000000ff */
[----:B------:R-:W-:Y:S01]  /*41e0*/  IMAD.IADD R4, R4, 0x1, R17 ;  /* 0x0000000104047824 */ /* 0x000fe200078e0211 */
[----:B-1----:R-:W-:Y:S05]  /*41f0*/  @!P0 BRA `(.L_x_31) ;  /* 0x0000000000088947 */ /* 0x002fea0003800000 */
[----:B------:R0:W-:Y:S01]  /*4200*/  UTMACMDFLUSH ;  /* 0x00000000000079b7 */ /* 0x0001e20000000000 */
[----:B------:R-:W-:-:S04]  /*4210*/  DEPBAR.LE SB0, 0x0 ;  /* 0x000080000000791a */ /* 0x000fc80000000000 */
.L_x_31:
[----:B------:R-:W-:Y:S05]  /*4220*/  BSYNC.RECONVERGENT B0 ;  /* 0x0000000000007941 */ /* 0x000fea0003800200 */
.L_x_30:
[----:B------:R-:W-:-:S13]  /*4230*/  R2UR UR5, R4 ;  /* 0x00000000040572ca */ /* 0x000fda00000e0000 */
[----:B------:R-:W-:-:S04]  /*4240*/  ULOP3.LUT UR5, UR5, 0xffff, URZ, 0xc0, !UPT ;  /* 0x0000ffff05057892 */ /* 0x000fc8000f8ec0ff */
[----:B------:R-:W-:Y:S02]  /*4250*/  UIMAD.WIDE.U32 UR6, UR5, 0x80, UR38 ;  /* 0x00000080050678a5 */ /* 0x000fe4000f8e0026 */
[----:B------:R-:W-:-:S04]  /*4260*/  UIMAD.WIDE.U32 UR8, UR5, 0x80, UR34 ;  /* 0x00000080050878a5 */ /* 0x000fc8000f8e0022 */
[C---:B------:R-:W-:Y:S02]  /*4270*/  IADD3 R4, P3, PT, R14.reuse, UR6, RZ ;  /* 0x000000060e047c10 */ /* 0x040fe4000ff7e0ff */
[----:B------:R-:W-:-:S03]  /*4280*/  IADD3 R14, P0, PT, R14, UR8, RZ ;  /* 0x000000080e0e7c10 */ /* 0x000fc6000ff1e0ff */
[----:B------:R-:W-:Y:S02]  /*4290*/  IMAD.X R5, RZ, RZ, UR7, P3 ;  /* 0x00000007ff057e24 */ /* 0x000fe400098e06ff */
[----:B------:R-:W-:-:S03]  /*42a0*/  IMAD.X R15, RZ, RZ, UR9, P0 ;  /* 0x00000009ff0f7e24 */ /* 0x000fc600080e06ff */
[----:B--2---:R2:W5:Y:S04]  /*42b0*/  ATOMG.E.EXCH.STRONG.GPU PT, RZ, [R4], R2 ;  /* 0x0000000204ff73a8 */ /* 0x00456800041ee100 */
[----:B----4-:R2:W5:Y:S02]  /*42c0*/  ATOMG.E.EXCH.STRONG.GPU PT, RZ, [R14], R3 ;  /* 0x000000030eff73a8 */ /* 0x01056400041ee100 */
.L_x_27:
[----:B------:R-:W-:Y:S01]  /*42d0*/  LOP3.LUT R0, R17, 0xffff, RZ, 0xc0, !PT ;  /* 0x0000ffff11007812 */ /* 0x000fe200078ec0ff */
[----:B------:R-:W4:Y:S01]  /*42e0*/  S2UR UR13, SR_CgaCtaId ;  /* 0x00000000000d79c3 */ /* 0x000f220000008800 */
[----:B------:R-:W-:-:S03]  /*42f0*/  UMOV UR12, 0x400 ;  /* 0x00000400000c7882 */ /* 0x000fc60000000000 */
[----:B------:R-:W-:-:S05]  /*4300*/  IMAD R0, R0, 0xea0f, RZ ;  /* 0x0000ea0f00007824 */ /* 0x000fca00078e02ff */
[----:B------:R-:W-:-:S04]  /*4310*/  SHF.R.U32.HI R0, RZ, 0x15, R0 ;  /* 0x00000015ff007819 */ /* 0x000fc80000011600 */
[----:B------:R-:W-:-:S05]  /*4320*/  PRMT R0, R0, 0x9910, RZ ;  /* 0x0000991000007816 */ /* 0x000fca00000000ff */
[----:B------:R-:W-:-:S04]  /*4330*/  IMAD R0, R0, 0x23, RZ ;  /* 0x0000002300007824 */ /* 0x000fc800078e02ff */
[----:B------:R-:W-:Y:S01]  /*4340*/  IMAD.MOV R0, RZ, RZ, -R0 ;  /* 0x000000ffff007224 */ /* 0x000fe200078e0a00 */
[----:B----4-:R-:W-:-:S04]  /*4350*/  ULEA UR12, UR13, UR12, 0x18 ;  /* 0x0000000c0d0c7291 */ /* 0x010fc8000f8ec0ff */
[----:B------:R-:W-:Y:S01]  /*4360*/  PRMT R0, R0, 0x7710, RZ ;  /* 0x0000771000007816 */ /* 0x000fe200000000ff */
[----:B-1----:R-:W-:-:S04]  /*4370*/  ULEA UR5, UR14, UR12, 0x3 ;  /* 0x0000000c0e057291 */ /* 0x002fc8000f8e18ff */
[----:B------:R-:W-:-:S05]  /*4380*/  IMAD.IADD R0, R0, 0x1, R17 ;  /* 0x0000000100007824 */ /* 0x000fca00078e0211 */
[----:B------:R-:W-:Y:S02]  /*4390*/  R2UR UR20, R0 ;  /* 0x00000000001472ca */ /* 0x000fe400000e0000 */
[----:B------:R-:W-:-:S11]  /*43a0*/  SHF.L.U32 R0, R18, 0x1f, RZ ;  /* 0x0000001f12007819 */ /* 0x000fd600000006ff */
[----:B------:R-:W-:-:S04]  /*43b0*/  ULOP3.LUT UR20, UR20, 0xffff, URZ, 0xc0, !UPT ;  /* 0x0000ffff14147892 */ /* 0x000fc8000f8ec0ff */
[----:B------:R-:W-:Y:S02]  /*43c0*/  UIMAD.WIDE.U32 UR22, UR20, 0x80, UR38 ;  /* 0x00000080141678a5 */ /* 0x000fe4000f8e0026 */
[----:B------:R-:W-:Y:S01]  /*43d0*/  UIMAD.WIDE.U32 UR20, UR20, 0x80, UR34 ;  /* 0x00000080141478a5 */ /* 0x000fe2000f8e0022 */
[----:B------:R-:W-:Y:S11]  /*43e0*/  @P4 BRA `(.L_x_32) ;  /* 0x00000000001c4947 */ /* 0x000ff60003800000 */
[----:B------:R-:W-:-:S04]  /*43f0*/  DEPBAR {5,4,3,2,1,0} ;  /* 0x0000003f0000791a */ /* 0x000fc80000000000 */
[----:B------:R-:W1:Y:S02]  /*4400*/  CCTL.E.C.LDCU.IV.DEEP [UR22] ;  /* 0x0000000016007540 */ /* 0x000e640009c08000 */
[----:B-1----:R1:W-:Y:S01]  /*4410*/  UTMACCTL.IV [UR22] ;  /* 0x00000000160079b9 */ /* 0x0023e20008000000 */
[----:B------:R-:W-:-:S04]  /*4420*/  DEPBAR {5,4,3,2,1,0} ;  /* 0x0000003f0000791a */ /* 0x000fc80000000000 */
[----:B------:R-:W4:Y:S02]  /*4430*/  CCTL.E.C.LDCU.IV.DEEP [UR20] ;  /* 0x0000000014007540 */ /* 0x000f240009c08000 */
[----:B----4-:R1:W-:Y:S01]  /*4440*/  UTMACCTL.IV [UR20] ;  /* 0x00000000140079b9 */ /* 0x0103e20008000000 */
[----:B------:R-:W-:Y:S01]  /*4450*/  NOP ;  /* 0x0000000000007918 */ /* 0x000fe20000000000 */
.L_x_32:
[----:B------:R-:W-:Y:S01]  /*4460*/  UIADD3 UR6, UPT, UPT, UR4, 0x3f, URZ ;  /* 0x0000003f04067890 */ /* 0x000fe2000fffe0ff */
[----:B-----5:R4:W1:Y:S01]  /*4470*/  SYNCS.PHASECHK.TRANS64.TRYWAIT P0, [UR5+0xc8], R0 ;  /* 0x0000c800ff0075a7 */ /* 0x0208620008001105 */
[----:B------:R-:W-:Y:S02]  /*4480*/  ULEA.HI UR11, UR18, UR18, URZ, 0x1 ;  /* 0x00000012120b7291 */ /* 0x000fe4000f8f08ff */
[----:B------:R-:W-:Y:S02]  /*4490*/  USHF.R.S32.HI UR5, URZ, 0x1f, UR6 ;  /* 0x0000001fff057899 */ /* 0x000fe40008011406 */
[----:B------:R-:W-:Y:S02]  /*44a0*/  UIADD3 UR4, UPT, UPT, UR4, 0x7e, URZ ;  /* 0x0000007e04047890 */ /* 0x000fe4000fffe0ff */
[----:B------:R-:W-:Y:S02]  /*44b0*/  ULEA.HI UR5, UR5, UR6, URZ, 0x6 ;  /* 0x0000000605057291 */ /* 0x000fe4000f8f30ff */
[----:B------:R-:W-:-:S02]  /*44c0*/  ULEA UR7, UR19, UR16, 0x7 ;  /* 0x0000001013077291 */ /* 0x000fc4000f8e38ff */
[----:B------:R-:W-:Y:S02]  /*44d0*/  USHF.R.S32.HI UR18, URZ, 0x6, UR5 ;  /* 0x00000006ff127899 */ /* 0x000fe40008011405 */
[----:B------:R-:W-:Y:S02]  /*44e0*/  USHF.L.U32 UR11, UR11, 0x6, URZ ;  /* 0x000000060b0b7899 */ /* 0x000fe400080006ff */
[----:B------:R-:W-:Y:S02]  /*44f0*/  UISETP.LT.U32.AND UP0, UPT, UR18, 0x19, UPT ;  /* 0x000000191200788c */ /* 0x000fe4000bf01070 */
[----:B------:R-:W-:Y:S02]  /*4500*/  ULOP3.LUT UR11, UR16, 0xffffff80, UR11, 0xf8, !UPT ;  /* 0xffffff80100b7892 */ /* 0x000fe4000f8ef80b */
[----:B------:R-:W-:Y:S02]  /*4510*/  USEL UR19, UR18, 0x19, UP0 ;  /* 0x0000001912137887 */ /* 0x000fe40008000000 */
[----:B------:R-:W-:Y:S01]  /*4520*/  UISETP.GE.U32.AND UP0, UPT, UR4, 0x7f, UPT ;  /* 0x0000007f0400788c */ /* 0x000fe2000bf06070 */
[----:B------:R-:W-:-:S08]  /*4530*/  UMOV UR17, URZ ;  /* 0x000000ff00117c82 */ /* 0x000fd00008000000 */
[----:B----4-:R-:W-:Y:S05]  /*4540*/  BRA.U !UP0, `(.L_x_33) ;  /* 0x0000000108a87547 */ /* 0x010fea000b800000 */
[----:B------:R-:W-:Y:S01]  /*4550*/  UIADD3 UR24, UPT, UPT, -UR19, URZ, URZ ;  /* 0x000000ff13187290 */ /* 0x000fe2000fffe1ff */
[----:B------:R-:W-:Y:S01]  /*4560*/  UMOV UR25, UR14 ;  /* 0x0000000e00197c82 */ /* 0x000fe20008000000 */
[----:B------:R-:W-:-:S10]  /*4570*/  UMOV UR10, URZ ;  /* 0x000000ff000a7c82 */ /* 0x000fd40008000000 */
.L_x_39:
[----:B------:R-:W-:Y:S01]  /*4580*/  UIADD3 UR24, UPT, UPT, UR24, 0x1, URZ ;  /* 0x0000000118187890 */ /* 0x000fe2000fffe0ff */
[----:B--2---:R-:W-:Y:S01]  /*4590*/  @P2 MOV R2, 0x4000 ;  /* 0x0000400000022802 */ /* 0x004fe20000000f00 */
[----:B------:R-:W-:Y:S02]  /*45a0*/  ULEA UR9, UR25, UR12, 0x3 ;  /* 0x0000000c19097291 */ /* 0x000fe4000f8e18ff */
[----:B------:R-:W-:Y:S01]  /*45b0*/  UISETP.NE.AND UP0, UPT, UR24, URZ, UPT ;  /* 0x000000ff1800728c */ /* 0x000fe2000bf05270 */
[----:B-1--4-:R-:W-:Y:S10]  /*45c0*/  @P0 BRA `(.L_x_34) ;  /* 0x00000000000c0947 */ /* 0x012ff40003800000 */
[----:B------:R-:W-:-:S04]  /*45d0*/  SHF.L.U32 R3, R18, 0x1f, RZ ;  /* 0x0000001f12037819 */ /* 0x000fc800000006ff */
[----:B------:R-:W1:Y:S02]  /*45e0*/  SYNCS.PHASECHK.TRANS64.TRYWAIT P0, [UR9+0xc8], R3 ;  /* 0x0000c803ff0075a7 */ /* 0x000e640008001109 */
[----:B-1----:R-:W-:Y:S05]  /*45f0*/  @!P0 BRA `(.L_x_35) ;  /* 0x000000cc00c88947 */ /* 0x002fea0003800000 */
.L_x_34:
[----:B------:R2:W-:Y:S01]  /*4600*/  @P2 SYNCS.ARRIVE.TRANS64 RZ, [UR9], R2 ;  /* 0x00000002ffff29a7 */ /* 0x0005e20008000009 */
[----:B------:R-:W-:-:S04]  /*4610*/  ULOP3.LUT UR4, UR29, 0x2, URZ, 0xfc, !UPT ;  /* 0x000000021d047892 */ /* 0x000fc8000f8efcff */
[----:B------:R-:W-:-:S09]  /*4620*/  UISETP.NE.AND UP1, UPT, UR4, 0x2, UPT ;  /* 0x000000020400788c */ /* 0x000fd2000bf25270 */
[----:B------:R-:W-:Y:S05]  /*4630*/  BRA.U UP1, `(.L_x_36) ;  /* 0x0000000101047547 */ /* 0x000fea000b800000 */
[----:B------:R-:W-:Y:S05]  /*4640*/  BPT.TRAP 0x1 ;  /* 0x000000040000795c */ /* 0x000fea0000300000 */
.L_x_36:
[----:B------:R-:W-:Y:S04]  /*4650*/  BSSY.RECONVERGENT B0, `(.L_x_37) ;  /* 0x0000003000007945 */ /* 0x000fe80003800200 */
[----:B------:R-:W-:Y:S05]  /*4660*/  @!P1 BRA `(.L_x_38) ;  /* 0x0000000000049947 */ /* 0x000fea0003800000 */
[----:B------:R-:W-:Y:S05]  /*4670*/  BPT.TRAP 0x1 ;  /* 0x000000040000795c */ /* 0x000fea0000300000 */
.L_x_38:
[----:B------:R-:W-:Y:S05]  /*4680*/  BSYNC.RECONVERGENT B0 ;  /* 0x0000000000007941 */ /* 0x000fea0003800200 */
.L_x_37:
[----:B------:R-:W-:Y:S02]  /*4690*/  UIADD3 UR14, UPT, UPT, UR25, 0x1, URZ ;  /* 0x00000001190e7890 */ /* 0x000fe4000fffe0ff */
[----:B------:R-:W-:Y:S02]  /*46a0*/  ULOP3.LUT UR9, UR9, 0xfefffff8, URZ, 0xc0, !UPT ;  /* 0xfefffff809097892 */ /* 0x000fe4000f8ec0ff */
[----:B------:R-:W-:Y:S01]  /*46b0*/  UISETP.NE.AND UP1, UPT, UR14, 0x19, UPT ;  /* 0x000000190e00788c */ /* 0x000fe2000bf25270 */
[----:B------:R-:W-:Y:S01]  /*46c0*/  UMOV UR26, 0x0 ;  /* 0x00000000001a7882 */ /* 0x000fe20000000000 */
[----:B------:R-:W-:Y:S02]  /*46d0*/  UMOV UR27, 0x10000000 ;  /* 0x10000000001b7882 */ /* 0x000fe40000000000 */
[----:B------:R-:W-:Y:S02]  /*46e0*/  USEL UR5, URZ, 0x1, UP1 ;  /* 0x00000001ff057887 */ /* 0x000fe40008800000 */
[----:B------:R-:W-:Y:S01]  /*46f0*/  USEL UR14, UR14, URZ, UP1 ;  /* 0x000000ff0e0e7287 */ /* 0x000fe20008800000 */
[----:B------:R-:W-:Y:S01]  /*4700*/  UMOV UR6, UR10 ;  /* 0x0000000a00067c82 */ /* 0x000fe20008000000 */
[----:B------:R-:W-:-:S02]  /*4710*/  UMOV UR17, UR19 ;  /* 0x0000001300117c82 */ /* 0x000fc40008000000 */
[----:B------:R-:W-:Y:S01]  /*4720*/  ULEA UR4, UR14, UR12, 0x3 ;  /* 0x0000000c0e047291 */ /* 0x000fe2000f8e18ff */
[----:B------:R-:W-:Y:S01]  /*4730*/  LOP3.LUT R18, R18, UR5, RZ, 0x3c, !PT ;  /* 0x0000000512127c12 */ /* 0x000fe2000f8e3cff */
[----:B------:R-:W-:-:S03]  /*4740*/  UMOV UR5, UR9 ;  /* 0x0000000900057c82 */ /* 0x000fc60008000000 */
[----:B-1----:R-:W-:-:S04]  /*4750*/  SHF.L.U32 R0, R18, 0x1f, RZ ;  /* 0x0000001f12007819 */ /* 0x002fc800000006ff */
[----:B------:R4:W1:Y:S01]  /*4760*/  SYNCS.PHASECHK.TRANS64.TRYWAIT P0, [UR4+0xc8], R0 ;  /* 0x0000c800ff0075a7 */ /* 0x0008620008001104 */
[----:B------:R-:W-:-:S03]  /*4770*/  ULEA UR4, UR25, UR12, 0xc ;  /* 0x0000000c19047291 */ /* 0x000fc6000f8e60ff */
[----:B------:R-:W-:Y:S01]  /*4780*/  UMOV UR25, UR14 ;  /* 0x0000000e00197c82 */ /* 0x000fe20008000000 */
[----:B------:R-:W-:Y:S02]  /*4790*/  UIADD3 UR8, UPT, UPT, UR4, 0x5400, URZ ;  /* 0x0000540004087890 */ /* 0x000fe4000fffe0ff */
[----:B------:R-:W-:-:S07]  /*47a0*/  UIADD3 UR4, UPT, UPT, UR4, 0x1e400, URZ ;  /* 0x0001e40004047890 */ /* 0x000fce000fffe0ff */
[----:B------:R5:W-:Y:S02]  /*47b0*/  UTMALDG.2D.2CTA [UR8], [UR22], desc[UR26] ;  /* 0x00001a08160075b4 */ /* 0x000be40008209000 */
[----:B------:R4:W-:Y:S01]  /*47c0*/  UTMALDG.2D.2CTA [UR4], [UR20], desc[UR26] ;  /* 0x00001a04140075b4 */ /* 0x0009e20008209000 */
[----:B-----5:R-:W-:Y:S01]  /*47d0*/  UIADD3 UR10, UPT, UPT, UR10, 0x40, URZ ;  /* 0x000000400a0a7890 */ /* 0x020fe2000fffe0ff */
[----:B------:R-:W-:Y:S11]  /*47e0*/  BRA.U UP0, `(.L_x_39) ;  /* 0xfffffffd00647547 */ /* 0x000ff6000b83ffff */
.L_x_33:
[----:B----4-:R-:W-:Y:S01]  /*47f0*/  ULEA UR4, UR14, UR12, 0x3 ;  /* 0x0000000c0e047291 */ /* 0x010fe2000f8e18ff */
[----:B------:R-:W-:Y:S01]  /*4800*/  SHF.L.U32 R0, R18, 0x1f, RZ ;  /* 0x0000001f12007819 */ /* 0x000fe200000006ff */
[----:B------:R-:W-:Y:S01]  /*4810*/  @!P4 SYNCS.ARRIVE.TRANS64.A1T0 RZ, [UR12+0x1d8], RZ ;  /* 0x0001d8ffffffc9a7 */ /* 0x000fe2000810000c */
[----:B------:R-:W-:-:S06]  /*4820*/  UISETP.GT.AND UP0, UPT, UR18, UR19, UPT ;  /* 0x000000131200728c */ /* 0x000fcc000bf04270 */
[----:B-1----:R1:W4:Y:S03]  /*4830*/  SYNCS.PHASECHK.TRANS64.TRYWAIT P0, [UR4+0xc8], R0 ;  /* 0x0000c800ff0075a7 */ /* 0x0023260008001104 */
[----:B------:R-:W-:Y:S05]  /*4840*/  BRA.U !UP0, `(.L_x_40) ;  /* 0x0000000108a07547 */ /* 0x000fea000b800000 */
[----:B------:R-:W-:-:S03]  /*4850*/  UIADD3 UR18, UPT, UPT, -UR19, UR17, UR18 ;  /* 0x0000001113127290 */ /* 0x000fc6000fffe112 */
[----:B------:R-:W-:-:S09]  /*4860*/  UMOV UR19, UR14 ;  /* 0x0000000e00137c82 */ /* 0x000fd20008000000 */
.L_x_46:
[----:B-1----:R-:W-:Y:S01]  /*4870*/  ULEA UR9, UR19, UR12, 0x3 ;  /* 0x0000000c13097291 */ /* 0x002fe2000f8e18ff */
[----:B--2---:R-:W-:Y:S01]  /*4880*/  @P2 MOV R2, 0x4000 ;  /* 0x0000400000022802 */ /* 0x004fe20000000f00 */
[----:B----4-:R-:W-:Y:S10]  /*4890*/  @P0 BRA `(.L_x_41) ;  /* 0x00000000000c0947 */ /* 0x010ff40003800000 */
[----:B------:R-:W-:-:S04]  /*48a0*/  SHF.L.U32 R3, R18, 0x1f, RZ ;  /* 0x0000001f12037819 */ /* 0x000fc800000006ff */
[----:B------:R-:W2:Y:S02]  /*48b0*/  SYNCS.PHASECHK.TRANS64.TRYWAIT P0, [UR9+0xc8], R3 ;  /* 0x0000c803ff0075a7 */ /* 0x000ea40008001109 */
[----:B--2---:R-:W-:Y:S05]  /*48c0*/  @!P0 BRA `(.L_x_42) ;  /* 0x000000cc002c8947 */ /* 0x004fea0003800000 */
.L_x_41:
[----:B------:R2:W-:Y:S01]  /*48d0*/  @P2 SYNCS.ARRIVE.TRANS64 RZ, [UR9], R2 ;  /* 0x00000002ffff29a7 */ /* 0x0005e20008000009 */
[----:B------:R-:W-:-:S04]  /*48e0*/  ULOP3.LUT UR4, UR29, 0x2, URZ, 0xfc, !UPT ;  /* 0x000000021d047892 */ /* 0x000fc8000f8efcff */
[----:B------:R-:W-:-:S09]  /*48f0*/  UISETP.NE.AND UP0, UPT, UR4, 0x2, UPT ;  /* 0x000000020400788c */ /* 0x000fd2000bf05270 */
[----:B------:R-:W-:Y:S05]  /*4900*/  BRA.U UP0, `(.L_x_43) ;  /* 0x0000000100047547 */ /* 0x000fea000b800000 */
[----:B------:R-:W-:Y:S05]  /*4910*/  BPT.TRAP 0x1 ;  /* 0x000000040000795c */ /* 0x000fea0000300000 */
.L_x_43:
[----:B------:R-:W-:Y:S04]  /*4920*/  BSSY.RECONVERGENT B0, `(.L_x_44) ;  /* 0x0000003000007945 */ /* 0x000fe80003800200 */
[----:B------:R-:W-:Y:S05]  /*4930*/  @!P1 BRA `(.L_x_45) ;  /* 0x0000000000049947 */ /* 0x000fea0003800000 */
[----:B------:R-:W-:Y:S05]  /*4940*/  BPT.TRAP 0x1 ;  /* 0x000000040000795c */ /* 0x000fea0000300000 */
.L_x_45:
[----:B------:R-:W-:Y:S05]  /*4950*/  BSYNC.RECONVERGENT B0 ;  /* 0x0000000000007941 */ /* 0x000fea0003800200 */
.L_x_44:
[----:B------:R-:W-:Y:S02]  /*4960*/  UIADD3 UR14, UPT, UPT, UR19, 0x1, URZ ;  /* 0x00000001130e7890 */ /* 0x000fe4000fffe0ff */
[----:B------:R-:W-:Y:S02]  /*4970*/  USHF.L.U32 UR10, UR17, 0x6, URZ ;  /* 0x00000006110a7899 */ /* 0x000fe400080006ff */
[----:B------:R-:W-:Y:S02]  /*4980*/  UISETP.NE.AND UP0, UPT, UR14, 0x19, UPT ;  /* 0x000000190e00788c */ /* 0x000fe4000bf05270 */
[----:B------:R-:W-:Y:S02]  /*4990*/  ULOP3.LUT UR9, UR9, 0xfefffff8, URZ, 0xc0, !UPT ;  /* 0xfefffff809097892 */ /* 0x000fe4000f8ec0ff */
[----:B------:R-:W-:Y:S02]  /*49a0*/  USEL UR5, URZ, 0x1, UP0 ;  /* 0x00000001ff057887 */ /* 0x000fe40008000000 */
[----:B------:R-:W-:Y:S01]  /*49b0*/  USEL UR14, UR14, URZ, UP0 ;  /* 0x000000ff0e0e7287 */ /* 0x000fe20008000000 */
[----:B------:R-:W-:Y:S01]  /*49c0*/  UMOV UR24, 0x0 ;  /* 0x0000000000187882 */ /* 0x000fe20000000000 */
[----:B------:R-:W-:-:S02]  /*49d0*/  UMOV UR25, 0x10000000 ;  /* 0x1000000000197882 */ /* 0x000fc40000000000 */
[----:B------:R-:W-:Y:S01]  /*49e0*/  ULEA UR4, UR14, UR12, 0x3 ;  /* 0x0000000c0e047291 */ /* 0x000fe2000f8e18ff */
[----:B------:R-:W-:Y:S01]  /*49f0*/  LOP3.LUT R18, R18, UR5, RZ, 0x3c, !PT ;  /* 0x0000000512127c12 */ /* 0x000fe2000f8e3cff */
[----:B------:R-:W-:Y:S01]  /*4a00*/  UMOV UR5, UR9 ;  /* 0x0000000900057c82 */ /* 0x000fe20008000000 */
[----:B------:R-:W-:Y:S01]  /*4a10*/  UMOV UR6, UR10 ;  /* 0x0000000a00067c82 */ /* 0x000fe20008000000 */
[----:B------:R-:W-:Y:S01]  /*4a20*/  UIADD3 UR17, UPT, UPT, UR17, 0x1, URZ ;  /* 0x0000000111117890 */ /* 0x000fe2000fffe0ff */
[----:B-1----:R-:W-:-:S03]  /*4a30*/  SHF.L.U32 R0, R18, 0x1f, RZ ;  /* 0x0000001f12007819 */ /* 0x002fc600000006ff */
[----:B------:R-:W-:Y:S01]  /*4a40*/  UISETP.NE.AND UP0, UPT, UR17, UR18, UPT ;  /* 0x000000121100728c */ /* 0x000fe2000bf05270 */
[----:B------:R1:W4:Y:S01]  /*4a50*/  SYNCS.PHASECHK.TRANS64.TRYWAIT P0, [UR4+0xc8], R0 ;  /* 0x0000c800ff0075a7 */ /* 0x0003220008001104 */
[----:B------:R-:W-:-:S03]  /*4a60*/  ULEA UR4, UR19, UR12, 0xc ;  /* 0x0000000c13047291 */ /* 0x000fc6000f8e60ff */
[----:B------:R-:W-:Y:S01]  /*4a70*/  UMOV UR19, UR14 ;  /* 0x0000000e00137c82 */ /* 0x000fe20008000000 */
[----:B------:R-:W-:Y:S02]  /*4a80*/  UIADD3 UR8, UPT, UPT, UR4, 0x5400, URZ ;  /* 0x0000540004087890 */ /* 0x000fe4000fffe0ff */
[----:B------:R-:W-:-:S07]  /*4a90*/  UIADD3 UR4, UPT, UPT, UR4, 0x1e400, URZ ;  /* 0x0001e40004047890 */ /* 0x000fce000fffe0ff */
[----:B------:R1:W-:Y:S02]  /*4aa0*/  UTMALDG.2D.2CTA [UR8], [UR22], desc[UR24] ;  /* 0x00001808160075b4 */ /* 0x0003e40008209000 */
[----:B------:R1:W-:Y:S01]  /*4ab0*/  UTMALDG.2D.2CTA [UR4], [UR20], desc[UR24] ;  /* 0x00001804140075b4 */ /* 0x0003e20008209000 */
[----:B------:R-:W-:Y:S05]  /*4ac0*/  BRA.U UP0, `(.L_x_46) ;  /* 0xfffffffd00687547 */ /* 0x000fea000b83ffff */
.L_x_40:
[----:B------:R-:W-:Y:S01]  /*4ad0*/  UISETP.NE.AND UP0, UPT, UR37, 0x8, UPT ;  /* 0x000000082500788c */ /* 0x000fe2000bf05270 */
[----:B------:R-:W-:-:S08]  /*4ae0*/  NOP ;  /* 0x0000000000007918 */ /* 0x000fd00000000000 */
[----:B------:R-:W-:Y:S05]  /*4af0*/  BRA.U UP0, `(.L_x_47) ;  /* 0x0000000100047547 */ /* 0x000fea000b800000 */
[----:B-1----:R-:W-:Y:S05]  /*4b00*/  BPT.TRAP 0x1 ;  /* 0x000000040000795c */ /* 0x002fea0000300000 */
.L_x_47:
[----:B-1----:R-:W-:Y:S01]  /*4b10*/  ULEA UR4, UR15, UR12, 0x3 ;  /* 0x0000000c0f047291 */ /* 0x002fe2000f8e18ff */
[----:B--2---:R-:W-:-:S08]  /*4b20*/  SHF.L.U32 R3, R16, 0x1f, RZ ;  /* 0x0000001f10037819 */ /* 0x004fd000000006ff */
[----:B----4-:R-:W1:Y:S02]  /*4b30*/  SYNCS.PHASECHK.TRANS64.TRYWAIT P0, [UR4+0x2c0], R3 ;  /* 0x0002c003ff0075a7 */ /* 0x010e640008001104 */
[----:B-1----:R-:W-:Y:S05]  /*4b40*/  @!P0 BRA `(.L_x_48) ;  /* 0x000000c800a48947 */ /* 0x002fea0003800000 */
.L_x_264:
[----:B------:R-:W-:-:S09]  /*4b50*/  UIMAD UR5, UR15, 0x14, UR36 ;  /* 0x000000140f0578a4 */ /* 0x000fd2000f8e0224 */
[----:B-1----:R-:W1:Y:S04]  /*4b60*/  LDS R3, [UR5] ;  /* 0x00000005ff037984 */ /* 0x002e680008000800 */
[----:B------:R-:W2:Y:S04]  /*4b70*/  LDS R2, [UR5+0x4] ;  /* 0x00000405ff027984 */ /* 0x000ea80008000800 */
[----:B------:R-:W4:Y:S04]  /*4b80*/  LDS.U16 R17, [UR5+0x12] ;  /* 0x00001205ff117984 */ /* 0x000f280008000400 */
[----:B------:R-:W3:Y:S04]  /*4b90*/  LDS R23, [UR5+0x8] ;  /* 0x00000805ff177984 */ /* 0x000ee80008000800 */
[----:B------:R-:W3:Y:S01]  /*4ba0*/  LDS R0, [UR5+0xc] ;  /* 0x00000c05ff007984 */ /* 0x000ee20008000800 */
[----:B------:R-:W-:Y:S01]  /*4bb0*/  @!PT LDS RZ, [RZ] ;  /* 0x00000000fffff984 */ /* 0x000fe20000000800 */
[----:B------:R-:W-:Y:S01]  /*4bc0*/  @!PT LDS RZ, [RZ] ;  /* 0x00000000fffff984 */ /* 0x000fe20000000800 */
[----:B------:R-:W-:Y:S01]  /*4bd0*/  @!PT LDS RZ, [RZ] ;  /* 0x00000000fffff984 */ /* 0x000fe20000000800 */
[----:B------:R-:W-:Y:S01]  /*4be0*/  @!PT LDS RZ, [RZ] ;  /* 0x00000000fffff984 */ /* 0x000fe20000000800 */
[----:B------:R5:W-:Y:S06]  /*4bf0*/  MEMBAR.ALL.CTA ;  /* 0x0000000000007992 */ /* 0x000bec0000008000 */
[----:B-----5:R-:W3:Y:S01]  /*4c00*/  FENCE.VIEW.ASYNC.S ;  /* 0x00000000000073c6 */ /* 0x020ee20000000000 */
[----:B-1----:R-:W-:-:S02]  /*4c10*/  R2UR UR18, R3 ;  /* 0x00000000031272ca */ /* 0x002fc400000e0000 */
[----:B--2---:R-:W-:Y:S01]  /*4c20*/  R2UR UR19, R2 ;  /* 0x00000000021372ca */ /* 0x004fe200000e0000 */
[----:B------:R-:W-:-:S14]  /*4c30*/  BRA.U UP0, `(.L_x_49) ;  /* 0x0000000100047547 */ /* 0x000fdc000b800000 */
[----:B------:R-:W-:Y:S05]  /*4c40*/  BPT.TRAP 0x1 ;  /* 0x000000040000795c */ /* 0x000fea0000300000 */
.L_x_49:
[----:B------:R-:W-:Y:S01]  /*4c50*/  UIADD3 UR4, UPT, UPT, UR4, 0x300, URZ ;  /* 0x0000030004047890 */ /* 0x000fe2000fffe0ff */
[----:B---3--:R-:W-:Y:S01]  /*4c60*/  ISETP.NE.AND P0, PT, R0, RZ, PT ;  /* 0x000000ff0000720c */ /* 0x008fe20003f05270 */
[----:B------:R-:W-:Y:S01]  /*4c70*/  UIADD3 UR15, UPT, UPT, UR15, 0x1, URZ ;  /* 0x000000010f0f7890 */ /* 0x000fe2000fffe0ff */
[----:B------:R-:W-:Y:S01]  /*4c80*/  PLOP3.LUT P4, PT, PT, PT, PT, 0x80, 0x8 ;  /* 0x000000000008781c */ /* 0x000fe20003f8f070 */
[----:B------:R-:W-:Y:S02]  /*4c90*/  UPRMT UR4, UR13, 0x654, UR4 ;  /* 0x000006540d047896 */ /* 0x000fe40008000004 */
[----:B------:R-:W-:-:S04]  /*4ca0*/  UISETP.NE.AND UP0, UPT, UR15, 0x8, UPT ;  /* 0x000000080f00788c */ /* 0x000fc8000bf05270 */
[----:B------:R-:W-:-:S03]  /*4cb0*/  USEL UR15, UR15, URZ, UP0 ;  /* 0x000000ff0f0f7287 */ /* 0x000fc60008000000 */
[----:B------:R-:W-:Y:S01]  /*4cc0*/  SYNCS.ARRIVE.TRANS64.RED.A1T0 RZ, [UR4], RZ ;  /* 0x000000ffffff79a7 */ /* 0x000fe20008100404 */
[----:B------:R-:W-:-:S06]  /*4cd0*/  USEL UR4, URZ, 0x1, UP0 ;  /* 0x00000001ff047887 */ /* 0x000fcc0008000000 */
[----:B------:R-:W-:Y:S01]  /*4ce0*/  LOP3.LUT R16, R16, UR4, RZ, 0x3c, !PT ;  /* 0x0000000410107c12 */ /* 0x000fe2000f8e3cff */
[----:B------:R-:W-:Y:S06]  /*4cf0*/  @P0 BRA `(.L_x_50) ;  /* 0xffffffec00ac0947 */ /* 0x000fec000383ffff */
[----:B------:R-:W-:Y:S01]  /*4d00*/  UIADD3 UR12, UPT, UPT, UR12, 0xc8, URZ ;  /* 0x000000c80c0c7890 */ /* 0x000fe2000fffe0ff */
[----:B------:R-:W-:-:S03]  /*4d10*/  SHF.L.U32 R3, R18, 0x1f, RZ ;  /* 0x0000001f12037819 */ /* 0x000fc600000006ff */
[----:B------:R-:W-:-:S09]  /*4d20*/  ULEA UR4, UR14, UR12, 0x3 ;  /* 0x0000000c0e047291 */ /* 0x000fd2000f8e18ff */
[----:B------:R-:W1:Y:S02]  /*4d30*/  SYNCS.PHASECHK.TRANS64.TRYWAIT P0, [UR4], R3 ;  /* 0x00000003ff0075a7 */ /* 0x000e640008001104 */
[----:B-1----:R-:W-:Y:S05]  /*4d40*/  @!P0 BRA `(.L_x_51) ;  /* 0x000000c8003c8947 */ /* 0x002fea0003800000 */
.L_x_266:
[----:B------:R-:W-:-:S04]  /*4d50*/  UIADD3 UR5, UPT, UPT, UR14, 0x1, URZ ;  /* 0x000000010e057890 */ /* 0x000fc8000fffe0ff */
[----:B------:R-:W-:-:S04]  /*4d60*/  UISETP.NE.AND UP0, UPT, UR5, 0x19, UPT ;  /* 0x000000190500788c */ /* 0x000fc8000bf05270 */
[----:B------:R-:W-:Y:S02]  /*4d70*/  USEL UR6, URZ, 0x1, UP0 ;  /* 0x00000001ff067887 */ /* 0x000fe40008000000 */
[----:B------:R-:W-:-:S04]  /*4d80*/  USEL UR5, UR5, URZ, UP0 ;  /* 0x000000ff05057287 */ /* 0x000fc80008000000 */
[----:B------:R-:W-:Y:S01]  /*4d90*/  ULEA UR4, UR5, UR12, 0x3 ;  /* 0x0000000c05047291 */ /* 0x000fe2000f8e18ff */
[----:B------:R-:W-:-:S04]  /*4da0*/  LOP3.LUT R2, R18, UR6, RZ, 0x3c, !PT ;  /* 0x0000000612027c12 */ /* 0x000fc8000f8e3cff */
[----:B-1----:R-:W-:-:S04]  /*4db0*/  SHF.L.U32 R3, R2, 0x1f, RZ ;  /* 0x0000001f02037819 */ /* 0x002fc800000006ff */
[----:B------:R-:W1:Y:S02]  /*4dc0*/  SYNCS.PHASECHK.TRANS64.TRYWAIT P0, [UR4], R3 ;  /* 0x00000003ff0075a7 */ /* 0x000e640008001104 */
[----:B-1----:R-:W-:Y:S05]  /*4dd0*/  @!P0 BRA `(.L_x_52) ;  /* 0x000000c800308947 */ /* 0x002fea0003800000 */
.L_x_268:
        /* <DEDUP_REMOVED lines=9> */
.L_x_270:
        /* <DEDUP_REMOVED lines=9> */
.L_x_272:
        /* <DEDUP_REMOVED lines=9> */
.L_x_274:
        /* <DEDUP_REMOVED lines=9> */
.L_x_276:
        /* <DEDUP_REMOVED lines=9> */
.L_x_278:
        /* <DEDUP_REMOVED lines=9> */
.L_x_280:
        /* <DEDUP_REMOVED lines=9> */
.L_x_282:
        /* <DEDUP_REMOVED lines=9> */
.L_x_284:
        /* <DEDUP_REMOVED lines=9> */
.L_x_286:
        /* <DEDUP_REMOVED lines=9> */
.L_x_288:
        /* <DEDUP_REMOVED lines=9> */
.L_x_290:
        /* <DEDUP_REMOVED lines=9> */
.L_x_292:
        /* <DEDUP_REMOVED lines=9> */
.L_x_294:
        /* <DEDUP_REMOVED lines=9> */
.L_x_296:
        /* <DEDUP_REMOVED lines=9> */
.L_x_298:
        /* <DEDUP_REMOVED lines=9> */
.L_x_300:
        /* <DEDUP_REMOVED lines=9> */
.L_x_302:
        /* <DEDUP_REMOVED lines=9> */
.L_x_304:
        /* <DEDUP_REMOVED lines=9> */
.L_x_306:
        /* <DEDUP_REMOVED lines=9> */
.L_x_308:
        /* <DEDUP_REMOVED lines=9> */
.L_x_310:
        /* <DEDUP_REMOVED lines=9> */
.L_x_312:
[----:B------:R-:W-:-:S04]  /*5a40*/  UIADD3 UR5, UPT, UPT, UR5, 0x1, URZ ;  /* 0x0000000105057890 */ /* 0x000fc8000fffe0ff */
[----:B------:R-:W-:-:S04]  /*5a50*/  UISETP.NE.AND UP0, UPT, UR5, 0x19, UPT ;  /* 0x000000190500788c */ /* 0x000fc8000bf05270 */
[----:B------:R-:W-:Y:S02]  /*5a60*/  USEL UR4, URZ, 0x1, UP0 ;  /* 0x00000001ff047887 */ /* 0x000fe40008000000 */
[----:B------:R-:W-:-:S04]  /*5a70*/  USEL UR5, UR5, URZ, UP0 ;  /* 0x000000ff05057287 */ /* 0x000fc80008000000 */
[----:B------:R-:W-:Y:S01]  /*5a80*/  LOP3.LUT R2, R2, UR4, RZ, 0x3c, !PT ;  /* 0x0000000402027c12 */ /* 0x000fe2000f8e3cff */
[----:B------:R-:W-:-:S12]  /*5a90*/  ULEA UR5, UR5, UR12, 0x3 ;  /* 0x0000000c05057291 */ /* 0x000fd8000f8e18ff */
.L_x_75:
[----:B-1----:R-:W-:Y:S02]  /*5aa0*/  SHF.L.U32 R3, R2, 0x1f, RZ ;  /* 0x0000001f02037819 */ /* 0x002fe400000006ff */
[----:B------:R-:W-:-:S04]  /*5ab0*/  MOV R0, UR5 ;  /* 0x0000000500007c02 */ /* 0x000fc80008000f00 */
[----:B------:R1:W2:Y:S03]  /*5ac0*/  SYNCS.PHASECHK.TRANS64.TRYWAIT P0, [R0+URZ], R3 ;  /* 0x00000003000075a7 */ /* 0x0002a600080011ff */
[----:B--2---:R-:W-:Y:S05]  /*5ad0*/  @!P0 NANOSLEEP.SYNCS 0x989680 ;  /* 0x009896800000895d */ /* 0x004fea0003900000 */
[----:B------:R-:W2:Y:S02]  /*5ae0*/  @!P0 SYNCS.PHASECHK.TRANS64 P0, [R0+URZ], R3 ;  /* 0x00000003000085a7 */ /* 0x000ea400080010ff */
[----:B--2---:R-:W-:Y:S05]  /*5af0*/  @P0 EXIT ;  /* 0x000000000000094d */ /* 0x004fea0003800000 */
[----:B------:R-:W-:Y:S05]  /*5b00*/  BRA `(.L_x_75) ;  /* 0xfffffffc00e47947 */ /* 0x000fea000383ffff */
.L_x_26:
[----:B------:R-:W-:-:S04]  /*5b10*/  UISETP.LT.U32.AND UP0, UPT, UR37, 0x9, UPT ;  /* 0x000000092500788c */ /* 0x000fc8000bf01070 */
[----:B------:R-:W-:-:S04]  /*5b20*/  USEL UR4, UR37, 0x9, UP0 ;  /* 0x0000000925047887 */ /* 0x000fc80008000000 */
[----:B------:R-:W-:-:S12]  /*5b30*/  USHF.L.U32 UR4, UR4, 0x2, URZ ;  /* 0x0000000204047899 */ /* 0x000fd800080006ff */
[----:B------:R-:W2:Y:S02]  /*5b40*/  LDCU UR6, c[0x2][UR4] ;  /* 0x00800000040677ac */ /* 0x000ea40008000800 */
[----:B--2---:R-:W-:-:S10]  /*5b50*/  USHF.R.S32.HI UR7, URZ, 0x1f, UR6 ;  /* 0x0000001fff077899 */ /* 0x004fd40008011406 */
.L_x_358:
[----:B-1----:R-:W-:Y:S05]  /*5b60*/  BRXU UR6 -0x5b70                                                                                                                                                                                                                                                                                                                                                                                                                                                                                                                                                                                                                                                                                                                                                                                                                                                                                                                                                                                                                                                                                                                                                                                                                                                                                                                                                                                                                                                      (*"BRANCH_TARGETS .L_x_359,.L_x_360,.L_x_367"*) ;  /* 0xffffffa406247958 */ /* 0x002fea000b83ffff */
.L_x_360:
[----:B------:R-:W-:-:S09]  /*5b70*/  UISETP.NE.AND UP0, UPT, UR37, 0x1, UPT ;  /* 0x000000012500788c */ /* 0x000fd2000bf05270 */
[----:B------:R-:W-:Y:S05]  /*5b80*/  BRA.U UP0, `(.L_x_76) ;  /* 0x0000003900487547 */ /* 0x000fea000b800000 */
[----:B------:R-:W-:-:S08]  /*5b90*/  NOP ;  /* 0x0000000000007918 */ /* 0x000fd00000000000 */
[----:B----45:R-:W1:-:S00]  /*5ba0*/  USETMAXREG.DEALLOC.CTAPOOL 0x88 ;  /* 0x00000088000079c8 */ /* 0x030e4000080e0500 */
[----:B------:R-:W2:Y:S01]  /*5bb0*/  LDCU.64 UR14, c[0x0][0xba0] ;  /* 0x00017400ff0e77ac */ /* 0x000ea20008000a00 */
[----:B-1----:R-:W-:Y:S01]  /*5bc0*/  HFMA2 R8, -RZ, RZ, 0, 5.9604644775390625e-08 ;  /* 0x00000001ff087431 */ /* 0x002fe200000001ff */
[----:B------:R-:W-:Y:S01]  /*5bd0*/  PRMT R9, RZ, 0x7610, R9 ;  /* 0x00007610ff097816 */ /* 0x000fe20000000009 */
[----:B------:R-:W1:Y:S01]  /*5be0*/  LDCU.64 UR12, c[0x0][0xbb8] ;  /* 0x00017700ff0c77ac */ /* 0x000e620008000a00 */
[----:B------:R-:W3:Y:S01]  /*5bf0*/  LDCU UR4, c[0x0][0xbdc] ;  /* 0x00017b80ff0477ac */ /* 0x000ee20008000800 */
[----:B------:R-:W4:Y:S01]  /*5c00*/  LDCU UR19, c[0x0][0xb80] ;  /* 0x00017000ff1377ac */ /* 0x000f220008000800 */
[----:B------:R-:W-:Y:S01]  /*5c10*/  UMOV UR5, 0xffffffff ;  /* 0xffffffff00057882 */ /* 0x000fe20000000000 */
[----:B------:R-:W-:Y:S01]  /*5c20*/  UMOV UR20, URZ ;  /* 0x000000ff00147c82 */ /* 0x000fe20008000000 */
[----:B--2---:R-:W-:-:S04]  /*5c30*/  UIADD3 UR18, UP0, UPT, UR14, -0x1, URZ ;  /* 0xffffffff0e127890 */ /* 0x004fc8000ff1e0ff */
[----:B------:R-:W-:Y:S02]  /*5c40*/  UIADD3.X UR15, UPT, UPT, UR15, -0x1, URZ, UP0, !UPT ;  /* 0xffffffff0f0f7890 */ /* 0x000fe400087fe4ff */
[----:B-1----:R-:W-:Y:S02]  /*5c50*/  UIADD3 UR14, UP0, UPT, UR12, -0x1, URZ ;  /* 0xffffffff0c0e7890 */ /* 0x002fe4000ff1e0ff */
[----:B---3--:R-:W-:Y:S02]  /*5c60*/  USHF.L.U32 UR4, UR5, UR4, URZ ;  /* 0x0000000405047299 */ /* 0x008fe400080006ff */
[----:B------:R-:W-:Y:S02]  /*5c70*/  UIADD3.X UR13, UPT, UPT, UR13, -0x1, URZ, UP0, !UPT ;  /* 0xffffffff0d0d7890 */ /* 0x000fe400087fe4ff */
[----:B----4-:R-:W-:Y:S02]  /*5c80*/  UIADD3 UR19, UPT, UPT, UR19, -0x1, URZ ;  /* 0xffffffff13137890 */ /* 0x010fe4000fffe0ff */
[----:B------:R-:W-:-:S12]  /*5c90*/  ULOP3.LUT UR12, URZ, UR4, URZ, 0x33, !UPT ;  /* 0x00000004ff0c7292 */ /* 0x000fd8000f8e33ff */
.L_x_93:
[----:B-1----:R-:W1:Y:S01]  /*5ca0*/  LDC.64 R2, c[0x0][0xbd0] ;  /* 0x0002f400ff027b82 */ /* 0x002e620000000a00 */
[----:B------:R-:W-:Y:S01]  /*5cb0*/  UIADD3 UR24, UP0, UPT, UR24, UR30, URZ ;  /* 0x0000001e18187290 */ /* 0x000fe2000ff1e0ff */
[----:B------:R-:W-:Y:S01]  /*5cc0*/  ISETP.NE.AND P1, PT, RZ, UR16, PT ;  /* 0x00000010ff007c0c */ /* 0x000fe2000bf25270 */
[----:B------:R-:W-:Y:S01]  /*5cd0*/  IMAD.MOV.U32 R18, RZ, RZ, -0x1 ;  /* 0xffffffffff127424 */ /* 0x000fe200078e00ff */
[----:B------:R-:W-:Y:S01]  /*5ce0*/  PLOP3.LUT P2, PT, PT, PT, PT, 0x80, 0x8 ;  /* 0x000000000008781c */ /* 0x000fe20003f4f070 */
[----:B------:R-:W-:Y:S01]  /*5cf0*/  UIADD3.X UR17, UPT, UPT, UR17, UR25, URZ, UP0, !UPT ;  /* 0x0000001911117290 */ /* 0x000fe200087fe4ff */
[----:B------:R-:W-:Y:S02]  /*5d00*/  IMAD.MOV.U32 R10, RZ, RZ, -0x1 ;  /* 0xffffffffff0a7424 */ /* 0x000fe400078e00ff */
[----:B------:R-:W-:Y:S02]  /*5d10*/  P2R R11, PR, RZ, 0x4 ;  /* 0x00000004ff0b7803 */ /* 0x000fe40000000000 */
[----:B-1----:R-:W-:Y:S01]  /*5d20*/  ISETP.LE.U32.AND P0, PT, R2, UR24, PT ;  /* 0x0000001802007c0c */ /* 0x002fe2000bf03070 */
[----:B------:R-:W-:-:S05]  /*5d30*/  IMAD.U32 R2, RZ, RZ, UR17 ;  /* 0x00000011ff027e24 */ /* 0x000fca000f8e00ff */
[----:B------:R-:W-:Y:S01]  /*5d40*/  ISETP.GE.U32.AND.EX P0, PT, R2, R3, PT, P0 ;  /* 0x000000030200720c */ /* 0x000fe20003f06100 */
[----:B------:R-:W-:Y:S02]  /*5d50*/  IMAD.MOV.U32 R3, RZ, RZ, RZ ;  /* 0x000000ffff037224 */ /* 0x000fe400078e00ff */
[----:B------:R-:W-:-:S10]  /*5d60*/  IMAD.MOV.U32 R2, RZ, RZ, -0x1 ;  /* 0xffffffffff027424 */ /* 0x000fd400078e00ff */
[----:B-----5:R-:W-:Y:S05]  /*5d70*/  @P0 BRA P1, `(.L_x_77) ;  /* 0x00000018000c0947 */ /* 0x020fea0000800000 */
[----:B------:R-:W-:Y:S01]  /*5d80*/  IADD3 R15, P1, PT, R16, UR41, RZ ;  /* 0x00000029100f7c10 */ /* 0x000fe2000ff3e0ff */
[----:B------:R-:W-:-:S03]  /*5d90*/  IMAD.U32 R10, RZ, RZ, UR17 ;  /* 0x00000011ff0a7e24 */ /* 0x000fc6000f8e00ff */
[----:B------:R-:W-:Y:S02]  /*5da0*/  ISETP.LE.U32.AND P0, PT, R15, UR24, PT ;  /* 0x000000180f007c0c */ /* 0x000fe4000bf03070 */
[----:B------:R-:W-:-:S04]  /*5db0*/  IADD3.X R15, PT, PT, R17, UR40, RZ, P1, !PT ;  /* 0x00000028110f7c10 */ /* 0x000fc80008ffe4ff */
[----:B------:R-:W-:-:S13]  /*5dc0*/  ISETP.GE.U32.AND.EX P0, PT, R10, R15, PT, P0 ;  /* 0x0000000f0a00720c */ /* 0x000fda0003f06100 */
[----:B------:R-:W-:Y:S05]  /*5dd0*/  @!P0 BRA `(.L_x_78) ;  /* 0x0000001000f08947 */ /* 0x000fea0003800000 */
[----:B------:R-:W1:Y:S01]  /*5de0*/  LDCU UR21, c[0x0][0xbe8] ;  /* 0x00017d00ff1577ac */ /* 0x000e620008000800 */
[----:B------:R-:W-:Y:S01]  /*5df0*/  IMAD.IADD R22, R7, 0x1, R14 ;  /* 0x0000000107167824 */ /* 0x000fe200078e020e */
[----:B------:R-:W-:Y:S01]  /*5e00*/  MOV R14, R5 ;  /* 0x00000005000e7202 */ /* 0x000fe20000000f00 */
[----:B------:R-:W-:Y:S02]  /*5e10*/  IMAD.MOV.U32 R16, RZ, RZ, R6 ;  /* 0x000000ffff107224 */ /* 0x000fe400078e0006 */
[----:B------:R-:W-:-:S05]  /*5e20*/  VIADD R10, R22, 0x20 ;  /* 0x00000020160a7836 */ /* 0x000fca0000000000 */
[----:B-1----:R-:W-:-:S13]  /*5e30*/  ISETP.GE.AND P0, PT, R10, UR21, PT ;  /* 0x000000150a007c0c */ /* 0x002fda000bf06270 */
[----:B------:R-:W1:Y:S01]  /*5e40*/  @!P0 LDC.64 R18, c[0x0][0xbf0] ;  /* 0x0002fc00ff128b82 */ /* 0x000e620000000a00 */
[----:B------:R-:W-:Y:S01]  /*5e50*/  BSSY.RECONVERGENT B0, `(.L_x_79) ;  /* 0x0000062000007945 */ /* 0x000fe20003800200 */
[----:B------:R-:W-:Y:S01]  /*5e60*/  HFMA2 R15, -RZ, RZ, 0, 0 ;  /* 0x00000000ff0f7431 */ /* 0x000fe200000001ff */
[----:B------:R-:W-:Y:S01]  /*5e70*/  MOV R17, 0x7fffffff ;  /* 0x7fffffff00117802 */ /* 0x000fe20000000f00 */
[----:B-1----:R-:W-:-:S05]  /*5e80*/  @!P0 IMAD.WIDE R18, R22, 0xc, R18 ;  /* 0x0000000c16128825 */ /* 0x002fca00078e0212 */
[----:B------:R1:W5:Y:S04]  /*5e90*/  @!P0 LDG.E R5, desc[UR50][R18.64+0x180] ;  /* 0x0001803212058981 */ /* 0x000368000c1e1900 */
[----:B------:R1:W5:Y:S01]  /*5ea0*/  @!P0 LDG.E R6, desc[UR50][R18.64+0x184] ;  /* 0x0001843212068981 */ /* 0x000362000c1e1900 */
[----:B------:R-:W-:-:S13]  /*5eb0*/  ISETP.GE.AND P0, PT, R22, UR21, PT ;  /* 0x0000001516007c0c */ /* 0x000fda000bf06270 */
[----:B------:R-:W-:Y:S05]  /*5ec0*/  @P0 BRA `(.L_x_80) ;  /* 0x0000000400680947 */ /* 0x000fea0003800000 */
[----:B------:R-:W-:Y:S01]  /*5ed0*/  IABS R13, R4 ;  /* 0x00000004000d7213 */ /* 0x000fe20000000000 */
[----:B------:R-:W2:Y:S01]  /*5ee0*/  LDCU.64 UR8, c[0x0][0xbb0] ;  /* 0x00017600ff0877ac */ /* 0x000ea20008000a00 */
[----:B------:R-:W-:Y:S02]  /*5ef0*/  IABS R12, R0 ;  /* 0x00000000000c7213 */ /* 0x000fe40000000000 */
[----:B------:R-:W3:Y:S01]  /*5f00*/  I2F.RP R24, R13 ;  /* 0x0000000d00187306 */ /* 0x000ee20000209400 */
[----:B------:R-:W4:Y:S01]  /*5f10*/  LDCU.128 UR4, c[0x0][0xbc0] ;  /* 0x00017800ff0477ac */ /* 0x000f220008000c00 */
[----:B------:R-:W-:Y:S02]  /*5f20*/  IADD3 R15, P0, PT, R14, UR18, RZ ;  /* 0x000000120e0f7c10 */ /* 0x000fe4000ff1e0ff */
[----:B-1----:R-:W-:Y:S01]  /*5f30*/  IADD3 R19, P2, PT, R16, UR14, RZ ;  /* 0x0000000e10137c10 */ /* 0x002fe2000ff5e0ff */
[----:B------:R-:W1:Y:S01]  /*5f40*/  LDCU.64 UR10, c[0x0][0xba8] ;  /* 0x00017500ff0a77ac */ /* 0x000e620008000a00 */
[----:B------:R-:W-:-:S02]  /*5f50*/  LEA.HI.X.SX32 R14, R14, UR15, 0x1, P0 ;  /* 0x0000000f0e0e7c11 */ /* 0x000fc400080f0eff */
[----:B------:R-:W1:Y:S01]  /*5f60*/  I2F.RP R10, R12 ;  /* 0x0000000c000a7306 */ /* 0x000e620000209400 */
[----:B------:R-:W-:Y:S02]  /*5f70*/  LEA.HI.X.SX32 R18, R16, UR13, 0x1, P2 ;  /* 0x0000000d10127c11 */ /* 0x000fe400090f0eff */
[----:B--2---:R-:W-:-:S05]  /*5f80*/  IADD3 R17, P0, PT, R15, UR9, RZ ;  /* 0x000000090f117c10 */ /* 0x004fca000ff1e0ff */
[----:B---3--:R-:W2:Y:S01]  /*5f90*/  MUFU.RCP R24, R24 ;  /* 0x0000001800187308 */ /* 0x008ea20000001000 */
[----:B----4-:R-:W-:Y:S01]  /*5fa0*/  IADD3 R21, P1, PT, R19, UR7, RZ ;  /* 0x0000000713157c10 */ /* 0x010fe2000ff3e0ff */
[----:B------:R-:W-:Y:S02]  /*5fb0*/  IMAD.X R16, RZ, RZ, R14, P0 ;  /* 0x000000ffff107224 */ /* 0x000fe400000e060e */
[----:B-1----:R-:W-:-:S04]  /*5fc0*/  IMAD.WIDE.U32 R34, R17, UR10, RZ ;  /* 0x0000000a11227c25 */ /* 0x002fc8000f8e00ff */
[----:B------:R-:W1:Y:S01]  /*5fd0*/  MUFU.RCP R10, R10 ;  /* 0x0000000a000a7308 */ /* 0x000e620000001000 */
[----:B------:R-:W-:Y:S02]  /*5fe0*/  IMAD.X R20, RZ, RZ, R18, P1 ;  /* 0x000000ffff147224 */ /* 0x000fe400008e0612 */
[----:B------:R-:W-:-:S04]  /*5ff0*/  IMAD.WIDE.U32 R28, R16, UR10, RZ ;  /* 0x0000000a101c7c25 */ /* 0x000fc8000f8e00ff */
[----:B--2---:R-:W-:Y:S02]  /*6000*/  VIADD R24, R24, 0xffffffe ;  /* 0x0ffffffe18187836 */ /* 0x004fe40000000000 */
[----:B------:R-:W-:Y:S02]  /*6010*/  IMAD.WIDE.U32 R26, R20, UR4, RZ ;  /* 0x00000004141a7c25 */ /* 0x000fe4000f8e00ff */
[----:B------:R-:W2:Y:S02]  /*6020*/  F2I.FTZ.U32.TRUNC.NTZ R25, R24 ;  /* 0x0000001800197305 */ /* 0x000ea4000021f000 */
[----:B------:R-:W-:-:S04]  /*6030*/  IMAD.WIDE.U32 R28, P1, R17, UR11, R28 ;  /* 0x0000000b111c7c25 */ /* 0x000fc8000f82001c */
[----:B-1----:R-:W-:Y:S02]  /*6040*/  VIADD R10, R10, 0xffffffe ;  /* 0x0ffffffe0a0a7836 */ /* 0x002fe40000000000 */
[----:B------:R-:W-:-:S04]  /*6050*/  IMAD.WIDE.U32 R26, P0, R21, UR5, R26 ;  /* 0x00000005151a7c25 */ /* 0x000fc8000f80001a */
[----:B------:R-:W-:Y:S02]  /*6060*/  IMAD.WIDE.U32 R36, R21, UR4, RZ ;  /* 0x0000000415247c25 */ /* 0x000fe4000f8e00ff */
[----:B------:R-:W1:Y:S02]  /*6070*/  F2I.FTZ.U32.TRUNC.NTZ R21, R10 ;  /* 0x0000000a00157305 */ /* 0x000e64000021f000 */
[----:B------:R-:W-:Y:S01]  /*6080*/  IMAD.X R33, RZ, RZ, RZ, P1 ;  /* 0x000000ffff217224 */ /* 0x000fe200008e06ff */
[----:B------:R-:W-:Y:S01]  /*6090*/  IADD3 RZ, P1, PT, R35, R28, RZ ;  /* 0x0000001c23ff7210 */ /* 0x000fe20007f3e0ff */
[----:B------:R-:W-:Y:S01]  /*60a0*/  IMAD.MOV.U32 R32, RZ, RZ, R29 ;  /* 0x000000ffff207224 */ /* 0x000fe200078e001d */
[----:B------:R-:W-:Y:S01]  /*60b0*/  IADD3 RZ, P2, PT, R37, R26, RZ ;  /* 0x0000001a25ff7210 */ /* 0x000fe20007f5e0ff */
[----:B------:R-:W-:Y:S01]  /*60c0*/  IMAD.X R31, RZ, RZ, RZ, P0 ;  /* 0x000000ffff1f7224 */ /* 0x000fe200000e06ff */
[----:B------:R-:W-:Y:S01]  /*60d0*/  ISETP.NE.U32.AND P0, PT, RZ, UR10, PT ;  /* 0x0000000aff007c0c */ /* 0x000fe2000bf05070 */
[----:B------:R-:W-:-:S02]  /*60e0*/  IMAD.MOV.U32 R30, RZ, RZ, R27 ;  /* 0x000000ffff1e7224 */ /* 0x000fc400078e001b */
[----:B------:R-:W-:Y:S01]  /*60f0*/  IMAD.WIDE.U32.X R32, R16, UR11, R32, P1 ;  /* 0x0000000b10207c25 */ /* 0x000fe200088e0420 */
[----:B------:R-:W-:Y:S02]  /*6100*/  ISETP.NE.U32.AND P1, PT, RZ, UR4, PT ;  /* 0x00000004ff007c0c */ /* 0x000fe4000bf25070 */
[----:B------:R-:W-:Y:S01]  /*6110*/  ISETP.NE.AND.EX P0, PT, RZ, UR11, PT, P0 ;  /* 0x0000000bff007c0c */ /* 0x000fe2000bf05300 */
[----:B--2---:R-:W-:Y:S01]  /*6120*/  IMAD.MOV R17, RZ, RZ, -R25 ;  /* 0x000000ffff117224 */ /* 0x004fe200078e0a19 */
[----:B------:R-:W-:Y:S01]  /*6130*/  ISETP.NE.AND.EX P1, PT, RZ, UR5, PT, P1 ;  /* 0x00000005ff007c0c */ /* 0x000fe2000bf25310 */
[----:B------:R-:W-:Y:S01]  /*6140*/  IMAD.WIDE.U32.X R30, R20, UR5, R30, P2 ;  /* 0x00000005141e7c25 */ /* 0x000fe200090e041e */
[----:B------:R-:W-:Y:S02]  /*6150*/  SEL R15, R15, R32, !P0 ;  /* 0x000000200f0f7207 */ /* 0x000fe40004000000 */
[----:B------:R-:W-:Y:S01]  /*6160*/  SEL R14, R14, R33, !P0 ;  /* 0x000000210e0e7207 */ /* 0x000fe20004000000 */
[----:B------:R-:W-:Y:S01]  /*6170*/  IMAD R17, R17, R13, RZ ;  /* 0x0000000d11117224 */ /* 0x000fe200078e02ff */
[----:B------:R-:W-:Y:S01]  /*6180*/  SEL R19, R19, R30, !P1 ;  /* 0x0000001e13137207 */ /* 0x000fe20004800000 */
[----:B------:R-:W-:Y:S01]  /*6190*/  IMAD.MOV.U32 R24, RZ, RZ, RZ ;  /* 0x000000ffff187224 */ /* 0x000fe200078e00ff */
[----:B------:R-:W-:Y:S01]  /*61a0*/  SEL R18, R18, R31, !P1 ;  /* 0x0000001f12127207 */ /* 0x000fe20004800000 */
[----:B-1----:R-:W-:Y:S01]  /*61b0*/  IMAD.MOV R10, RZ, RZ, -R21 ;  /* 0x000000ffff0a7224 */ /* 0x002fe200078e0a15 */
[----:B------:R-:W-:Y:S01]  /*61c0*/  SHF.R.U64 R27, R15, UR8, R14 ;  /* 0x000000080f1b7c19 */ /* 0x000fe2000800120e */
[----:B------:R-:W-:Y:S01]  /*61d0*/  IMAD.HI.U32 R17, R25, R17, R24 ;  /* 0x0000001119117227 */ /* 0x000fe200078e0018 */
[----:B------:R-:W-:-:S02]  /*61e0*/  SHF.R.U64 R25, R19, UR6, R18 ;  /* 0x0000000613197c19 */ /* 0x000fc40008001212 */
[----:B------:R-:W-:Y:S01]  /*61f0*/  IADD3 R24, PT, PT, R4, -0x1, R27 ;  /* 0xffffffff04187810 */ /* 0x000fe20007ffe01b */
[----:B------:R-:W-:Y:S01]  /*6200*/  IMAD.MOV.U32 R19, RZ, RZ, R10 ;  /* 0x000000ffff137224 */ /* 0x000fe200078e000a */
[----:B------:R-:W-:Y:S01]  /*6210*/  IABS R15, R4 ;  /* 0x00000004000f7213 */ /* 0x000fe20000000000 */
[----:B------:R-:W-:Y:S01]  /*6220*/  IMAD.MOV.U32 R20, RZ, RZ, RZ ;  /* 0x000000ffff147224 */ /* 0x000fe200078e00ff */
[----:B------:R-:W-:Y:S01]  /*6230*/  IADD3 R18, PT, PT, R0, -0x1, R25 ;  /* 0xffffffff00127810 */ /* 0x000fe20007ffe019 */
[----:B------:R-:W-:Y:S01]  /*6240*/  IMAD R19, R19, R12, RZ ;  /* 0x0000000c13137224 */ /* 0x000fe200078e02ff */
[----:B------:R-:W-:Y:S01]  /*6250*/  IABS R16, R24 ;  /* 0x0000001800107213 */ /* 0x000fe20000000000 */
[----:B------:R-:W-:Y:S01]  /*6260*/  IMAD.MOV R15, RZ, RZ, -R15 ;  /* 0x000000ffff0f7224 */ /* 0x000fe200078e0a0f */
[----:B------:R-:W-:Y:S01]  /*6270*/  IABS R10, R0 ;  /* 0x00000000000a7213 */ /* 0x000fe20000000000 */
[----:B------:R-:W-:Y:S01]  /*6280*/  IMAD.HI.U32 R19, R21, R19, R20 ;  /* 0x0000001315137227 */ /* 0x000fe200078e0014 */
[----:B------:R-:W-:-:S02]  /*6290*/  IABS R14, R18 ;  /* 0x00000012000e7213 */ /* 0x000fc40000000000 */
[----:B------:R-:W-:Y:S01]  /*62a0*/  ISETP.GE.AND P4, PT, R24, RZ, PT ;  /* 0x000000ff1800720c */ /* 0x000fe20003f86270 */
[----:B------:R-:W-:Y:S01]  /*62b0*/  IMAD.HI.U32 R17, R17, R16, RZ ;  /* 0x0000001011117227 */ /* 0x000fe200078e00ff */
[----:B------:R-:W-:-:S03]  /*62c0*/  ISETP.GE.AND P2, PT, R18, RZ, PT ;  /* 0x000000ff1200720c */ /* 0x000fc60003f46270 */
[----:B------:R-:W-:Y:S02]  /*62d0*/  IMAD.MOV R10, RZ, RZ, -R10 ;  /* 0x000000ffff0a7224 */ /* 0x000fe400078e0a0a */
[----:B------:R-:W-:-:S04]  /*62e0*/  IMAD.HI.U32 R19, R19, R14, RZ ;  /* 0x0000000e13137227 */ /* 0x000fc800078e00ff */
[----:B------:R-:W-:Y:S02]  /*62f0*/  IMAD R16, R17, R15, R16 ;  /* 0x0000000f11107224 */ /* 0x000fe400078e0210 */
[----:B------:R-:W-:Y:S02]  /*6300*/  IMAD R19, R19, R10, R14 ;  /* 0x0000000a13137224 */ /* 0x000fe400078e020e */
[----:B------:R-:W1:Y:S01]  /*6310*/  LDC R10, c[0x0][0xbe0] ;  /* 0x0002f800ff0a7b82 */ /* 0x000e620000000800 */
[----:B------:R-:W-:Y:S02]  /*6320*/  ISETP.GT.U32.AND P1, PT, R13, R16, PT ;  /* 0x000000100d00720c */ /* 0x000fe40003f24070 */
[----:B------:R-:W-:-:S11]  /*6330*/  ISETP.GT.U32.AND P0, PT, R12, R19, PT ;  /* 0x000000130c00720c */ /* 0x000fd60003f04070 */
[----:B------:R-:W-:Y:S01]  /*6340*/  @!P1 IMAD.IADD R16, R16, 0x1, -R13 ;  /* 0x0000000110109824 */ /* 0x000fe200078e0a0d */
[----:B------:R-:W-:Y:S01]  /*6350*/  ISETP.NE.AND P1, PT, RZ, UR27, PT ;  /* 0x0000001bff007c0c */ /* 0x000fe2000bf25270 */
[----:B------:R-:W-:-:S03]  /*6360*/  @!P0 IMAD.IADD R19, R19, 0x1, -R12 ;  /* 0x0000000113138824 */ /* 0x000fc600078e0a0c */
[----:B------:R-:W-:Y:S02]  /*6370*/  ISETP.GT.U32.AND P0, PT, R13, R16, PT ;  /* 0x000000100d00720c */ /* 0x000fe40003f04070 */
[----:B------:R-:W-:-:S11]  /*6380*/  ISETP.GT.U32.AND P3, PT, R12, R19, PT ;  /* 0x000000130c00720c */ /* 0x000fd60003f64070 */
[----:B------:R-:W-:Y:S01]  /*6390*/  @!P0 IMAD.IADD R16, R16, 0x1, -R13 ;  /* 0x0000000110108824 */ /* 0x000fe200078e0a0d */
[----:B------:R-:W-:Y:S01]  /*63a0*/  ISETP.NE.AND P0, PT, RZ, UR26, PT ;  /* 0x0000001aff007c0c */ /* 0x000fe2000bf05270 */
[----:B------:R-:W-:Y:S02]  /*63b0*/  @!P3 IMAD.IADD R19, R19, 0x1, -R12 ;  /* 0x000000011313b824 */ /* 0x000fe400078e0a0c */
[----:B------:R-:W-:Y:S01]  /*63c0*/  @!P4 IMAD.MOV R16, RZ, RZ, -R16 ;  /* 0x000000ffff10c224 */ /* 0x000fe200078e0a10 */
[----:B------:R-:W-:Y:S01]  /*63d0*/  @!P1 LOP3.LUT R16, RZ, UR27, RZ, 0x33, !PT ;  /* 0x0000001bff109c12 */ /* 0x000fe2000f8e33ff */
[----:B------:R-:W-:-:S04]  /*63e0*/  @!P2 IMAD.MOV R19, RZ, RZ, -R19 ;  /* 0x000000ffff13a224 */ /* 0x000fc800078e0a13 */
[----:B------:R-:W-:-:S04]  /*63f0*/  IMAD.IADD R16, R24, 0x1, -R16 ;  /* 0x0000000118107824 */ /* 0x000fc800078e0a10 */
[----:B------:R-:W-:Y:S02]  /*6400*/  @!P0 LOP3.LUT R19, RZ, UR26, RZ, 0x33, !PT ;  /* 0x0000001aff138c12 */ /* 0x000fe4000f8e33ff */
[----:B-1----:R-:W-:-:S03]  /*6410*/  ISETP.NE.AND P0, PT, R10, 0x1, PT ;  /* 0x000000010a00780c */ /* 0x002fc60003f05270 */
[----:B------:R-:W-:-:S04]  /*6420*/  IMAD.IADD R19, R18, 0x1, -R19 ;  /* 0x0000000112137824 */ /* 0x000fc800078e0a13 */
[----:B------:R-:W-:Y:S01]  /*6430*/  IMAD R17, R16, R19, RZ ;  /* 0x0000001310117224 */ /* 0x000fe200078e02ff */
[----:B------:R-:W-:-:S04]  /*6440*/  SEL R12, R19, R16, !P0 ;  /* 0x00000010130c7207 */ /* 0x000fc80004000000 */
[----:B------:R-:W-:Y:S02]  /*6450*/  SHF.R.S32.HI R15, RZ, 0x1f, R17 ;  /* 0x0000001fff0f7819 */ /* 0x000fe40000011411 */
[----:B------:R-:W-:Y:S02]  /*6460*/  SHF.R.S32.HI R13, RZ, 0x1f, R12 ;  /* 0x0000001fff0d7819 */ /* 0x000fe4000001140c */
.L_x_80:
[----:B------:R-:W-:Y:S05]  /*6470*/  BSYNC.RECONVERGENT B0 ;  /* 0x0000000000007941 */ /* 0x000fea0003800200 */
.L_x_79:
        /* <DEDUP_REMOVED lines=23> */
[----:B------:R-:W1:Y:S04]  /*65f0*/  SHFL.UP PT, R21, R18, 0x8, RZ ;  /* 0x0500000012157989 */ /* 0x000e6800000e00ff */
        /* <DEDUP_REMOVED lines=10> */
[----:B------:R-:W-:Y:S01]  /*66a0*/  IMAD.X R16, R19, 0x1, R20, P0 ;  /* 0x0000000113107824 */ /* 0x000fe200000e0614 */
[----:B------:R-:W-:Y:S01]  /*66b0*/  IADD3 R10, P0, PT, R18, UR41, RZ ;  /* 0x00000029120a7c10 */ /* 0x000fe2000ff1e0ff */
[----:B------:R-:W-:-:S03]  /*66c0*/  IMAD.U32 R19, RZ, RZ, UR17 ;  /* 0x00000011ff137e24 */ /* 0x000fc6000f8e00ff */
[----:B------:R-:W-:Y:S02]  /*66d0*/  IADD3.X R14, PT, PT, R16, UR40, RZ, P0, !PT ;  /* 0x00000028100e7c10 */ /* 0x000fe400087fe4ff */
[----:B------:R-:W-:-:S04]  /*66e0*/  ISETP.LE.U32.AND P0, PT, R10, UR24, PT ;  /* 0x000000180a007c0c */ /* 0x000fc8000bf03070 */
[----:B------:R-:W-:-:S13]  /*66f0*/  ISETP.GE.U32.AND.EX P0, PT, R19, R14, PT, P0 ;  /* 0x0000000e1300720c */ /* 0x000fda0003f06100 */
[----:B------:R-:W-:-:S04]  /*6700*/  VOTE.ANY R19, PT, !P0 ;  /* 0x0000000000137806 */ /* 0x000fc800040e0100 */
[----:B------:R-:W-:-:S13]  /*6710*/  ISETP.NE.AND P0, PT, R19, RZ, PT ;  /* 0x000000ff1300720c */ /* 0x000fda0003f05270 */
[----:B------:R-:W-:Y:S05]  /*6720*/  @P0 BRA `(.L_x_81) ;  /* 0x00000008004c0947 */ /* 0x000fea0003800000 */
[----:B------:R-:W1:Y:S01]  /*6730*/  LDC R15, c[0x0][0xbe0] ;  /* 0x0002f800ff0f7b82 */ /* 0x000e620000000800 */
[----:B------:R-:W2:Y:S01]  /*6740*/  LDCU UR21, c[0x0][0xbe8] ;  /* 0x00017d00ff1577ac */ /* 0x000ea20008000800 */
[----:B------:R-:W3:Y:S01]  /*6750*/  LDCU.64 UR10, c[0x0][0xba8] ;  /* 0x00017500ff0a77ac */ /* 0x000ee20008000a00 */
[----:B------:R-:W4:Y:S01]  /*6760*/  LDCU.64 UR8, c[0x0][0xbb0] ;  /* 0x00017600ff0877ac */ /* 0x000f220008000a00 */
[----:B------:R-:W1:Y:S02]  /*6770*/  LDCU.128 UR4, c[0x0][0xbc0] ;  /* 0x00017800ff0477ac */ /* 0x000e640008000c00 */
[----:B-1234-:R-:W-:-:S13]  /*6780*/  ISETP.NE.AND P6, PT, R15, 0x1, PT ;  /* 0x000000010f00780c */ /* 0x01efda0003fc5270 */
.L_x_84:
[C---:B------:R-:W-:Y:S01]  /*6790*/  VIADD R15, R22.reuse, 0x40 ;  /* 0x00000040160f7836 */ /* 0x040fe20000000000 */
[----:B-----5:R-:W-:Y:S01]  /*67a0*/  MOV R18, R5 ;  /* 0x0000000500127202 */ /* 0x020fe20000000f00 */
[----:B------:R-:W-:Y:S02]  /*67b0*/  VIADD R22, R22, 0x20 ;  /* 0x0000002016167836 */ /* 0x000fe40000000000 */
[----:B------:R-:W-:Y:S01]  /*67c0*/  IMAD.MOV.U32 R16, RZ, RZ, R6 ;  /* 0x000000ffff107224 */ /* 0x000fe200078e0006 */
[----:B------:R-:W-:-:S13]  /*67d0*/  ISETP.GE.AND P0, PT, R15, UR21, PT ;  /* 0x000000150f007c0c */ /* 0x000fda000bf06270 */
[----:B------:R-:W1:Y:S01]  /*67e0*/  @!P0 LDC.64 R20, c[0x0][0xbf0] ;  /* 0x0002fc00ff148b82 */ /* 0x000e620000000a00 */
[----:B------:R-:W2:Y:S01]  /*67f0*/  SHFL.IDX PT, R14, R14, 0x1f, 0x1f ;  /* 0x03e01f000e0e7f89 */ /* 0x000ea200000e0000 */
[----:B------:R-:W-:Y:S01]  /*6800*/  BSSY.RECONVERGENT B0, `(.L_x_82) ;  /* 0x000005d000007945 */ /* 0x000fe20003800200 */
[----:B------:R-:W-:Y:S02]  /*6810*/  HFMA2 R15, -RZ, RZ, 0, 0 ;  /* 0x00000000ff0f7431 */ /* 0x000fe400000001ff */
[----:B------:R-:W3:Y:S01]  /*6820*/  SHFL.IDX PT, R10, R10, 0x1f, 0x1f ;  /* 0x03e01f000a0a7f89 */ /* 0x000ee200000e0000 */
[----:B-1----:R-:W-:-:S05]  /*6830*/  @!P0 IMAD.WIDE R20, R22, 0xc, R20 ;  /* 0x0000000c16148825 */ /* 0x002fca00078e0214 */
[----:B------:R1:W5:Y:S04]  /*6840*/  @!P0 LDG.E R5, desc[UR50][R20.64+0x180] ;  /* 0x0001803214058981 */ /* 0x000368000c1e1900 */
[----:B------:R1:W5:Y:S01]  /*6850*/  @!P0 LDG.E R6, desc[UR50][R20.64+0x184] ;  /* 0x0001843214068981 */ /* 0x000362000c1e1900 */
[----:B------:R-:W-:Y:S02]  /*6860*/  ISETP.GE.AND P0, PT, R22, UR21, PT ;  /* 0x0000001516007c0c */ /* 0x000fe4000bf06270 */
[----:B------:R-:W-:-:S11]  /*6870*/  MOV R17, 0x7fffffff ;  /* 0x7fffffff00117802 */ /* 0x000fd60000000f00 */
[----:B--23--:R-:W-:Y:S05]  /*6880*/  @P0 BRA `(.L_x_83) ;  /* 0x0000000400500947 */ /* 0x00cfea0003800000 */
[----:B------:R-:W-:-:S04]  /*6890*/  IADD3 R13, P0, PT, R18, UR18, RZ ;  /* 0x00000012120d7c10 */ /* 0x000fc8000ff1e0ff */
[----:B------:R-:W-:Y:S02]  /*68a0*/  LEA.HI.X.SX32 R12, R18, UR15, 0x1, P0 ;  /* 0x0000000f120c7c11 */ /* 0x000fe400080f0eff */
[----:B------:R-:W-:-:S04]  /*68b0*/  IADD3 R18, P0, PT, R16, UR14, RZ ;  /* 0x0000000e10127c10 */ /* 0x000fc8000ff1e0ff */
[----:B------:R-:W-:Y:S02]  /*68c0*/  LEA.HI.X.SX32 R17, R16, UR13, 0x1, P0 ;  /* 0x0000000d10117c11 */ /* 0x000fe400080f0eff */
[----:B------:R-:W-:-:S05]  /*68d0*/  IADD3 R16, P0, PT, R13, UR9, RZ ;  /* 0x000000090d107c10 */ /* 0x000fca000ff1e0ff */
[----:B------:R-:W-:Y:S01]  /*68e0*/  IMAD.X R15, RZ, RZ, R12, P0 ;  /* 0x000000ffff0f7224 */ /* 0x000fe200000e060c */
[----:B-1----:R-:W-:Y:S01]  /*68f0*/  IADD3 R20, P0, PT, R18, UR7, RZ ;  /* 0x0000000712147c10 */ /* 0x002fe2000ff1e0ff */
        /* <DEDUP_REMOVED lines=71> */
[----:B------:R-:W-:-:S05]  /*6d70*/  @!P0 LOP3.LUT R13, RZ, UR26, RZ, 0x33, !PT ;  /* 0x0000001aff0d8c12 */ /* 0x000fca000f8e33ff */
[----:B------:R-:W-:-:S05]  /*6d80*/  IMAD.IADD R18, R18, 0x1, -R13 ;  /* 0x0000000112127824 */ /* 0x000fca00078e0a0d */
[CC--:B------:R-:W-:Y:S01]  /*6d90*/  SEL R12, R18.reuse, R17.reuse, !P6 ;  /* 0x00000011120c7207 */ /* 0x0c0fe20007000000 */
[----:B------:R-:W-:-:S03]  /*6da0*/  IMAD R17, R18, R17, RZ ;  /* 0x0000001112117224 */ /* 0x000fc600078e02ff */
[----:B------:R-:W-:Y:S02]  /*6db0*/  SHF.R.S32.HI R13, RZ, 0x1f, R12 ;  /* 0x0000001fff0d7819 */ /* 0x000fe4000001140c */
[----:B------:R-:W-:Y:S02]  /*6dc0*/  SHF.R.S32.HI R15, RZ, 0x1f, R17 ;  /* 0x0000001fff0f7819 */ /* 0x000fe40000011411 */
.L_x_83:
[----:B------:R-:W-:Y:S05]  /*6dd0*/  BSYNC.RECONVERGENT B0 ;  /* 0x0000000000007941 */ /* 0x000fea0003800200 */
.L_x_82:
[----:B------:R-:W2:Y:S01]  /*6de0*/  SHFL.UP PT, R18, R17, 0x1, RZ ;  /* 0x0420000011127989 */ /* 0x000ea200000e00ff */
[----:B------:R-:W-:Y:S02]  /*6df0*/  R2UR UR41, R10 ;  /* 0x000000000a2972ca */ /* 0x000fe400000e0000 */
[----:B------:R-:W-:Y:S01]  /*6e00*/  R2UR UR40, R14 ;  /* 0x000000000e2872ca */ /* 0x000fe200000e0000 */
[----:B------:R-:W3:Y:S01]  /*6e10*/  SHFL.UP PT, R16, R15, 0x1, RZ ;  /* 0x042000000f107989 */ /* 0x000ee200000e00ff */
[----:B--2---:R-:W-:Y:S02]  /*6e20*/  SEL R18, R18, RZ, P5 ;  /* 0x000000ff12127207 */ /* 0x004fe40002800000 */
[----:B---3--:R-:W-:Y:S02]  /*6e30*/  SEL R16, R16, RZ, P5 ;  /* 0x000000ff10107207 */ /* 0x008fe40002800000 */
[----:B------:R-:W-:-:S05]  /*6e40*/  IADD3 R18, P0, PT, R18, R17, RZ ;  /* 0x0000001112127210 */ /* 0x000fca0007f1e0ff */
[----:B------:R-:W-:Y:S01]  /*6e50*/  IMAD.X R16, R16, 0x1, R15, P0 ;  /* 0x0000000110107824 */ /* 0x000fe200000e060f */
[----:B-1----:R-:W1:Y:S04]  /*6e60*/  SHFL.UP PT, R21, R18, 0x2, RZ ;  /* 0x0440000012157989 */ /* 0x002e6800000e00ff */
        /* <DEDUP_REMOVED lines=11> */
[----:B------:R-:W1:Y:S01]  /*6f20*/  SHFL.UP PT, R27, R24, 0x8, RZ ;  /* 0x05000000181b7989 */ /* 0x000e6200000e00ff */
[----:B------:R-:W-:-:S03]  /*6f30*/  IMAD.U32 R19, RZ, RZ, UR17 ;  /* 0x00000011ff137e24 */ /* 0x000fc6000f8e00ff */
        /* <DEDUP_REMOVED lines=11> */
[----:B------:R-:W-:-:S04]  /*6ff0*/  IADD3 R10, P0, PT, R18, UR41, RZ ;  /* 0x00000029120a7c10 */ /* 0x000fc8000ff1e0ff */
[----:B------:R-:W-:Y:S02]  /*7000*/  IADD3.X R14, PT, PT, R16, UR40, RZ, P0, !PT ;  /* 0x00000028100e7c10 */ /* 0x000fe400087fe4ff */
[----:B------:R-:W-:-:S04]  /*7010*/  ISETP.LE.U32.AND P0, PT, R10, UR24, PT ;  /* 0x000000180a007c0c */ /* 0x000fc8000bf03070 */
[----:B------:R-:W-:-:S13]  /*7020*/  ISETP.GE.U32.AND.EX P0, PT, R19, R14, PT, P0 ;  /* 0x0000000e1300720c */ /* 0x000fda0003f06100 */
[----:B------:R-:W-:-:S04]  /*7030*/  VOTE.ANY R19, PT, !P0 ;  /* 0x0000000000137806 */ /* 0x000fc800040e0100 */
[----:B------:R-:W-:-:S13]  /*7040*/  ISETP.NE.AND P0, PT, R19, RZ, PT ;  /* 0x000000ff1300720c */ /* 0x000fda0003f05270 */
[----:B------:R-:W-:Y:S05]  /*7050*/  @!P0 BRA `(.L_x_84) ;  /* 0xfffffff400cc8947 */ /* 0x000fea000383ffff */
.L_x_81:
        /* <DEDUP_REMOVED lines=9> */
[----:B------:R-:W-:-:S03]  /*70f0*/  IADD3 R18, P1, P0, R18, UR41, -R17 ;  /* 0x0000002912127c10 */ /* 0x000fc6000f83e811 */
[----:B------:R-:W-:Y:S01]  /*7100*/  SHFL.IDX PT, R13, R13, R21, 0x1f ;  /* 0x00001f150d0d7589 */ /* 0x000fe200000e0000 */
[----:B------:R-:W-:-:S03]  /*7110*/  IADD3.X R10, PT, PT, R16, UR40, ~R15, P1, P0 ;  /* 0x00000028100a7c10 */ /* 0x000fc60008fe0c0f */
[----:B------:R-:W2:Y:S04]  /*7120*/  SHFL.IDX PT, R18, R18, R21, 0x1f ;  /* 0x00001f1512127589 */ /* 0x000ea800000e0000 */
[----:B------:R-:W3:Y:S04]  /*7130*/  SHFL.IDX PT, R10, R10, R21, 0x1f ;  /* 0x00001f150a0a7589 */ /* 0x000ee800000e0000 */
[----:B------:R-:W4:Y:S04]  /*7140*/  SHFL.IDX PT, R15, R15, R21, 0x1f ;  /* 0x00001f150f0f7589 */ /* 0x000f2800000e0000 */
[----:B------:R-:W1:Y:S04]  /*7150*/  SHFL.IDX PT, R12, R12, R21, 0x1f ;  /* 0x00001f150c0c7589 */ /* 0x000e6800000e0000 */
[----:B------:R4:W1:Y:S01]  /*7160*/  SHFL.IDX PT, R16, R17, R21, 0x1f ;  /* 0x00001f1511107589 */ /* 0x00086200000e0000 */
[----:B--2---:R-:W-:-:S02]  /*7170*/  R2UR UR41, R18 ;  /* 0x00000000122972ca */ /* 0x004fc400000e0000 */
[----:B---3--:R-:W-:Y:S01]  /*7180*/  R2UR UR40, R10 ;  /* 0x000000000a2872ca */ /* 0x008fe200000e0000 */
[----:B-1--4-:R-:W-:-:S14]  /*7190*/  IMAD.MOV.U32 R17, RZ, RZ, R15 ;  /* 0x000000ffff117224 */ /* 0x012fdc00078e000f */
.L_x_78:
[----:B------:R-:W1:Y:S01]  /*71a0*/  LDCU UR4, c[0x0][0xbe8] ;  /* 0x00017d00ff0477ac */ /* 0x000e620008000800 */
[----:B------:R-:W-:Y:S01]  /*71b0*/  IMAD.MOV.U32 R18, RZ, RZ, -0x1 ;  /* 0xffffffffff127424 */ /* 0x000fe200078e00ff */
[----:B------:R-:W-:Y:S02]  /*71c0*/  MOV R10, 0xffffffff ;  /* 0xffffffff000a7802 */ /* 0x000fe40000000f00 */
[----:B-1----:R-:W-:-:S13]  /*71d0*/  ISETP.GE.AND P0, PT, R14, UR4, PT ;  /* 0x000000040e007c0c */ /* 0x002fda000bf06270 */
[----:B------:R-:W-:Y:S05]  /*71e0*/  @P0 BRA `(.L_x_77) ;  /* 0x0000000000f00947 */ /* 0x000fea0003800000 */
[----:B------:R-:W1:Y:S01]  /*71f0*/  LDCU UR9, c[0x0][0xb98] ;  /* 0x00017300ff0977ac */ /* 0x000e620008000800 */
[----:B------:R-:W2:Y:S01]  /*7200*/  LDCU UR7, c[0x0][0xb88] ;  /* 0x00017100ff0777ac */ /* 0x000ea20008000800 */
[----:B------:R-:W3:Y:S01]  /*7210*/  LDCU UR5, c[0x0][0xbdc] ;  /* 0x00017b80ff0577ac */ /* 0x000ee20008000800 */
[----:B------:R-:W-:-:S04]  /*7220*/  UIADD3 UR11, UP0, UPT, -UR41, UR24, URZ ;  /* 0x00000018290b7290 */ /* 0x000fc8000ff1e1ff */
[----:B------:R-:W-:-:S04]  /*7230*/  UIADD3.X UR10, UPT, UPT, ~UR40, UR17, URZ, UP0, !UPT ;  /* 0x00000011280a7290 */ /* 0x000fc800087fe5ff */
[----:B-1----:R-:W-:Y:S01]  /*7240*/  USHF.R.U32.HI UR8, URZ, UR9, UR10 ;  /* 0x00000009ff087299 */ /* 0x002fe2000801160a */
[--C-:B--2---:R-:W-:Y:S01]  /*7250*/  SHF.R.U32.HI R3, RZ, UR7, R13.reuse ;  /* 0x00000007ff037c19 */ /* 0x104fe2000801160d */
[----:B------:R-:W-:Y:S01]  /*7260*/  USHF.R.U64 UR11, UR11, UR9, UR10 ;  /* 0x000000090b0b7299 */ /* 0x000fe2000800120a */
[----:B------:R-:W-:Y:S01]  /*7270*/  SHF.R.U64 R18, R12, UR7, R13 ;  /* 0x000000070c127c19 */ /* 0x000fe2000800120d */
[----:B------:R-:W-:Y:S02]  /*7280*/  USHF.R.U32.HI UR6, URZ, UR7, UR8 ;  /* 0x00000007ff067299 */ /* 0x000fe40008011608 */
[----:B------:R-:W-:Y:S02]  /*7290*/  USHF.R.U64 UR8, UR11, UR7, UR8 ;  /* 0x000000070b087299 */ /* 0x000fe40008001208 */
[----:B---3--:R-:W-:Y:S02]  /*72a0*/  USHF.R.U32.HI UR4, URZ, UR5, UR6 ;  /* 0x00000005ff047299 */ /* 0x008fe40008011606 */
[----:B------:R-:W-:-:S04]  /*72b0*/  USHF.R.U64 UR5, UR8, UR5, UR6 ;  /* 0x0000000508057299 */ /* 0x000fc80008001206 */
[----:B------:R-:W-:-:S04]  /*72c0*/  LOP3.LUT R2, R3, UR4, RZ, 0xfc, !PT ;  /* 0x0000000403027c12 */ /* 0x000fc8000f8efcff */
[----:B------:R-:W-:-:S13]  /*72d0*/  ISETP.NE.U32.AND P0, PT, R2, RZ, PT ;  /* 0x000000ff0200720c */ /* 0x000fda0003f05070 */
[----:B------:R-:W-:Y:S05]  /*72e0*/  @P0 BRA `(.L_x_85) ;  /* 0x0000000000540947 */ /* 0x000fea0003800000 */
[----:B------:R-:W1:Y:S01]  /*72f0*/  I2F.U32.RP R15, R18 ;  /* 0x00000012000f7306 */ /* 0x000e620000209000 */
[----:B------:R-:W-:-:S07]  /*7300*/  ISETP.NE.U32.AND P1, PT, R18, RZ, PT ;  /* 0x000000ff1200720c */ /* 0x000fce0003f25070 */
[----:B-1----:R-:W1:Y:S02]  /*7310*/  MUFU.RCP R10, R15 ;  /* 0x0000000f000a7308 */ /* 0x002e640000001000 */
[----:B-1----:R-:W-:-:S06]  /*7320*/  IADD3 R10, PT, PT, R10, 0xffffffe, RZ ;  /* 0x0ffffffe0a0a7810 */ /* 0x002fcc0007ffe0ff */
[----:B------:R1:W2:Y:S02]  /*7330*/  F2I.FTZ.U32.TRUNC.NTZ R11, R10 ;  /* 0x0000000a000b7305 */ /* 0x0002a4000021f000 */
[----:B-1----:R-:W-:Y:S02]  /*7340*/  HFMA2 R10, -RZ, RZ, 0, 0 ;  /* 0x00000000ff0a7431 */ /* 0x002fe400000001ff */
[----:B--2---:R-:W-:-:S04]  /*7350*/  IMAD.MOV R2, RZ, RZ, -R11 ;  /* 0x000000ffff027224 */ /* 0x004fc800078e0a0b */
[----:B------:R-:W-:-:S04]  /*7360*/  IMAD R2, R2, R18, RZ ;  /* 0x0000001202027224 */ /* 0x000fc800078e02ff */
[----:B------:R-:W-:-:S06]  /*7370*/  IMAD.HI.U32 R2, R11, R2, R10 ;  /* 0x000000020b027227 */ /* 0x000fcc00078e000a */
[----:B------:R-:W-:-:S04]  /*7380*/  IMAD.HI.U32 R20, R2, UR5, RZ ;  /* 0x0000000502147c27 */ /* 0x000fc8000f8e00ff */
[----:B------:R-:W-:-:S04]  /*7390*/  IMAD.MOV R3, RZ, RZ, -R20 ;  /* 0x000000ffff037224 */ /* 0x000fc800078e0a14 */
[----:B------:R-:W-:-:S05]  /*73a0*/  IMAD R3, R18, R3, UR5 ;  /* 0x0000000512037e24 */ /* 0x000fca000f8e0203 */
[----:B------:R-:W-:-:S13]  /*73b0*/  ISETP.GE.U32.AND P0, PT, R3, R18, PT ;  /* 0x000000120300720c */ /* 0x000fda0003f06070 */
[----:B------:R-:W-:Y:S01]  /*73c0*/  @P0 IADD3 R3, PT, PT, R3, -R18, RZ ;  /* 0x8000001203030210 */ /* 0x000fe20007ffe0ff */
[----:B------:R-:W-:-:S03]  /*73d0*/  @P0 VIADD R20, R20, 0x1 ;  /* 0x0000000114140836 */ /* 0x000fc60000000000 */
[----:B------:R-:W-:-:S13]  /*73e0*/  ISETP.GE.U32.AND P2, PT, R3, R18, PT ;  /* 0x000000120300720c */ /* 0x000fda0003f46070 */
[----:B------:R-:W-:Y:S02]  /*73f0*/  @P2 IADD3 R20, PT, PT, R20, 0x1, RZ ;  /* 0x0000000114142810 */ /* 0x000fe40007ffe0ff */
[----:B------:R-:W-:-:S04]  /*7400*/  @!P1 LOP3.LUT R20, RZ, R18, RZ, 0x33, !PT ;  /* 0x00000012ff149212 */ /* 0x000fc800078e33ff */
[----:B------:R-:W-:-:S05]  /*7410*/  IADD3 R15, PT, PT, -R20, RZ, RZ ;  /* 0x000000ff140f7210 */ /* 0x000fca0007ffe1ff */
[----:B------:R-:W-:Y:S01]  /*7420*/  IMAD R15, R18, R15, UR5 ;  /* 0x00000005120f7e24 */ /* 0x000fe2000f8e020f */
[----:B------:R-:W-:Y:S06]  /*7430*/  BRA `(.L_x_86) ;  /* 0x0000000000187947 */ /* 0x000fec0003800000 */
.L_x_85:
[----:B------:R-:W-:Y:S01]  /*7440*/  IMAD.U32 R19, RZ, RZ, UR5 ;  /* 0x00000005ff137e24 */ /* 0x000fe2000f8e00ff */
[----:B------:R-:W-:Y:S02]  /*7450*/  MOV R15, UR4 ;  /* 0x00000004000f7c02 */ /* 0x000fe40008000f00 */
[----:B------:R-:W-:Y:S02]  /*7460*/  MOV R2, 0x7480 ;  /* 0x0000748000027802 */ /* 0x000fe40000000f00 */
[----:B-----5:R-:W-:Y:S05]  /*7470*/  CALL.REL.NOINC `(.L_x_87) ;  /* 0x000000b800c07944 */ /* 0x020fea0003c00000 */
[----:B------:R-:W-:-:S05]  /*7480*/  IADD3 R15, PT, PT, -R20, RZ, RZ ;  /* 0x000000ff140f7210 */ /* 0x000fca0007ffe1ff */
[----:B------:R-:W-:-:S07]  /*7490*/  IMAD R15, R18, R15, UR5 ;  /* 0x00000005120f7e24 */ /* 0x000fce000f8e020f */
.L_x_86:
[----:B------:R-:W1:Y:S01]  /*74a0*/  LDC R11, c[0x0][0xbdc] ;  /* 0x0002f700ff0b7b82 */ /* 0x000e620000000800 */
[----:B------:R-:W-:Y:S01]  /*74b0*/  ULOP3.LUT UR8, UR8, UR12, URZ, 0xc0, !UPT ;  /* 0x0000000c08087292 */ /* 0x000fe2000f8ec0ff */
[----:B------:R-:W-:Y:S01]  /*74c0*/  PLOP3.LUT P1, PT, PT, PT, PT, 0x8, 0x80 ;  /* 0x000000000080781c */ /* 0x000fe20003f2e170 */
[----:B------:R-:W-:-:S05]  /*74d0*/  ULOP3.LUT UR11, UR19, UR11, URZ, 0xc0, !UPT ;  /* 0x0000000b130b7292 */ /* 0x000fca000f8ec0ff */
[----:B------:R-:W2:Y:S08]  /*74e0*/  LDC R2, c[0x0][0xb80] ;  /* 0x0002e000ff027b82 */ /* 0x000eb00000000800 */
[----:B------:R-:W3:Y:S08]  /*74f0*/  LDC R3, c[0x0][0xb90] ;  /* 0x0002e400ff037b82 */ /* 0x000ef00000000800 */
[----:B------:R-:W4:Y:S01]  /*7500*/  LDC R10, c[0x0][0xbe0] ;  /* 0x0002f800ff0a7b82 */ /* 0x000f220000000800 */
[----:B-1----:R-:W-:-:S05]  /*7510*/  SHF.L.U32 R11, R20, R11, RZ ;  /* 0x0000000b140b7219 */ /* 0x002fca00000006ff */
[----:B------:R-:W-:Y:S01]  /*7520*/  VIADD R18, R11, UR8 ;  /* 0x000000080b127c36 */ /* 0x000fe20008000000 */
[----:B------:R-:W-:Y:S01]  /*7530*/  P2R R11, PR, RZ, 0x2 ;  /* 0x00000002ff0b7803 */ /* 0x000fe20000000000 */
[----:B--2---:R-:W-:Y:S02]  /*7540*/  IMAD R15, R15, R2, UR11 ;  /* 0x0000000b0f0f7e24 */ /* 0x004fe4000f8e0202 */
[----:B---3--:R-:W-:Y:S02]  /*7550*/  IMAD R18, R18, R3, UR32 ;  /* 0x0000002012127e24 */ /* 0x008fe4000f8e0203 */
[----:B------:R-:W-:Y:S01]  /*7560*/  IMAD.MOV.U32 R3, RZ, RZ, 0x1 ;  /* 0x00000001ff037424 */ /* 0x000fe200078e00ff */
[----:B----4-:R-:W-:Y:S01]  /*7570*/  ISETP.NE.AND P0, PT, R10, 0x1, PT ;  /* 0x000000010a00780c */ /* 0x010fe20003f05270 */
[----:B------:R-:W-:-:S03]  /*7580*/  IMAD.MOV.U32 R10, RZ, RZ, R14 ;  /* 0x000000ffff0a7224 */ /* 0x000fc600078e000e */
[----:B------:R-:W-:Y:S02]  /*7590*/  SEL R2, R18, R15, !P0 ;  /* 0x0000000f12027207 */ /* 0x000fe40004000000 */
[----:B------:R-:W-:Y:S02]  /*75a0*/  SEL R18, R15, R18, !P0 ;  /* 0x000000120f127207 */ /* 0x000fe40004000000 */
.L_x_77:
[----:B------:R-:W-:-:S09]  /*75b0*/  UISETP.NE.AND UP0, UPT, UR37, 0x1, UPT ;  /* 0x000000012500788c */ /* 0x000fd2000bf05270 */
[----:B------:R-:W-:Y:S05]  /*75c0*/  BRA.U !UP0, `(.L_x_88) ;  /* 0x0000000108047547 */ /* 0x000fea000b800000 */
[----:B------:R-:W-:Y:S05]  /*75d0*/  BPT.TRAP 0x1 ;  /* 0x000000040000795c */ /* 0x000fea0000300000 */
.L_x_88:
[----:B------:R-:W1:Y:S01]  /*75e0*/  S2UR UR4, SR_CgaCtaId ;  /* 0x00000000000479c3 */ /* 0x000e620000008800 */
[----:B------:R-:W-:Y:S01]  /*75f0*/  UMOV UR5, 0x400 ;  /* 0x0000040000057882 */ /* 0x000fe20000000000 */
[----:B------:R-:W-:Y:S01]  /*7600*/  SHF.L.U32 R15, R8, 0x1f, RZ ;  /* 0x0000001f080f7819 */ /* 0x000fe200000006ff */
[----:B------:R-:W-:Y:S01]  /*7610*/  VIADD R19, R9, 0x1 ;  /* 0x0000000109137836 */ /* 0x000fe20000000000 */
[----:B------:R-:W-:Y:S01]  /*7620*/  ISETP.NE.AND P1, PT, R23, R10, PT ;  /* 0x0000000a1700720c */ /* 0x000fe20003f25270 */
[----:B-1----:R-:W-:-:S04]  /*7630*/  ULEA UR4, UR4, UR5, 0x18 ;  /* 0x0000000504047291 */ /* 0x002fc8000f8ec0ff */
[----:B------:R-:W-:-:S09]  /*7640*/  ULEA UR4, UR20, UR4, 0x3 ;  /* 0x0000000414047291 */ /* 0x000fd2000f8e18ff */
[----:B------:R-:W1:Y:S02]  /*7650*/  SYNCS.PHASECHK.TRANS64.TRYWAIT P0, [UR4+0x220], R15 ;  /* 0x0002200fff0075a7 */ /* 0x000e640008001104 */
[----:B-1----:R-:W-:Y:S05]  /*7660*/  @!P0 BRA `(.L_x_89) ;  /* 0x000000a800348947 */ /* 0x002fea0003800000 */
.L_x_314:
[----:B------:R-:W-:Y:S01]  /*7670*/  ELECT P0, URZ, PT ;  /* 0x0000000000ff782f */ /* 0x000fe20003800000 */
[----:B------:R-:W-:Y:S01]  /*7680*/  @!P1 IMAD.MOV R19, RZ, RZ, R9 ;  /* 0x000000ffff139224 */ /* 0x000fe200078e0209 */
[----:B------:R-:W-:Y:S01]  /*7690*/  BSSY.RECONVERGENT B0, `(.L_x_90) ;  /* 0x0000017000007945 */ /* 0x000fe20003800200 */
[----:B------:R-:W-:-:S03]  /*76a0*/  ISETP.NE.AND P2, PT, R11, RZ, PT ;  /* 0x000000ff0b00720c */ /* 0x000fc60003f45270 */
[----:B------:R-:W-:-:S07]  /*76b0*/  PRMT R9, R19, 0x7610, R9 ;  /* 0x0000761013097816 */ /* 0x000fce0000000009 */
[----:B------:R-:W-:Y:S05]  /*76c0*/  @!P0 BRA `(.L_x_91) ;  /* 0x00000000004c8947 */ /* 0x000fea0003800000 */
[----:B------:R-:W-:Y:S01]  /*76d0*/  PLOP3.LUT P0, PT, P1, P2, PT, 0x20, 0x2 ;  /* 0x000000000002781c */ /* 0x000fe20000f04470 */
[----:B------:R-:W-:Y:S01]  /*76e0*/  UIMAD UR5, UR20, 0x14, UR36 ;  /* 0x00000014140578a4 */ /* 0x000fe2000f8e0224 */
[----:B------:R-:W-:Y:S02]  /*76f0*/  SEL R11, R9, RZ, !P2 ;  /* 0x000000ff090b7207 */ /* 0x000fe40005000000 */
[----:B-1----:R-:W-:-:S04]  /*7700*/  SEL R20, RZ, 0x1, !P0 ;  /* 0x00000001ff147807 */ /* 0x002fc80004000000 */
[----:B------:R-:W-:Y:S02]  /*7710*/  PRMT R11, R20, 0x5410, R11 ;  /* 0x00005410140b7816 */ /* 0x000fe4000000000b */
[----:B------:R1:W-:Y:S04]  /*7720*/  STS [UR5], R2 ;  /* 0x00000002ff007988 */ /* 0x0003e80008000805 */
[----:B------:R1:W-:Y:S04]  /*7730*/  STS [UR5+0x4], R18 ;  /* 0x00000412ff007988 */ /* 0x0003e80008000805 */
[----:B------:R1:W-:Y:S04]  /*7740*/  STS [UR5+0xc], R3 ;  /* 0x00000c03ff007988 */ /* 0x0003e80008000805 */
[----:B------:R1:W-:Y:S04]  /*7750*/  STS [UR5+0x10], R11 ;  /* 0x0000100bff007988 */ /* 0x0003e80008000805 */
[----:B------:R1:W-:Y:S01]  /*7760*/  STS [UR5+0x8], R10 ;  /* 0x0000080aff007988 */ /* 0x0003e20008000805 */
[----:B------:R-:W-:Y:S01]  /*7770*/  @!PT LDS RZ, [RZ] ;  /* 0x00000000fffff984 */ /* 0x000fe20000000800 */
[----:B------:R-:W-:Y:S01]  /*7780*/  @!PT LDS RZ, [RZ] ;  /* 0x00000000fffff984 */ /* 0x000fe20000000800 */
[----:B------:R-:W-:Y:S01]  /*7790*/  @!PT LDS RZ, [RZ] ;  /* 0x00000000fffff984 */ /* 0x000fe20000000800 */
[----:B------:R-:W-:Y:S01]  /*77a0*/  @!PT LDS RZ, [RZ] ;  /* 0x00000000fffff984 */ /* 0x000fe20000000800 */
[----:B------:R2:W-:Y:S06]  /*77b0*/  MEMBAR.ALL.CTA ;  /* 0x0000000000007992 */ /* 0x0005ec0000008000 */
[----:B--2---:R-:W2:Y:S01]  /*77c0*/  FENCE.VIEW.ASYNC.S ;  /* 0x00000000000073c6 */ /* 0x004ea20000000000 */
[----:B------:R-:W-:Y:S05]  /*77d0*/  BRA.U !UP0, `(.L_x_92) ;  /* 0x0000000108047547 */ /* 0x000fea000b800000 */
[----:B------:R-:W-:Y:S05]  /*77e0*/  BPT.TRAP 0x1 ;  /* 0x000000040000795c */ /* 0x000fea0000300000 */
.L_x_92:
[----:B--2---:R-:W-:Y:S01]  /*77f0*/  SYNCS.ARRIVE.TRANS64.A1T0 RZ, [UR4+0x1e0], RZ ;  /* 0x0001e0ffffff79a7 */ /* 0x004fe20008100004 */
.L_x_91:
[----:B------:R-:W-:Y:S05]  /*7800*/  BSYNC.RECONVERGENT B0 ;  /* 0x0000000000007941 */ /* 0x000fea0003800200 */
.L_x_90:
[----:B------:R-:W-:Y:S01]  /*7810*/  UIADD3 UR20, UPT, UPT, UR20, 0x1, URZ ;  /* 0x0000000114147890 */ /* 0x000fe2000fffe0ff */
[----:B------:R-:W-:-:S03]  /*7820*/  MOV R23, R10 ;  /* 0x0000000a00177202 */ /* 0x000fc60000000f00 */
[----:B------:R-:W-:-:S04]  /*7830*/  UISETP.NE.AND UP0, UPT, UR20, 0x8, UPT ;  /* 0x000000081400788c */ /* 0x000fc8000bf05270 */
[----:B------:R-:W-:Y:S02]  /*7840*/  USEL UR4, URZ, 0x1, UP0 ;  /* 0x00000001ff047887 */ /* 0x000fe40008000000 */
[----:B------:R-:W-:-:S04]  /*7850*/  USEL UR20, UR20, URZ, UP0 ;  /* 0x000000ff14147287 */ /* 0x000fc80008000000 */
[----:B------:R-:W-:Y:S01]  /*7860*/  LOP3.LUT R8, R8, UR4, RZ, 0x3c, !PT ;  /* 0x0000000408087c12 */ /* 0x000fe2000f8e3cff */
[----:B------:R-:W-:Y:S07]  /*7870*/  @!P2 BRA `(.L_x_93) ;  /* 0xffffffe40008a947 */ /* 0x000fee000383ffff */
[----:B------:R-:W-:Y:S01]  /*7880*/  HFMA2 R9, -RZ, RZ, 0, 0 ;  /* 0x00000000ff097431 */ /* 0x000fe200000001ff */
[----:B-1----:R-:W-:Y:S02]  /*7890*/  PRMT R11, RZ, 0x7610, R11 ;  /* 0x00007610ff0b7816 */ /* 0x002fe4000000000b */
.L_x_109:
[----:B-1----:R-:W1:Y:S01]  /*78a0*/  LDC.64 R2, c[0x0][0xbd0] ;  /* 0x0002f400ff027b82 */ /* 0x002e620000000a00 */
[----:B------:R-:W-:Y:S01]  /*78b0*/  UIADD3 UR24, UP0, UPT, UR24, UR30, URZ ;  /* 0x0000001e18187290 */ /* 0x000fe2000ff1e0ff */
[----:B------:R-:W-:Y:S01]  /*78c0*/  ISETP.NE.AND P1, PT, RZ, UR16, PT ;  /* 0x00000010ff007c0c */ /* 0x000fe2000bf25270 */
[----:B------:R-:W-:Y:S01]  /*78d0*/  IMAD.MOV.U32 R23, RZ, RZ, RZ ;  /* 0x000000ffff177224 */ /* 0x000fe200078e00ff */
[----:B------:R-:W-:Y:S01]  /*78e0*/  PLOP3.LUT P2, PT, PT, PT, PT, 0x80, 0x8 ;  /* 0x000000000008781c */ /* 0x000fe20003f4f070 */
[----:B------:R-:W-:Y:S01]  /*78f0*/  UIADD3.X UR17, UPT, UPT, UR17, UR25, URZ, UP0, !UPT ;  /* 0x0000001911117290 */ /* 0x000fe200087fe4ff */
[----:B------:R-:W-:Y:S02]  /*7900*/  IMAD.MOV.U32 R22, RZ, RZ, -0x1 ;  /* 0xffffffffff167424 */ /* 0x000fe400078e00ff */
[----:B------:R-:W-:Y:S01]  /*7910*/  P2R R24, PR, RZ, 0x4 ;  /* 0x00000004ff187803 */ /* 0x000fe20000000000 */
[----:B------:R-:W-:Y:S01]  /*7920*/  IMAD.MOV.U32 R15, RZ, RZ, -0x1 ;  /* 0xffffffffff0f7424 */ /* 0x000fe200078e00ff */
[----:B-1----:R-:W-:Y:S01]  /*7930*/  ISETP.LE.U32.AND P0, PT, R2, UR24, PT ;  /* 0x0000001802007c0c */ /* 0x002fe2000bf03070 */
[----:B------:R-:W-:-:S05]  /*7940*/  IMAD.U32 R2, RZ, RZ, UR17 ;  /* 0x00000011ff027e24 */ /* 0x000fca000f8e00ff */
[----:B------:R-:W-:Y:S01]  /*7950*/  ISETP.GE.U32.AND.EX P0, PT, R2, R3, PT, P0 ;  /* 0x000000030200720c */ /* 0x000fe20003f06100 */
[----:B------:R-:W-:-:S12]  /*7960*/  IMAD.MOV.U32 R3, RZ, RZ, -0x1 ;  /* 0xffffffffff037424 */ /* 0x000fd800078e00ff */
[----:B----4-:R-:W-:Y:S05]  /*7970*/  @P0 BRA P1, `(.L_x_94) ;  /* 0x0000001800080947 */ /* 0x010fea0000800000 */
        /* <DEDUP_REMOVED lines=8> */
[----:B-----5:R-:W-:Y:S01]  /*7a00*/  MOV R16, R5 ;  /* 0x0000000500107202 */ /* 0x020fe20000000f00 */
        /* <DEDUP_REMOVED lines=14> */
[----:B-1----:R-:W-:Y:S02]  /*7af0*/  IABS R3, R0 ;  /* 0x0000000000037213 */ /* 0x002fe40000000000 */
[----:B------:R-:W1:Y:S01]  /*7b00*/  I2F.RP R26, R12 ;  /* 0x0000000c001a7306 */ /* 0x000e620000209400 */
[----:B------:R-:W3:Y:S01]  /*7b10*/  LDCU.128 UR4, c[0x0][0xbc0] ;  /* 0x00017800ff0477ac */ /* 0x000ee20008000c00 */
[C---:B------:R-:W-:Y:S02]  /*7b20*/  IADD3 R14, P0, PT, R16.reuse, UR18, RZ ;  /* 0x00000012100e7c10 */ /* 0x040fe4000ff1e0ff */
[----:B------:R-:W-:Y:S01]  /*7b30*/  IADD3 R18, P2, PT, R15, UR14, RZ ;  /* 0x0000000e0f127c10 */ /* 0x000fe2000ff5e0ff */
[----:B------:R-:W4:Y:S01]  /*7b40*/  LDCU.64 UR10, c[0x0][0xba8] ;  /* 0x00017500ff0a77ac */ /* 0x000f220008000a00 */
[----:B------:R-:W-:-:S02]  /*7b50*/  LEA.HI.X.SX32 R13, R16, UR15, 0x1, P0 ;  /* 0x0000000f100d7c11 */ /* 0x000fc400080f0eff */
[----:B------:R-:W4:Y:S01]  /*7b60*/  I2F.RP R2, R3 ;  /* 0x0000000300027306 */ /* 0x000f220000209400 */
[----:B------:R-:W-:Y:S02]  /*7b70*/  LEA.HI.X.SX32 R17, R15, UR13, 0x1, P2 ;  /* 0x0000000d0f117c11 */ /* 0x000fe400090f0eff */
[----:B--2---:R-:W-:-:S05]  /*7b80*/  IADD3 R16, P0, PT, R14, UR9, RZ ;  /* 0x000000090e107c10 */ /* 0x004fca000ff1e0ff */
[----:B-1----:R-:W1:Y:S01]  /*7b90*/  MUFU.RCP R26, R26 ;  /* 0x0000001a001a7308 */ /* 0x002e620000001000 */
[----:B---3--:R-:W-:Y:S01]  /*7ba0*/  IADD3 R20, P1, PT, R18, UR7, RZ ;  /* 0x0000000712147c10 */ /* 0x008fe2000ff3e0ff */
[----:B------:R-:W-:Y:S02]  /*7bb0*/  IMAD.X R15, RZ, RZ, R13, P0 ;  /* 0x000000ffff0f7224 */ /* 0x000fe400000e060d */
[----:B----4-:R-:W-:-:S04]  /*7bc0*/  IMAD.WIDE.U32 R36, R16, UR10, RZ ;  /* 0x0000000a10247c25 */ /* 0x010fc8000f8e00ff */
[----:B------:R-:W2:Y:S01]  /*7bd0*/  MUFU.RCP R2, R2 ;  /* 0x0000000200027308 */ /* 0x000ea20000001000 */
[----:B------:R-:W-:Y:S02]  /*7be0*/  IMAD.X R19, RZ, RZ, R17, P1 ;  /* 0x000000ffff137224 */ /* 0x000fe400008e0611 */
[----:B------:R-:W-:-:S04]  /*7bf0*/  IMAD.WIDE.U32 R30, R15, UR10, RZ ;  /* 0x0000000a0f1e7c25 */ /* 0x000fc8000f8e00ff */
[----:B------:R-:W-:-:S04]  /*7c00*/  IMAD.WIDE.U32 R28, R19, UR4, RZ ;  /* 0x00000004131c7c25 */ /* 0x000fc8000f8e00ff */
[----:B------:R-:W-:-:S04]  /*7c10*/  IMAD.WIDE.U32 R30, P1, R16, UR11, R30 ;  /* 0x0000000b101e7c25 */ /* 0x000fc8000f82001e */
[----:B-1----:R-:W-:Y:S02]  /*7c20*/  VIADD R26, R26, 0xffffffe ;  /* 0x0ffffffe1a1a7836 */ /* 0x002fe40000000000 */
[C---:B------:R-:W-:Y:S02]  /*7c30*/  IMAD.WIDE.U32 R28, P0, R20.reuse, UR5, R28 ;  /* 0x00000005141c7c25 */ /* 0x040fe4000f80001c */
[----:B------:R-:W1:Y:S02]  /*7c40*/  F2I.FTZ.U32.TRUNC.NTZ R27, R26 ;  /* 0x0000001a001b7305 */ /* 0x000e64000021f000 */
[----:B------:R-:W-:-:S04]  /*7c50*/  IMAD.WIDE.U32 R38, R20, UR4, RZ ;  /* 0x0000000414267c25 */ /* 0x000fc8000f8e00ff */
[----:B------:R-:W-:Y:S01]  /*7c60*/  IMAD.X R35, RZ, RZ, RZ, P1 ;  /* 0x000000ffff237224 */ /* 0x000fe200008e06ff */
[----:B------:R-:W-:Y:S01]  /*7c70*/  IADD3 RZ, P1, PT, R37, R30, RZ ;  /* 0x0000001e25ff7210 */ /* 0x000fe20007f3e0ff */
[----:B--2---:R-:W-:Y:S01]  /*7c80*/  VIADD R2, R2, 0xffffffe ;  /* 0x0ffffffe02027836 */ /* 0x004fe20000000000 */
[----:B------:R-:W-:Y:S01]  /*7c90*/  IADD3 RZ, P2, PT, R39, R28, RZ ;  /* 0x0000001c27ff7210 */ /* 0x000fe20007f5e0ff */
[----:B------:R-:W-:Y:S02]  /*7ca0*/  IMAD.MOV.U32 R34, RZ, RZ, R31 ;  /* 0x000000ffff227224 */ /* 0x000fe400078e001f */
[----:B------:R-:W-:Y:S01]  /*7cb0*/  IMAD.X R33, RZ, RZ, RZ, P0 ;  /* 0x000000ffff217224 */ /* 0x000fe200000e06ff */
[----:B------:R-:W-:Y:S01]  /*7cc0*/  ISETP.NE.U32.AND P0, PT, RZ, UR10, PT ;  /* 0x0000000aff007c0c */ /* 0x000fe2000bf05070 */
[----:B------:R-:W-:Y:S02]  /*7cd0*/  IMAD.MOV.U32 R32, RZ, RZ, R29 ;  /* 0x000000ffff207224 */ /* 0x000fe400078e001d */
[----:B------:R-:W2:Y:S01]  /*7ce0*/  F2I.FTZ.U32.TRUNC.NTZ R29, R2 ;  /* 0x00000002001d7305 */ /* 0x000ea2000021f000 */
[----:B------:R-:W-:Y:S01]  /*7cf0*/  IMAD.WIDE.U32.X R34, R15, UR11, R34, P1 ;  /* 0x0000000b0f227c25 */ /* 0x000fe200088e0422 */
[----:B------:R-:W-:-:S02]  /*7d00*/  ISETP.NE.U32.AND P1, PT, RZ, UR4, PT ;  /* 0x00000004ff007c0c */ /* 0x000fc4000bf25070 */
[----:B------:R-:W-:Y:S01]  /*7d10*/  ISETP.NE.AND.EX P0, PT, RZ, UR11, PT, P0 ;  /* 0x0000000bff007c0c */ /* 0x000fe2000bf05300 */
[----:B------:R-:W-:Y:S01]  /*7d20*/  IMAD.WIDE.U32.X R32, R19, UR5, R32, P2 ;  /* 0x0000000513207c25 */ /* 0x000fe200090e0420 */
[----:B------:R-:W-:Y:S02]  /*7d30*/  ISETP.NE.AND.EX P1, PT, RZ, UR5, PT, P1 ;  /* 0x00000005ff007c0c */ /* 0x000fe4000bf25310 */
[----:B------:R-:W-:Y:S01]  /*7d40*/  SEL R14, R14, R34, !P0 ;  /* 0x000000220e0e7207 */ /* 0x000fe20004000000 */
[----:B-1----:R-:W-:Y:S01]  /*7d50*/  IMAD.MOV R16, RZ, RZ, -R27 ;  /* 0x000000ffff107224 */ /* 0x002fe200078e0a1b */
[----:B------:R-:W-:Y:S01]  /*7d60*/  SEL R13, R13, R35, !P0 ;  /* 0x000000230d0d7207 */ /* 0x000fe20004000000 */
[----:B------:R-:W-:Y:S01]  /*7d70*/  IMAD.MOV.U32 R26, RZ, RZ, RZ ;  /* 0x000000ffff1a7224 */ /* 0x000fe200078e00ff */
[----:B------:R-:W-:Y:S01]  /*7d80*/  SEL R18, R18, R32, !P1 ;  /* 0x0000002012127207 */ /* 0x000fe20004800000 */
[----:B------:R-:W-:Y:S01]  /*7d90*/  IMAD R15, R16, R12, RZ ;  /* 0x0000000c100f7224 */ /* 0x000fe200078e02ff */
[----:B------:R-:W-:Y:S01]  /*7da0*/  SEL R17, R17, R33, !P1 ;  /* 0x0000002111117207 */ /* 0x000fe20004800000 */
[----:B--2---:R-:W-:Y:S01]  /*7db0*/  IMAD.MOV R20, RZ, RZ, -R29 ;  /* 0x000000ffff147224 */ /* 0x004fe200078e0a1d */
[----:B------:R-:W-:Y:S01]  /*7dc0*/  SHF.R.U64 R13, R14, UR8, R13 ;  /* 0x000000080e0d7c19 */ /* 0x000fe2000800120d */
[----:B------:R-:W-:Y:S01]  /*7dd0*/  IMAD.HI.U32 R15, R27, R15, R26 ;  /* 0x0000000f1b0f7227 */ /* 0x000fe200078e001a */
[----:B------:R-:W-:-:S02]  /*7de0*/  SHF.R.U64 R17, R18, UR6, R17 ;  /* 0x0000000612117c19 */ /* 0x000fc40008001211 */
[----:B------:R-:W-:Y:S01]  /*7df0*/  IADD3 R19, PT, PT, R4, -0x1, R13 ;  /* 0xffffffff04137810 */ /* 0x000fe20007ffe00d */
[----:B------:R-:W-:Y:S01]  /*7e00*/  IMAD.MOV.U32 R28, RZ, RZ, RZ ;  /* 0x000000ffff1c7224 */ /* 0x000fe200078e00ff */
[----:B------:R-:W-:Y:S01]  /*7e10*/  IADD3 R18, PT, PT, R0, -0x1, R17 ;  /* 0xffffffff00127810 */ /* 0x000fe20007ffe011 */
[----:B------:R-:W-:Y:S01]  /*7e20*/  IMAD R17, R20, R3, RZ ;  /* 0x0000000314117224 */ /* 0x000fe200078e02ff */
[----:B------:R-:W-:Y:S02]  /*7e30*/  IABS R14, R4 ;  /* 0x00000004000e7213 */ /* 0x000fe40000000000 */
[----:B------:R-:W-:Y:S01]  /*7e40*/  IABS R16, R19 ;  /* 0x0000001300107213 */ /* 0x000fe20000000000 */
[----:B------:R-:W-:Y:S01]  /*7e50*/  IMAD.HI.U32 R17, R29, R17, R28 ;  /* 0x000000111d117227 */ /* 0x000fe200078e001c */
[----:B------:R-:W-:Y:S02]  /*7e60*/  IABS R2, R0 ;  /* 0x0000000000027213 */ /* 0x000fe40000000000 */
[----:B------:R-:W-:Y:S01]  /*7e70*/  IABS R13, R18 ;  /* 0x00000012000d7213 */ /* 0x000fe20000000000 */
[----:B------:R-:W-:Y:S01]  /*7e80*/  IMAD.MOV R14, RZ, RZ, -R14 ;  /* 0x000000ffff0e7224 */ /* 0x000fe200078e0a0e */
        /* <DEDUP_REMOVED lines=29> */
.L_x_97:
[----:B------:R-:W-:Y:S05]  /*8060*/  BSYNC.RECONVERGENT B0 ;  /* 0x0000000000007941 */ /* 0x000fea0003800200 */
.L_x_96:
[----:B-1----:R-:W1:Y:S01]  /*8070*/  SHFL.UP PT, R3, R18, 0x1, RZ ;  /* 0x0420000012037989 */ /* 0x002e6200000e00ff */
[C---:B------:R-:W-:Y:S02]  /*8080*/  ISETP.NE.AND P5, PT, R7.reuse, RZ, PT ;  /* 0x000000ff0700720c */ /* 0x040fe40003fa5270 */
[C---:B------:R-:W-:Y:S01]  /*8090*/  ISETP.GE.U32.AND P4, PT, R7.reuse, 0x2, PT ;  /* 0x000000020700780c */ /* 0x040fe20003f86070 */
[----:B------:R-:W2:Y:S01]  /*80a0*/  SHFL.UP PT, R2, R17, 0x1, RZ ;  /* 0x0420000011027989 */ /* 0x000ea200000e00ff */
[C---:B------:R-:W-:Y:S02]  /*80b0*/  ISETP.GE.U32.AND P1, PT, R7.reuse, 0x4, PT ;  /* 0x000000040700780c */ /* 0x040fe40003f26070 */
[C---:B------:R-:W-:Y:S02]  /*80c0*/  ISETP.GE.U32.AND P2, PT, R7.reuse, 0x8, PT ;  /* 0x000000080700780c */ /* 0x040fe40003f46070 */
[----:B------:R-:W-:Y:S02]  /*80d0*/  ISETP.GE.U32.AND P3, PT, R7, 0x10, PT ;  /* 0x000000100700780c */ /* 0x000fe40003f66070 */
[----:B-1----:R-:W-:-:S02]  /*80e0*/  SEL R3, R3, RZ, P5 ;  /* 0x000000ff03037207 */ /* 0x002fc40002800000 */
[----:B--2---:R-:W-:Y:S02]  /*80f0*/  SEL R2, R2, RZ, P5 ;  /* 0x000000ff02027207 */ /* 0x004fe40002800000 */
[----:B------:R-:W-:-:S05]  /*8100*/  IADD3 R3, P0, PT, R3, R18, RZ ;  /* 0x0000001203037210 */ /* 0x000fca0007f1e0ff */
[----:B------:R-:W-:Y:S01]  /*8110*/  IMAD.X R2, R2, 0x1, R17, P0 ;  /* 0x0000000102027824 */ /* 0x000fe200000e0611 */
        /* <DEDUP_REMOVED lines=9> */
[----:B------:R-:W-:Y:S01]  /*81b0*/  IADD3 R19, P0, PT, R19, R14, RZ ;  /* 0x0000000e13137210 */ /* 0x000fe20007f1e0ff */
[----:B------:R-:W-:Y:S01]  /*81c0*/  IMAD.U32 R14, RZ, RZ, UR17 ;  /* 0x00000011ff0e7e24 */ /* 0x000fe2000f8e00ff */
        /* <DEDUP_REMOVED lines=14> */
[----:B------:R-:W-:-:S04]  /*82b0*/  IADD3 R2, P0, PT, R15, UR41, RZ ;  /* 0x000000290f027c10 */ /* 0x000fc8000ff1e0ff */
        /* <DEDUP_REMOVED lines=12> */
.L_x_101:
[C---:B------:R-:W-:Y:S01]  /*8380*/  VIADD R14, R21.reuse, 0x40 ;  /* 0x00000040150e7836 */ /* 0x040fe20000000000 */
[----:B-----5:R-:W-:Y:S01]  /*8390*/  MOV R15, R5 ;  /* 0x00000005000f7202 */ /* 0x020fe20000000f00 */
[----:B------:R-:W-:-:S03]  /*83a0*/  VIADD R21, R21, 0x20 ;  /* 0x0000002015157836 */ /* 0x000fc60000000000 */
[----:B------:R-:W-:Y:S01]  /*83b0*/  ISETP.GE.AND P0, PT, R14, UR21, PT ;  /* 0x000000150e007c0c */ /* 0x000fe2000bf06270 */
[----:B------:R-:W-:-:S12]  /*83c0*/  IMAD.MOV.U32 R14, RZ, RZ, R6 ;  /* 0x000000ffff0e7224 */ /* 0x000fd800078e0006 */
        /* <DEDUP_REMOVED lines=17> */
[----:B------:R-:W-:Y:S01]  /*84e0*/  IADD3 R19, P0, PT, R17, UR7, RZ ;  /* 0x0000000711137c10 */ /* 0x000fe2000ff1e0ff */
[----:B------:R-:W-:-:S04]  /*84f0*/  IMAD.WIDE.U32 R34, R15, UR10, RZ ;  /* 0x0000000a0f227c25 */ /* 0x000fc8000f8e00ff */
[----:B------:R-:W-:-:S04]  /*8500*/  IMAD.WIDE.U32 R32, R14, UR10, RZ ;  /* 0x0000000a0e207c25 */ /* 0x000fc8000f8e00ff */
[----:B------:R-:W-:Y:S02]  /*8510*/  IMAD.X R18, RZ, RZ, R16, P0 ;  /* 0x000000ffff127224 */ /* 0x000fe400000e0610 */
[----:B------:R-:W-:-:S04]  /*8520*/  IMAD.WIDE.U32 R32, P0, R15, UR11, R32 ;  /* 0x0000000b0f207c25 */ /* 0x000fc8000f800020 */
[----:B------:R-:W-:-:S04]  /*8530*/  IMAD.WIDE.U32 R28, R18, UR4, RZ ;  /* 0x00000004121c7c25 */ /* 0x000fc8000f8e00ff */
[----:B------:R-:W-:Y:S02]  /*8540*/  IMAD.X R31, RZ, RZ, RZ, P0 ;  /* 0x000000ffff1f7224 */ /* 0x000fe400000e06ff */
[----:B------:R-:W-:-:S04]  /*8550*/  IMAD.WIDE.U32 R28, P0, R19, UR5, R28 ;  /* 0x00000005131c7c25 */ /* 0x000fc8000f80001c */
[----:B-1----:R-:W-:Y:S01]  /*8560*/  IMAD.X R27, RZ, RZ, RZ, P0 ;  /* 0x000000ffff1b7224 */ /* 0x002fe200000e06ff */
[----:B------:R-:W-:Y:S01]  /*8570*/  IADD3 RZ, P0, PT, R35, R32, RZ ;  /* 0x0000002023ff7210 */ /* 0x000fe20007f1e0ff */
[----:B------:R-:W-:Y:S02]  /*8580*/  IMAD.MOV.U32 R30, RZ, RZ, R33 ;  /* 0x000000ffff1e7224 */ /* 0x000fe400078e0021 */
[----:B------:R-:W-:Y:S02]  /*8590*/  IMAD.MOV.U32 R26, RZ, RZ, R29 ;  /* 0x000000ffff1a7224 */ /* 0x000fe400078e001d */
[----:B------:R-:W-:-:S04]  /*85a0*/  IMAD.WIDE.U32.X R14, R14, UR11, R30, P0 ;  /* 0x0000000b0e0e7c25 */ /* 0x000fc800080e041e */
[----:B------:R-:W-:-:S05]  /*85b0*/  IMAD.WIDE.U32 R30, R19, UR4, RZ ;  /* 0x00000004131e7c25 */ /* 0x000fca000f8e00ff */
[----:B------:R-:W-:-:S05]  /*85c0*/  IADD3 RZ, P0, PT, R31, R28, RZ ;  /* 0x0000001c1fff7210 */ /* 0x000fca0007f1e0ff */
        /* <DEDUP_REMOVED lines=8> */
[----:B------:R-:W-:-:S02]  /*8650*/  IABS R12, R4 ;  /* 0x00000004000c7213 */ /* 0x000fc40000000000 */
[----:B------:R-:W-:Y:S02]  /*8660*/  SEL R14, R16, R19, !P0 ;  /* 0x00000013100e7207 */ /* 0x000fe40004000000 */
[----:B------:R-:W-:Y:S01]  /*8670*/  IABS R16, R4 ;  /* 0x0000000400107213 */ /* 0x000fe20000000000 */
[----:B------:R-:W-:Y:S01]  /*8680*/  IMAD.MOV R12, RZ, RZ, -R12 ;  /* 0x000000ffff0c7224 */ /* 0x000fe200078e0a0c */
[----:B------:R-:W-:Y:S02]  /*8690*/  SEL R17, R17, R18, !P0 ;  /* 0x0000001211117207 */ /* 0x000fe40004000000 */
[----:B------:R-:W1:Y:S01]  /*86a0*/  I2F.RP R19, R16 ;  /* 0x0000001000137306 */ /* 0x000e620000209400 */
[----:B------:R-:W-:Y:S02]  /*86b0*/  IADD3 R18, PT, PT, R4, -0x1, R13 ;  /* 0xffffffff04127810 */ /* 0x000fe40007ffe00d */
[----:B------:R-:W-:Y:S02]  /*86c0*/  SHF.R.U64 R17, R17, UR6, R14 ;  /* 0x0000000611117c19 */ /* 0x000fe4000800120e */
[----:B------:R-:W-:-:S02]  /*86d0*/  IABS R13, R18 ;  /* 0x00000012000d7213 */ /* 0x000fc40000000000 */
[----:B------:R-:W-:Y:S01]  /*86e0*/  IADD3 R17, PT, PT, R0, -0x1, R17 ;  /* 0xffffffff00117810 */ /* 0x000fe20007ffe011 */
[----:B-1----:R-:W1:Y:S02]  /*86f0*/  MUFU.RCP R26, R19 ;  /* 0x00000013001a7308 */ /* 0x002e640000001000 */
[----:B-1----:R-:W-:-:S06]  /*8700*/  VIADD R26, R26, 0xffffffe ;  /* 0x0ffffffe1a1a7836 */ /* 0x002fcc0000000000 */
[----:B------:R-:W1:Y:S02]  /*8710*/  F2I.FTZ.U32.TRUNC.NTZ R27, R26 ;  /* 0x0000001a001b7305 */ /* 0x000e64000021f000 */
[----:B-1----:R-:W-:Y:S02]  /*8720*/  IMAD.MOV R15, RZ, RZ, -R27 ;  /* 0x000000ffff0f7224 */ /* 0x002fe400078e0a1b */
[----:B------:R-:W-:Y:S02]  /*8730*/  IMAD.MOV.U32 R26, RZ, RZ, RZ ;  /* 0x000000ffff1a7224 */ /* 0x000fe400078e00ff */
[----:B------:R-:W-:-:S04]  /*8740*/  IMAD R15, R15, R16, RZ ;  /* 0x000000100f0f7224 */ /* 0x000fc800078e02ff */
[----:B------:R-:W-:-:S06]  /*8750*/  IMAD.HI.U32 R15, R27, R15, R26 ;  /* 0x0000000f1b0f7227 */ /* 0x000fcc00078e001a */
[----:B------:R-:W-:-:S04]  /*8760*/  IMAD.HI.U32 R15, R15, R13, RZ ;  /* 0x0000000d0f0f7227 */ /* 0x000fc800078e00ff */
[----:B------:R-:W-:Y:S01]  /*8770*/  IMAD R19, R15, R12, R13 ;  /* 0x0000000c0f137224 */ /* 0x000fe200078e020d */
[----:B------:R-:W-:Y:S02]  /*8780*/  IABS R15, R0 ;  /* 0x00000000000f7213 */ /* 0x000fe40000000000 */
[----:B------:R-:W-:Y:S02]  /*8790*/  IABS R13, R17 ;  /* 0x00000011000d7213 */ /* 0x000fe40000000000 */
[----:B------:R-:W1:Y:S01]  /*87a0*/  I2F.RP R20, R15 ;  /* 0x0000000f00147306 */ /* 0x000e620000209400 */
[----:B------:R-:W-:-:S13]  /*87b0*/  ISETP.GT.U32.AND P0, PT, R16, R19, PT ;  /* 0x000000131000720c */ /* 0x000fda0003f04070 */
[----:B------:R-:W-:Y:S01]  /*87c0*/  @!P0 IMAD.IADD R19, R19, 0x1, -R16 ;  /* 0x0000000113138824 */ /* 0x000fe200078e0a10 */
[----:B-1----:R-:W1:Y:S02]  /*87d0*/  MUFU.RCP R26, R20 ;  /* 0x00000014001a7308 */ /* 0x002e640000001000 */
[----:B-1----:R-:W-:-:S06]  /*87e0*/  VIADD R26, R26, 0xffffffe ;  /* 0x0ffffffe1a1a7836 */ /* 0x002fcc0000000000 */
        /* <DEDUP_REMOVED lines=29> */
.L_x_100:
[----:B------:R-:W-:Y:S05]  /*89c0*/  BSYNC.RECONVERGENT B0 ;  /* 0x0000000000007941 */ /* 0x000fea0003800200 */
.L_x_99:
        /* <DEDUP_REMOVED lines=8> */
[----:B------:R-:W2:Y:S04]  /*8a50*/  SHFL.UP PT, R16, R15, 0x2, RZ ;  /* 0x044000000f107989 */ /* 0x000ea800000e00ff */
        /* <DEDUP_REMOVED lines=16> */
[----:B-1----:R-:W-:Y:S02]  /*8b60*/  IMAD.X R26, R15, 0x1, R20, P0 ;  /* 0x000000010f1a7824 */ /* 0x002fe400000e0614 */
[----:B------:R-:W1:Y:S01]  /*8b70*/  SHFL.UP PT, R15, R14, 0x10, RZ ;  /* 0x060000000e0f7989 */ /* 0x000e6200000e00ff */
[----:B------:R-:W-:-:S03]  /*8b80*/  IMAD.U32 R20, RZ, RZ, UR17 ;  /* 0x00000011ff147e24 */ /* 0x000fc6000f8e00ff */
        /* <DEDUP_REMOVED lines=12> */
.L_x_98:
        /* <DEDUP_REMOVED lines=14> */
[----:B------:R1:W4:Y:S04]  /*8d30*/  SHFL.IDX PT, R17, R17, R3, 0x1f ;  /* 0x00001f0311117589 */ /* 0x00032800000e0000 */
[----:B------:R1:W1:Y:S04]  /*8d40*/  SHFL.IDX PT, R16, R18, R3, 0x1f ;  /* 0x00001f0312107589 */ /* 0x00026800000e0000 */
[----:B------:R1:W1:Y:S01]  /*8d50*/  SHFL.IDX PT, R12, R12, R3, 0x1f ;  /* 0x00001f030c0c7589 */ /* 0x00026200000e0000 */
[----:B--2---:R-:W-:-:S02]  /*8d60*/  R2UR UR41, R2 ;  /* 0x00000000022972ca */ /* 0x004fc400000e0000 */
[----:B---3--:R-:W-:-:S15]  /*8d70*/  R2UR UR40, R15 ;  /* 0x000000000f2872ca */ /* 0x008fde00000e0000 */
.L_x_95:
[----:B------:R-:W2:Y:S01]  /*8d80*/  LDCU UR4, c[0x0][0xbe8] ;  /* 0x00017d00ff0477ac */ /* 0x000ea20008000800 */
[----:B------:R-:W-:Y:S01]  /*8d90*/  IMAD.MOV.U32 R15, RZ, RZ, -0x1 ;  /* 0xffffffffff0f7424 */ /* 0x000fe200078e00ff */
[----:B-1----:R-:W-:Y:S02]  /*8da0*/  MOV R3, 0xffffffff ;  /* 0xffffffff00037802 */ /* 0x002fe40000000f00 */
[----:B--2---:R-:W-:-:S13]  /*8db0*/  ISETP.GE.AND P0, PT, R14, UR4, PT ;  /* 0x000000040e007c0c */ /* 0x004fda000bf06270 */
        /* <DEDUP_REMOVED lines=38> */
.L_x_102:
[----:B------:R-:W-:Y:S01]  /*9020*/  IMAD.U32 R19, RZ, RZ, UR5 ;  /* 0x00000005ff137e24 */ /* 0x000fe2000f8e00ff */
[----:B------:R-:W-:Y:S02]  /*9030*/  MOV R15, UR4 ;  /* 0x00000004000f7c02 */ /* 0x000fe40008000f00 */
[----:B------:R-:W-:Y:S02]  /*9040*/  MOV R2, 0x9060 ;  /* 0x0000906000027802 */ /* 0x000fe40000000f00 */
[----:B----45:R-:W-:Y:S05]  /*9050*/  CALL.REL.NOINC `(.L_x_87) ;  /* 0x0000009c00c87944 */ /* 0x030fea0003c00000 */
[----:B------:R-:W-:Y:S02]  /*9060*/  IADD3 R3, PT, PT, -R20, RZ, RZ ;  /* 0x000000ff14037210 */ /* 0x000fe40007ffe1ff */
[----:B------:R-:W-:-:S03]  /*9070*/  MOV R2, R20 ;  /* 0x0000001400027202 */ /* 0x000fc60000000f00 */
[----:B------:R-:W-:-:S07]  /*9080*/  IMAD R20, R18, R3, UR5 ;  /* 0x0000000512147e24 */ /* 0x000fce000f8e0203 */
.L_x_103:
[----:B------:R-:W1:Y:S01]  /*9090*/  LDC R19, c[0x0][0xbdc] ;  /* 0x0002f700ff137b82 */ /* 0x000e620000000800 */
[----:B------:R-:W-:Y:S01]  /*90a0*/  ULOP3.LUT UR8, UR8, UR12, URZ, 0xc0, !UPT ;  /* 0x0000000c08087292 */ /* 0x000fe2000f8ec0ff */
[----:B------:R-:W-:Y:S01]  /*90b0*/  PLOP3.LUT P1, PT, PT, PT, PT, 0x8, 0x80 ;  /* 0x000000000080781c */ /* 0x000fe20003f2e170 */
[----:B------:R-:W-:Y:S01]  /*90c0*/  ULOP3.LUT UR11, UR19, UR11, URZ, 0xc0, !UPT ;  /* 0x0000000b130b7292 */ /* 0x000fe2000f8ec0ff */
[----:B------:R-:W-:Y:S02]  /*90d0*/  IMAD.MOV.U32 R23, RZ, RZ, 0x1 ;  /* 0x00000001ff177424 */ /* 0x000fe400078e00ff */
[----:B------:R-:W-:Y:S02]  /*90e0*/  P2R R24, PR, RZ, 0x2 ;  /* 0x00000002ff187803 */ /* 0x000fe40000000000 */
[----:B------:R-:W2:Y:S08]  /*90f0*/  LDC R3, c[0x0][0xb80] ;  /* 0x0002e000ff037b82 */ /* 0x000eb00000000800 */
[----:B------:R-:W3:Y:S08]  /*9100*/  LDC R15, c[0x0][0xb90] ;  /* 0x0002e400ff0f7b82 */ /* 0x000ef00000000800 */
[----:B------:R-:W4:Y:S01]  /*9110*/  LDC R18, c[0x0][0xbe0] ;  /* 0x0002f800ff127b82 */ /* 0x000f220000000800 */
[----:B-1----:R-:W-:-:S05]  /*9120*/  SHF.L.U32 R2, R2, R19, RZ ;  /* 0x0000001302027219 */ /* 0x002fca00000006ff */
[----:B------:R-:W-:Y:S02]  /*9130*/  VIADD R2, R2, UR8 ;  /* 0x0000000802027c36 */ /* 0x000fe40008000000 */
[----:B--2---:R-:W-:Y:S02]  /*9140*/  IMAD R3, R20, R3, UR11 ;  /* 0x0000000b14037e24 */ /* 0x004fe4000f8e0203 */
[----:B---3--:R-:W-:Y:S01]  /*9150*/  IMAD R2, R2, R15, UR32 ;  /* 0x0000002002027e24 */ /* 0x008fe2000f8e020f */
[----:B----4-:R-:W-:-:S04]  /*9160*/  ISETP.NE.AND P0, PT, R18, 0x1, PT ;  /* 0x000000011200780c */ /* 0x010fc80003f05270 */
[----:B------:R-:W-:Y:S02]  /*9170*/  SEL R22, R2, R3, !P0 ;  /* 0x0000000302167207 */ /* 0x000fe40004000000 */
[----:B------:R-:W-:Y:S01]  /*9180*/  SEL R15, R3, R2, !P0 ;  /* 0x00000002030f7207 */ /* 0x000fe20004000000 */
[----:B------:R-:W-:Y:S02]  /*9190*/  IMAD.MOV.U32 R3, RZ, RZ, R14 ;  /* 0x000000ffff037224 */ /* 0x000fe400078e000e */
.L_x_94:
[----:B------:R-:W-:-:S09]  /*91a0*/  UISETP.NE.AND UP0, UPT, UR37, 0x1, UPT ;  /* 0x000000012500788c */ /* 0x000fd2000bf05270 */
[----:B------:R-:W-:Y:S05]  /*91b0*/  BRA.U !UP0, `(.L_x_104) ;  /* 0x0000000108047547 */ /* 0x000fea000b800000 */
[----:B------:R-:W-:Y:S05]  /*91c0*/  BPT.TRAP 0x1 ;  /* 0x000000040000795c */ /* 0x000fea0000300000 */
.L_x_104:
[----:B------:R-:W1:Y:S01]  /*91d0*/  S2UR UR4, SR_CgaCtaId ;  /* 0x00000000000479c3 */ /* 0x000e620000008800 */
[----:B------:R-:W-:Y:S01]  /*91e0*/  UMOV UR5, 0x400 ;  /* 0x0000040000057882 */ /* 0x000fe20000000000 */
[----:B------:R-:W-:Y:S02]  /*91f0*/  SHF.L.U32 R2, R8, 0x1f, RZ ;  /* 0x0000001f08027819 */ /* 0x000fe400000006ff */
[----:B------:R-:W-:Y:S02]  /*9200*/  ISETP.NE.AND P1, PT, R10, R3, PT ;  /* 0x000000030a00720c */ /* 0x000fe40003f25270 */
[----:B------:R-:W-:-:S04]  /*9210*/  ISETP.NE.AND P2, PT, R24, RZ, PT ;  /* 0x000000ff1800720c */ /* 0x000fc80003f45270 */
[----:B------:R-:W-:Y:S01]  /*9220*/  ISETP.NE.AND P2, PT, R10, R3, !P2 ;  /* 0x000000030a00720c */ /* 0x000fe20005745270 */
[----:B------:R-:W-:-:S06]  /*9230*/  VIADD R10, R11, 0x1 ;  /* 0x000000010b0a7836 */ /* 0x000fcc0000000000 */
[----:B------:R-:W-:Y:S01]  /*9240*/  @!P1 IMAD.MOV R10, RZ, RZ, R11 ;  /* 0x000000ffff0a9224 */ /* 0x000fe200078e020b */
[----:B-1----:R-:W-:-:S04]  /*9250*/  ULEA UR4, UR4, UR5, 0x18 ;  /* 0x0000000504047291 */ /* 0x002fc8000f8ec0ff */
[----:B------:R-:W-:-:S09]  /*9260*/  ULEA UR4, UR20, UR4, 0x3 ;  /* 0x0000000414047291 */ /* 0x000fd2000f8e18ff */
[----:B------:R-:W1:Y:S02]  /*9270*/  SYNCS.PHASECHK.TRANS64.TRYWAIT P0, [UR4+0x220], R2 ;  /* 0x00022002ff0075a7 */ /* 0x000e640008001104 */
[----:B-1----:R-:W-:Y:S05]  /*9280*/  @!P0 BRA `(.L_x_105) ;  /* 0x0000008c00448947 */ /* 0x002fea0003800000 */
.L_x_316:
[----:B------:R-:W-:Y:S02]  /*9290*/  ELECT P0, URZ, PT ;  /* 0x0000000000ff782f */ /* 0x000fe40003800000 */
[----:B------:R-:W-:Y:S01]  /*92a0*/  ISETP.NE.AND P1, PT, R24, RZ, PT ;  /* 0x000000ff1800720c */ /* 0x000fe20003f25270 */
[----:B------:R-:W-:Y:S03]  /*92b0*/  BSSY.RECONVERGENT B0, `(.L_x_106) ;  /* 0x0000015000007945 */ /* 0x000fe60003800200 */
[----:B------:R-:W-:-:S04]  /*92c0*/  SEL R10, R10, RZ, !P1 ;  /* 0x000000ff0a0a7207 */ /* 0x000fc80004800000 */
[----:B-1----:R-:W-:-:S03]  /*92d0*/  PRMT R11, R10, 0x7610, R11 ;  /* 0x000076100a0b7816 */ /* 0x002fc6000000000b */
[----:B------:R-:W-:Y:S05]  /*92e0*/  @!P0 BRA `(.L_x_107) ;  /* 0x0000000000448947 */ /* 0x000fea0003800000 */
[----:B------:R-:W-:Y:S01]  /*92f0*/  UIMAD UR5, UR20, 0x14, UR36 ;  /* 0x00000014140578a4 */ /* 0x000fe2000f8e0224 */
[----:B------:R-:W-:-:S04]  /*9300*/  SEL R2, RZ, 0x1, !P2 ;  /* 0x00000001ff027807 */ /* 0x000fc80005000000 */
[----:B------:R-:W-:-:S04]  /*9310*/  PRMT R2, R2, 0x5410, R11 ;  /* 0x0000541002027816 */ /* 0x000fc8000000000b */
        /* <DEDUP_REMOVED lines=13> */
.L_x_108:
[----:B--2---:R-:W-:Y:S01]  /*93f0*/  SYNCS.ARRIVE.TRANS64.A1T0 RZ, [UR4+0x1e0], RZ ;  /* 0x0001e0ffffff79a7 */ /* 0x004fe20008100004 */
.L_x_107:
[----:B------:R-:W-:Y:S05]  /*9400*/  BSYNC.RECONVERGENT B0 ;  /* 0x0000000000007941 */ /* 0x000fea0003800200 */
.L_x_106:
[----:B------:R-:W-:Y:S01]  /*9410*/  UIADD3 UR20, UPT, UPT, UR20, 0x1, URZ ;  /* 0x0000000114147890 */ /* 0x000fe2000fffe0ff */
[----:B------:R-:W-:Y:S02]  /*9420*/  VIADD R9, R9, 0x1 ;  /* 0x0000000109097836 */ /* 0x000fe40000000000 */
[----:B------:R-:W-:Y:S01]  /*9430*/  IMAD.MOV.U32 R10, RZ, RZ, R3 ;  /* 0x000000ffff0a7224 */ /* 0x000fe200078e0003 */
[----:B------:R-:W-:Y:S02]  /*9440*/  UISETP.NE.AND UP0, UPT, UR20, 0x8, UPT ;  /* 0x000000081400788c */ /* 0x000fe4000bf05270 */
[----:B------:R-:W-:Y:S02]  /*9450*/  ISETP.NE.AND P0, PT, R9, 0x4, PT ;  /* 0x000000040900780c */ /* 0x000fe40003f05270 */
[----:B------:R-:W-:Y:S02]  /*9460*/  USEL UR4, URZ, 0x1, UP0 ;  /* 0x00000001ff047887 */ /* 0x000fe40008000000 */
[----:B------:R-:W-:-:S04]  /*9470*/  USEL UR20, UR20, URZ, UP0 ;  /* 0x000000ff14147287 */ /* 0x000fc80008000000 */
[----:B------:R-:W-:-:S05]  /*9480*/  LOP3.LUT R8, R8, UR4, RZ, 0x3c, !PT ;  /* 0x0000000408087c12 */ /* 0x000fca000f8e3cff */
[----:B------:R-:W-:Y:S05]  /*9490*/  @!P0 EXIT ;  /* 0x000000000000894d */ /* 0x000fea0003800000 */
[----:B------:R-:W-:Y:S05]  /*94a0*/  BRA `(.L_x_109) ;  /* 0xffffffe000fc7947 */ /* 0x000fea000383ffff */
.L_x_76:
[----:B------:R-:W-:-:S09]  /*94b0*/  UISETP.NE.AND UP0, UPT, UR37, 0x3, UPT ;  /* 0x000000032500788c */ /* 0x000fd2000bf05270 */
[----:B------:R-:W-:Y:S05]  /*94c0*/  BRA.U UP0, `(.L_x_110) ;  /* 0x0000001100cc7547 */ /* 0x000fea000b800000 */
[----:B------:R-:W-:-:S08]  /*94d0*/  NOP ;  /* 0x0000000000007918 */ /* 0x000fd00000000000 */
[----:B----45:R-:W1:-:S00]  /*94e0*/  USETMAXREG.DEALLOC.CTAPOOL 0x88 ;  /* 0x00000088000079c8 */ /* 0x030e4000080e0500 */
[----:B-1----:R-:W1:Y:S01]  /*94f0*/  LDC.64 R20, c[0x0][0x390] ;  /* 0x0000e400ff147b82 */ /* 0x002e620000000a00 */
[----:B------:R-:W-:Y:S02]  /*9500*/  HFMA2 R17, -RZ, RZ, 0, 0 ;  /* 0x00000000ff117431 */ /* 0x000fe400000001ff */
[----:B------:R-:W-:Y:S01]  /*9510*/  IMAD.MOV.U32 R18, RZ, RZ, 0x1 ;  /* 0x00000001ff127424 */ /* 0x000fe200078e00ff */
[----:B------:R-:W-:Y:S01]  /*9520*/  PRMT R4, RZ, 0x7610, R4 ;  /* 0x00007610ff047816 */ /* 0x000fe20000000004 */
[----:B------:R-:W2:Y:S03]  /*9530*/  LDCU UR26, c[0x0][0x880] ;  /* 0x00011000ff1a77ac */ /* 0x000ea60008000800 */
[----:B------:R-:W3:Y:S01]  /*9540*/  LDC.64 R10, c[0x0][0xb08] ;  /* 0x0002c200ff0a7b82 */ /* 0x000ee20000000a00 */
[----:B------:R-:W4:Y:S01]  /*9550*/  LDCU.64 UR6, c[0x0][0x888] ;  /* 0x00011100ff0677ac */ /* 0x000f220008000a00 */
[----:B------:R-:W-:Y:S01]  /*9560*/  UPLOP3.LUT UP1, UPT, UPT, UPT, UPT, 0x40, 0x4 ;  /* 0x000000000004789c */ /* 0x000fe20003f2e870 */
[----:B------:R-:W-:-:S05]  /*9570*/  UMOV UR5, URZ ;  /* 0x000000ff00057c82 */ /* 0x000fca0008000000 */
[----:B------:R-:W1:Y:S08]  /*9580*/  LDC.64 R8, c[0x0][0xb10] ;  /* 0x0002c400ff087b82 */ /* 0x000e700000000a00 */
[----:B--2---:R-:W1:Y:S02]  /*9590*/  LDC.64 R2, c[0x0][0x890] ;  /* 0x00022400ff027b82 */ /* 0x004e640000000a00 */
.L_x_144:
[----:B------:R-:W-:Y:S04]  /*95a0*/  LOP3.LUT R0, R4, 0xffff, RZ, 0xc0, !PT ;  /* 0x0000ffff04007812 */ /* 0x000fe800078ec0ff */
[----:B------:R-:W-:Y:S04]  /*95b0*/  SHF.R.U32.HI R0, RZ, 0x1, R0 ;  /* 0x00000001ff007819 */ /* 0x000fe80000011600 */
[----:B------:R-:W-:Y:S05]  /*95c0*/  LOP3.LUT R0, R0, 0xffff, RZ, 0xc0, !PT ;  /* 0x0000ffff00007812 */ /* 0x000fea00078ec0ff */
[----:B------:R-:W-:Y:S05]  /*95d0*/  IMAD R0, R0, 0x4925, RZ ;  /* 0x0000492500007824 */ /* 0x000fea00078e02ff */
[----:B------:R-:W-:Y:S04]  /*95e0*/  SHF.R.U32.HI R0, RZ, 0x11, R0 ;  /* 0x00000011ff007819 */ /* 0x000fe80000011600 */
[----:B------:R-:W-:Y:S05]  /*95f0*/  PRMT R0, R0, 0x9910, RZ ;  /* 0x0000991000007816 */ /* 0x000fea00000000ff */
[----:B------:R-:W-:Y:S04]  /*9600*/  IMAD R0, R0, 0xe, RZ ;  /* 0x0000000e00007824 */ /* 0x000fe800078e02ff */
[----:B------:R-:W-:Y:S05]  /*9610*/  IMAD.MOV R0, RZ, RZ, -R0 ;  /* 0x000000ffff007224 */ /* 0x000fea00078e0a00 */
[----:B------:R-:W-:Y:S05]  /*9620*/  PRMT R5, R0, 0x7710, RZ ;  /* 0x0000771000057816 */ /* 0x000fea00000000ff */
[----:B------:R-:W-:Y:S05]  /*9630*/  IMAD.IADD R5, R5, 0x1, R4 ;  /* 0x0000000105057824 */ /* 0x000fea00078e0204 */
[----:B------:R-:W-:Y:S11]  /*9640*/  R2UR UR4, R5 ;  /* 0x00000000050472ca */ /* 0x000ff600000e0000 */
[----:B------:R-:W-:Y:S02]  /*9650*/  @!UPT UIADD3 URZ, UPT, UPT, URZ, URZ, URZ ;  /* 0x000000fffffff290 */ /* 0x000fe4000fffe0ff */
[----:B------:R-:W-:Y:S06]  /*9660*/  ULOP3.LUT UR4, UR4, 0xffff, URZ, 0xc0, !UPT ;  /* 0x0000ffff04047892 */ /* 0x000fec000f8ec0ff */
[----:B------:R-:W-:Y:S02]  /*9670*/  IMAD.U32 R4, RZ, RZ, UR4 ;  /* 0x00000004ff047e24 */ /* 0x000fe4000f8e00ff */
[----:B------:R-:W-:Y:S03]  /*9680*/  IMAD.U32 R0, RZ, RZ, UR4 ;  /* 0x00000004ff007e24 */ /* 0x000fe6000f8e00ff */
[----:B------:R-:W-:Y:S04]  /*9690*/  LEA R4, P0, R4, UR22, 0x7 ;  /* 0x0000001604047c11 */ /* 0x000fe8000f8038ff */
[----:B------:R-:W-:Y:S02]  /*96a0*/  LEA.HI.X R5, R0, UR23, RZ, 0x7, P0 ;  /* 0x0000001700057c11 */ /* 0x000fe400080f3cff */
[----:B------:R-:W-:Y:S02]  /*96b0*/  R2UR UR28, R4 ;  /* 0x00000000041c72ca */ /* 0x000fe400000e0000 */
[----:B------:R-:W-:Y:S01]  /*96c0*/  R2UR UR29, R5 ;  /* 0x00000000051d72ca */ /* 0x000fe200000e0000 */
[----:B------:R-:W-:Y:S03]  /*96d0*/  @!UPT UIADD3 URZ, UPT, UPT, URZ, URZ, URZ ;  /* 0x000000fffffff290 */ /* 0x000fe6000fffe0ff */
[----:B------:R-:W-:Y:S11]  /*96e0*/  BRA.U UP1, `(.L_x_111) ;  /* 0x0000000501107547 */ /* 0x000ff6000b800000 */
[----:B------:R-:W2:Y:S01]  /*96f0*/  S2R R0, SR_LANEID ;  /* 0x0000000000007919 */ /* 0x000ea20000000000 */
[----:B------:R-:W-:Y:S02]  /*9700*/  MOV R4, 0x400 ;  /* 0x0000040000047802 */ /* 0x000fe40000000f00 */
[----:B------:R-:W-:Y:S01]  /*9710*/  ELECT P0, URZ, PT ;  /* 0x0000000000ff782f */ /* 0x000fe20003800000 */
[----:B------:R-:W-:Y:S01]  /*9720*/  BSSY.RECONVERGENT B0, `(.L_x_112) ;  /* 0x0000037000007945 */ /* 0x000fe20003800200 */
[----:B------:R-:W5:Y:S02]  /*9730*/  S2R R15, SR_CgaCtaId ;  /* 0x00000000000f7919 */ /* 0x000f640000008800 */
[----:B-----5:R-:W-:Y:S01]  /*9740*/  LEA R15, R15, R4, 0x18 ;  /* 0x000000040f0f7211 */ /* 0x020fe200078ec0ff */
[----:B--2---:R-:W-:Y:S05]  /*9750*/  IMAD.SHL.U32 R0, R0, 0x4, RZ ;  /* 0x0000000400007824 */ /* 0x004fea00078e00ff */
[----:B------:R-:W-:Y:S03]  /*9760*/  IADD3 R16, PT, PT, R0, 0x500, R15 ;  /* 0x0000050000107810 */ /* 0x000fe60007ffe00f */
[----:B------:R-:W-:Y:S05]  /*9770*/  @!P0 BRA `(.L_x_113) ;  /* 0x0000000000c48947 */ /* 0x000fea0003800000 */
[----:B-1----:R-:W-:Y:S01]  /*9780*/  ISETP.NE.U32.AND P0, PT, R8, RZ, PT ;  /* 0x000000ff0800720c */ /* 0x002fe20003f05070 */
[----:B------:R-:W-:Y:S01]  /*9790*/  IMAD.WIDE R12, R23, 0xc, R20 ;  /* 0x0000000c170c7825 */ /* 0x000fe200078e0214 */
[----:B---3--:R-:W-:Y:S01]  /*97a0*/  ISETP.NE.U32.AND P1, PT, R10, RZ, PT ;  /* 0x000000ff0a00720c */ /* 0x008fe20003f25070 */
[----:B------:R-:W1:Y:S01]  /*97b0*/  S2UR UR4, SR_CgaCtaId ;  /* 0x00000000000479c3 */ /* 0x000e620000008800 */
[----:B------:R-:W-:Y:S01]  /*97c0*/  ISETP.NE.AND.EX P0, PT, R9, RZ, PT, P0 ;  /* 0x000000ff0900720c */ /* 0x000fe20003f05300 */
[----:B------:R-:W-:Y:S01]  /*97d0*/  UMOV UR8, 0x400 ;  /* 0x0000040000087882 */ /* 0x000fe20000000000 */
[----:B------:R-:W2:Y:S01]  /*97e0*/  LDG.E R24, desc[UR50][R12.64] ;  /* 0x000000320c187981 */ /* 0x000ea2000c1e1900 */
[----:B------:R-:W-:Y:S10]  /*97f0*/  ISETP.NE.AND.EX P1, PT, R11, RZ, PT, P1 ;  /* 0x000000ff0b00720c */ /* 0x000ff40003f25310 */
[----:B------:R-:W3:Y:S08]  /*9800*/  @P0 LDC.64 R4, c[0x0][0xb10] ;  /* 0x0002c400ff040b82 */ /* 0x000ef00000000a00 */
[----:B------:R-:W5:Y:S01]  /*9810*/  @P1 LDC.64 R6, c[0x0][0xb08] ;  /* 0x0002c200ff061b82 */ /* 0x000f620000000a00 */
[----:B--2---:R-:W-:Y:S01]  /*9820*/  SHF.R.S32.HI R25, RZ, 0x1f, R24 ;  /* 0x0000001fff197819 */ /* 0x004fe20000011418 */
[C---:B---3--:R-:W-:Y:S01]  /*9830*/  @P0 IMAD.WIDE R4, R23.reuse, 0x8, R4 ;  /* 0x0000000817040825 */ /* 0x048fe200078e0204 */
[----:B-1----:R-:W-:Y:S03]  /*9840*/  ULEA UR4, UR4, UR8, 0x18 ;  /* 0x0000000804047291 */ /* 0x002fe6000f8ec0ff */
[----:B-----5:R-:W-:Y:S01]  /*9850*/  @P1 IMAD.WIDE R6, R23, 0x8, R6 ;  /* 0x0000000817061825 */ /* 0x020fe200078e0206 */
[----:B------:R-:W2:Y:S01]  /*9860*/  @P0 LDG.E.64 R28, desc[UR50][R4.64] ;  /* 0x00000032041c0981 */ /* 0x000ea2000c1e1b00 */
[----:B------:R-:W-:Y:S03]  /*9870*/  UIADD3 UR8, UPT, UPT, UR4, 0x500, URZ ;  /* 0x0000050004087890 */ /* 0x000fe6000fffe0ff */
[----:B------:R1:W3:Y:S04]  /*9880*/  @P1 LDG.E.64 R26, desc[UR50][R6.64] ;  /* 0x00000032061a1981 */ /* 0x0002e8000c1e1b00 */
[----:B------:R-:W-:Y:S04]  /*9890*/  STS [UR4+0x530], RZ ;  /* 0x000530ffff007988 */ /* 0x000fe80008000804 */
[----:B------:R5:W4:Y:S04]  /*98a0*/  LDG.E R5, desc[UR50][R12.64+0x4] ;  /* 0x000004320c057981 */ /* 0x000b28000c1e1900 */
[----:B-1----:R-:W1:Y:S01]  /*98b0*/  LDS R7, [UR4+0x51c] ;  /* 0x00051c04ff077984 */ /* 0x002e620008000800 */
[----:B------:R-:W-:Y:S05]  /*98c0*/  IMAD.U32 R6, RZ, RZ, UR8 ;  /* 0x00000008ff067e24 */ /* 0x000fea000f8e00ff */
[----:B-----5:R-:W-:Y:S05]  /*98d0*/  SHF.R.U64 R12, R6, 0x4, RZ ;  /* 0x00000004060c7819 */ /* 0x020fea00000012ff */
[----:B------:R-:W-:Y:S04]  /*98e0*/  STS [UR4+0x510], R12 ;  /* 0x0005100cff007988 */ /* 0x000fe80008000804 */
[----:B------:R-:W-:Y:S01]  /*98f0*/  STS [UR4+0x514], R12 ;  /* 0x0005140cff007988 */ /* 0x000fe20008000804 */
[----:B------:R-:W-:Y:S02]  /*9900*/  @!P0 IMAD.MOV.U32 R28, RZ, RZ, R24 ;  /* 0x000000ffff1c8224 */ /* 0x000fe400078e0018 */
[----:B------:R-:W-:Y:S01]  /*9910*/  @!P0 IMAD.MOV.U32 R29, RZ, RZ, R25 ;  /* 0x000000ffff1d8224 */ /* 0x000fe200078e0019 */
[----:B---3--:R-:W-:Y:S01]  /*9920*/  @P1 STS.64 [UR4+0x500], R26 ;  /* 0x0005001aff001988 */ /* 0x008fe20008000a04 */
[C---:B--2---:R-:W-:Y:S03]  /*9930*/  IMAD.SHL.U32 R25, R28.reuse, 0x2, RZ ;  /* 0x000000021c197824 */ /* 0x044fe600078e00ff */
[----:B------:R-:W-:Y:S02]  /*9940*/  SHF.L.U64.HI R14, R28, 0x1, R29 ;  /* 0x000000011c0e7819 */ /* 0x000fe4000001021d */
[----:B------:R-:W-:Y:S02]  /*9950*/  LOP3.LUT R25, R25, 0xfffffffe, RZ, 0xc0, !PT ;  /* 0xfffffffe19197812 */ /* 0x000fe400078ec0ff */
[----:B------:R-:W-:Y:S04]  /*9960*/  LOP3.LUT R14, R14, 0x1fffffff, RZ, 0xc0, !PT ;  /* 0x1fffffff0e0e7812 */ /* 0x000fe800078ec0ff */
[--C-:B------:R-:W-:Y:S02]  /*9970*/  SHF.R.U32.HI R4, RZ, 0x4, R14.reuse ;  /* 0x00000004ff047819 */ /* 0x100fe4000001160e */
[----:B------:R-:W-:Y:S02]  /*9980*/  SHF.R.U64 R14, R25, 0x4, R14 ;  /* 0x00000004190e7819 */ /* 0x000fe4000000120e */
[----:B-1----:R-:W-:Y:S02]  /*9990*/  LOP3.LUT R30, R7, 0xf, R4, 0xb8, !PT ;  /* 0x0000000f071e7812 */ /* 0x002fe400078eb804 */
[----:B------:R-:W-:Y:S01]  /*99a0*/  CS2R R6, SRZ ;  /* 0x0000000000067805 */ /* 0x000fe2000001ff00 */
[----:B------:R-:W-:Y:S01]  /*99b0*/  STS [UR4+0x50c], R14 ;  /* 0x00050c0eff007988 */ /* 0x000fe20008000804 */
[----:B----4-:R-:W-:Y:S03]  /*99c0*/  VIADD R5, R5, 0xffffffff ;  /* 0xffffffff05057836 */ /* 0x010fe60000000000 */
[----:B------:R-:W-:Y:S04]  /*99d0*/  STS [UR4+0x51c], R30 ;  /* 0x00051c1eff007988 */ /* 0x000fe80008000804 */
[----:B------:R-:W1:Y:S02]  /*99e0*/  LDS R4, [UR4+0x51c] ;  /* 0x00051c04ff047984 */ /* 0x000e640008000800 */
[----:B-1----:R-:W-:Y:S05]  /*99f0*/  LOP3.LUT R22, R4, 0xf0, RZ, 0xb8, !PT ;  /* 0x000000f004167812 */ /* 0x002fea00078eb8ff */
[----:B------:R-:W-:Y:S04]  /*9a00*/  STS [UR4+0x51c], R22 ;  /* 0x00051c16ff007988 */ /* 0x000fe80008000804 */
[----:B------:R-:W1:Y:S02]  /*9a10*/  LDS R4, [UR4+0x51c] ;  /* 0x00051c04ff047984 */ /* 0x000e640008000800 */
[----:B-1----:R-:W-:Y:S01]  /*9a20*/  LOP3.LUT R13, R4, 0xf00, RZ, 0xb8, !PT ;  /* 0x00000f00040d7812 */ /* 0x002fe200078eb8ff */
[----:B------:R-:W-:Y:S04]  /*9a30*/  VIADD R4, R24, 0xffffffff ;  /* 0xffffffff18047836 */ /* 0x000fe80000000000 */
[----:B------:R-:W-:Y:S04]  /*9a40*/  STS.64 [UR4+0x518], R12 ;  /* 0x0005180cff007988 */ /* 0x000fe80008000a04 */
[----:B------:R-:W1:Y:S04]  /*9a50*/  LDS R19, [UR4+0x51c] ;  /* 0x00051c04ff137984 */ /* 0x000e680008000800 */
[----:B------:R2:W-:Y:S01]  /*9a60*/  STS.128 [UR4+0x520], R4 ;  /* 0x00052004ff007988 */ /* 0x0005e20008000c04 */
[----:B-1----:R-:W-:Y:S05]  /*9a70*/  LOP3.LUT R19, R19, 0xf000, RZ, 0xb8, !PT ;  /* 0x0000f00013137812 */ /* 0x002fea00078eb8ff */
[----:B------:R2:W-:Y:S02]  /*9a80*/  STS [UR4+0x51c], R19 ;  /* 0x00051c13ff007988 */ /* 0x0005e40008000804 */
.L_x_113:
[----:B----4-:R-:W-:Y:S05]  /*9a90*/  BSYNC.RECONVERGENT B0 ;  /* 0x0000000000007941 */ /* 0x010fea0003800200 */
.L_x_112:
[----:B------:R-:W-:Y:S01]  /*9aa0*/  NOP ;  /* 0x0000000000007918 */ /* 0x000fe20000000000 */
[----:B------:R-:W4:Y:S01]  /*9ab0*/  LDS R16, [R16] ;  /* 0x0000000010107984 */ /* 0x000f220000000800 */
[----:B--2---:R-:W-:Y:S01]  /*9ac0*/  IADD3 R4, P0, PT, R0, UR28, RZ ;  /* 0x0000001c00047c10 */ /* 0x004fe2000ff1e0ff */
[----:B------:R-:W-:Y:S04]  /*9ad0*/  IMAD.U32 R0, RZ, RZ, UR20 ;  /* 0x00000014ff007e24 */ /* 0x000fe8000f8e00ff */
[----:B------:R-:W-:Y:S01]  /*9ae0*/  IMAD.X R5, RZ, RZ, UR29, P0 ;  /* 0x0000001dff057e24 */ /* 0x000fe200080e06ff */
[----:B------:R-:W-:Y:S04]  /*9af0*/  SHF.L.U32 R6, R0, 0x1f, RZ ;  /* 0x0000001f00067819 */ /* 0x000fe800000006ff */
[----:B----4-:R2:W4:Y:S02]  /*9b00*/  ATOMG.E.EXCH.STRONG.GPU PT, RZ, [R4], R16 ;  /* 0x0000001004ff73a8 */ /* 0x01052400041ee100 */
[----:B----4-:R-:W4:Y:S02]  /*9b10*/  SYNCS.PHASECHK.TRANS64.TRYWAIT P0, [R15+URZ+0x1d8], R6 ;  /* 0x0001d8060f0075a7 */ /* 0x010f2400080011ff */
[----:B--2-4-:R-:W-:Y:S05]  /*9b20*/  @!P0 BRA `(.L_x_114) ;  /* 0x0000008400348947 */ /* 0x014fea0003800000 */
.L_x_111:
[----:B-1----:R-:W-:Y:S04]  /*9b30*/  ISETP.NE.U32.AND P0, PT, R2, RZ, PT ;  /* 0x000000ff0200720c */ /* 0x002fe80003f05070 */
[----:B------:R-:W-:Y:S11]  /*9b40*/  ISETP.NE.AND.EX P0, PT, R3, RZ, PT, P0 ;  /* 0x000000ff0300720c */ /* 0x000ff60003f05300 */
[----:B------:R-:W-:Y:S02]  /*9b50*/  @!UPT UIADD3 URZ, UPT, UPT, URZ, URZ, URZ ;  /* 0x000000fffffff290 */ /* 0x000fe4000fffe0ff */
[----:B------:R-:W1:Y:S02]  /*9b60*/  @P0 LDC.64 R4, c[0x0][0x890] ;  /* 0x00022400ff040b82 */ /* 0x000e640000000a00 */
[----:B-1----:R-:W-:Y:S01]  /*9b70*/  @P0 IMAD.WIDE R4, R23, 0x8, R4 ;  /* 0x0000000817040825 */ /* 0x002fe200078e0204 */
[----:B------:R-:W-:Y:S06]  /*9b80*/  BRA.U UP1, `(.L_x_115) ;  /* 0x0000000101107547 */ /* 0x000fec000b800000 */
[----:B------:R-:W-:Y:S04]  /*9b90*/  DEPBAR {5,4,3,2,1,0} ;  /* 0x0000003f0000791a */ /* 0x000fe80000000000 */
[----:B------:R-:W1:Y:S02]  /*9ba0*/  CCTL.E.C.LDCU.IV.DEEP [UR28] ;  /* 0x000000001c007540 */ /* 0x000e640009c08000 */
[----:B-1----:R1:W-:Y:S01]  /*9bb0*/  UTMACCTL.IV [UR28] ;  /* 0x000000001c0079b9 */ /* 0x0023e20008000000 */
[----:B------:R-:W-:Y:S01]  /*9bc0*/  NOP ;  /* 0x0000000000007918 */ /* 0x000fe20000000000 */
.L_x_115:
[----:B------:R-:W5:Y:S01]  /*9bd0*/  @P0 LDG.E.64 R4, desc[UR50][R4.64] ;  /* 0x0000003204040981 */ /* 0x000f62000c1e1b00 */
[----:B------:R-:W-:Y:S02]  /*9be0*/  USHF.L.U32 UR18, UR18, 0x6, URZ ;  /* 0x0000000612127899 */ /* 0x000fe400080006ff */
[----:B------:R-:W-:Y:S01]  /*9bf0*/  USHF.L.U32 UR19, UR19, 0x7, URZ ;  /* 0x0000000713137899 */ /* 0x000fe200080006ff */
[----:B-----5:R-:W5:Y:S02]  /*9c00*/  @P0 LD.E R0, desc[UR50][R4.64] ;  /* 0x0000003204000980 */ /* 0x020f64000c101900 */
[----:B-----5:R-:W-:Y:S01]  /*9c10*/  @P0 FSETP.NEU.AND P1, PT, R0, RZ, PT ;  /* 0x000000ff0000020b */ /* 0x020fe20003f2d000 */
[----:B------:R-:W-:Y:S01]  /*9c20*/  @!UPT UIADD3 URZ, UPT, UPT, URZ, URZ, URZ ;  /* 0x000000fffffff290 */ /* 0x000fe2000fffe0ff */
[----:B------:R-:W-:Y:S11]  /*9c30*/  @P0 BRA `(.L_x_116) ;  /* 0x00000000002c0947 */ /* 0x000ff60003800000 */
[----:B----4-:R-:W-:Y:S02]  /*9c40*/  ISETP.NE.U32.AND P0, PT, RZ, UR6, PT ;  /* 0x00000006ff007c0c */ /* 0x010fe4000bf05070 */
[----:B------:R-:W-:Y:S02]  /*9c50*/  FSETP.NEU.AND P1, PT, RZ, UR26, PT ;  /* 0x0000001aff007c0b */ /* 0x000fe4000bf2d000 */
[----:B------:R-:W-:Y:S11]  /*9c60*/  ISETP.NE.AND.EX P0, PT, RZ, UR7, PT, P0 ;  /* 0x00000007ff007c0c */ /* 0x000ff6000bf05300 */
[----:B------:R-:W-:Y:S02]  /*9c70*/  @!UPT UIADD3 URZ, UPT, UPT, URZ, URZ, URZ ;  /* 0x000000fffffff290 */ /* 0x000fe4000fffe0ff */
[----:B------:R-:W4:Y:S08]  /*9c80*/  @P0 LDC R0, c[0x0][0x898] ;  /* 0x00022600ff000b82 */ /* 0x000f300000000800 */
[----:B------:R-:W5:Y:S01]  /*9c90*/  @P0 LDC.64 R4, c[0x0][0x888] ;  /* 0x00022200ff040b82 */ /* 0x000f620000000a00 */
[----:B----4-:R-:W-:Y:S04]  /*9ca0*/  @P0 IMAD R23, R23, R0, RZ ;  /* 0x0000000017170224 */ /* 0x010fe800078e02ff */
[----:B-----5:R-:W-:Y:S06]  /*9cb0*/  @P0 IMAD.WIDE R4, R23, 0x4, R4 ;  /* 0x0000000417040825 */ /* 0x020fec00078e0204 */
[----:B------:R-:W4:Y:S02]  /*9cc0*/  @P0 LDG.E R4, desc[UR50][R4.64] ;  /* 0x0000003204040981 */ /* 0x000f24000c1e1900 */
[----:B----4-:R-:W-:Y:S11]  /*9cd0*/  @P0 FSETP.NEU.AND P1, PT, R4, RZ, PT ;  /* 0x000000ff0400020b */ /* 0x010ff60003f2d000 */
[----:B------:R-:W-:Y:S02]  /*9ce0*/  @!UPT UIADD3 URZ, UPT, UPT, URZ, URZ, URZ ;  /* 0x000000fffffff290 */ /* 0x000fe4000fffe0ff */
.L_x_116:
[----:B------:R-:W-:Y:S01]  /*9cf0*/  UISETP.NE.AND UP0, UPT, UR21, 0x4, UPT ;  /* 0x000000041500788c */ /* 0x000fe2000bf05270 */
[----:B------:R-:W-:Y:S04]  /*9d00*/  ELECT P0, URZ, PT ;  /* 0x0000000000ff782f */ /* 0x000fe80003800000 */
[----:B------:R-:W-:Y:S04]  /*9d10*/  PLOP3.LUT P1, PT, P1, P0, PT, 0x80, 0x8 ;  /* 0x000000000008781c */ /* 0x000fe80000f21070 */
[----:B------:R-:W-:Y:S09]  /*9d20*/  BRA.U UP0, `(.L_x_117) ;  /* 0x0000000100047547 */ /* 0x000ff2000b800000 */
[----:B-1--4-:R-:W-:Y:S05]  /*9d30*/  BPT.TRAP 0x1 ;  /* 0x000000040000795c */ /* 0x012fea0000300000 */
.L_x_117:
[----:B------:R-:W5:Y:S01]  /*9d40*/  S2UR UR25, SR_CgaCtaId ;  /* 0x00000000001979c3 */ /* 0x000f620000008800 */
[----:B------:R-:W-:Y:S01]  /*9d50*/  UMOV UR24, 0x400 ;  /* 0x0000040000187882 */ /* 0x000fe20000000000 */
[----:B------:R-:W-:Y:S01]  /*9d60*/  SHF.L.U32 R5, R18, 0x1f, RZ ;  /* 0x0000001f12057819 */ /* 0x000fe200000006ff */
[----:B-----5:R-:W-:Y:S09]  /*9d70*/  ULEA UR24, UR25, UR24, 0x18 ;  /* 0x0000001819187291 */ /* 0x020ff2000f8ec0ff */
[----:B------:R-:W5:Y:S02]  /*9d80*/  SYNCS.PHASECHK.TRANS64.TRYWAIT P0, [UR24+0x1b0], R5 ;  /* 0x0001b005ff0075a7 */ /* 0x000f640008001118 */
[----:B-----5:R-:W-:Y:S05]  /*9d90*/  @!P0 BRA `(.L_x_118) ;  /* 0x0000008000ac8947 */ /* 0x020fea0003800000 */
.L_x_318:
[----:B------:R-:W-:Y:S04]  /*9da0*/  BSSY.RECONVERGENT B0, `(.L_x_119) ;  /* 0x0000011000007945 */ /* 0x000fe80003800200 */
[----:B------:R-:W-:Y:S05]  /*9db0*/  @!P1 BRA `(.L_x_120) ;  /* 0x00000000003c9947 */ /* 0x000fea0003800000 */
[----:B------:R-:W-:Y:S02]  /*9dc0*/  UIADD3 UR17, UPT, UPT, UR24, 0x190, URZ ;  /* 0x0000019018117890 */ /* 0x000fe4000fffe0ff */
[----:B------:R-:W-:Y:S01]  /*9dd0*/  UIADD3 UR16, UPT, UPT, UR24, 0x1000, URZ ;  /* 0x0000100018107890 */ /* 0x000fe2000fffe0ff */
[----:B------:R-:W-:Y:S01]  /*9de0*/  UMOV UR12, 0x0 ;  /* 0x00000000000c7882 */ /* 0x000fe20000000000 */
[----:B------:R-:W-:Y:S01]  /*9df0*/  UMOV UR13, 0x10000000 ;  /* 0x10000000000d7882 */ /* 0x000fe20000000000 */
[----:B------:R-:W-:Y:S02]  /*9e00*/  UIADD3 UR11, UPT, UPT, UR19, 0x40, URZ ;  /* 0x00000040130b7890 */ /* 0x000fe4000fffe0ff */
[----:B------:R-:W-:Y:S01]  /*9e10*/  UIADD3 UR8, UPT, UPT, UR24, 0x1800, URZ ;  /* 0x0000180018087890 */ /* 0x000fe2000fffe0ff */
[----:B------:R-:W-:Y:S03]  /*9e20*/  UMOV UR10, UR18 ;  /* 0x00000012000a7c82 */ /* 0x000fe60008000000 */
[----:B------:R1:W-:Y:S01]  /*9e30*/  UTMALDG.2D [UR16], [UR28], desc[UR12] ;  /* 0x00000c101c0075b4 */ /* 0x0003e20008009000 */
[----:B------:R-:W-:Y:S01]  /*9e40*/  UMOV UR9, UR17 ;  /* 0x0000001100097c82 */ /* 0x000fe20008000000 */
[----:B------:R-:W-:Y:S03]  /*9e50*/  UISETP.NE.AND UP0, UPT, UR21, 0x4, UPT ;  /* 0x000000041500788c */ /* 0x000fe6000bf05270 */
[----:B------:R1:W-:Y:S06]  /*9e60*/  UTMALDG.2D [UR8], [UR28], desc[UR12] ;  /* 0x00000c081c0075b4 */ /* 0x0003ec0008009000 */
[----:B-1----:R-:W-:Y:S05]  /*9e70*/  BRA.U UP0, `(.L_x_121) ;  /* 0x0000000100047547 */ /* 0x002fea000b800000 */
[----:B----4-:R-:W-:Y:S05]  /*9e80*/  BPT.TRAP 0x1 ;  /* 0x000000040000795c */ /* 0x010fea0000300000 */
.L_x_121:
[----:B------:R-:W-:Y:S04]  /*9e90*/  HFMA2 R0, -RZ, RZ, 0, 0.00048828125 ;  /* 0x00001000ff007431 */ /* 0x000fe800000001ff */
[----:B------:R1:W-:Y:S03]  /*9ea0*/  SYNCS.ARRIVE.TRANS64.RED.A0TR RZ, [UR24+0x190], R0 ;  /* 0x00019000ffff79a7 */ /* 0x0003e60008300418 */
.L_x_120:
[----:B-1--4-:R-:W-:Y:S05]  /*9eb0*/  BSYNC.RECONVERGENT B0 ;  /* 0x0000000000007941 */ /* 0x012fea0003800200 */
.L_x_119:
[----:B------:R-:W-:Y:S09]  /*9ec0*/  UISETP.NE.AND UP0, UPT, UR21, 0x4, UPT ;  /* 0x000000041500788c */ /* 0x000ff2000bf05270 */
[----:B------:R-:W-:Y:S05]  /*9ed0*/  BRA.U UP0, `(.L_x_122) ;  /* 0x0000000100047547 */ /* 0x000fea000b800000 */
[----:B------:R-:W-:Y:S05]  /*9ee0*/  BPT.TRAP 0x1 ;  /* 0x000000040000795c */ /* 0x000fea0000300000 */
.L_x_122:
[----:B------:R-:W-:Y:S04]  /*9ef0*/  UIADD3 UR4, UPT, UPT, UR24, 0x190, URZ ;  /* 0x0000019018047890 */ /* 0x000fe8000fffe0ff */
[----:B------:R-:W-:Y:S09]  /*9f00*/  UPRMT UR4, UR25, 0x654, UR4 ;  /* 0x0000065419047896 */ /* 0x000ff20008000004 */
[----:B------:R-:W-:Y:S01]  /*9f10*/  SYNCS.ARRIVE.TRANS64.RED.A1T0 RZ, [UR4], RZ ;  /* 0x000000ffffff79a7 */ /* 0x000fe20008100404 */
[----:B------:R-:W-:Y:S05]  /*9f20*/  BRA.U UP0, `(.L_x_123) ;  /* 0x0000000100047547 */ /* 0x000fea000b800000 */
[----:B------:R-:W-:Y:S05]  /*9f30*/  BPT.TRAP 0x1 ;  /* 0x000000040000795c */ /* 0x000fea0000300000 */
.L_x_123:
[----:B------:R-:W1:Y:S02]  /*9f40*/  SYNCS.PHASECHK.TRANS64.TRYWAIT P0, [UR24+0x1b8], R5 ;  /* 0x0001b805ff0075a7 */ /* 0x000e640008001118 */
[----:B-1----:R-:W-:Y:S05]  /*9f50*/  @!P0 BRA `(.L_x_124) ;  /* 0x0000008000548947 */ /* 0x002fea0003800000 */
.L_x_320:
[----:B------:R-:W-:Y:S04]  /*9f60*/  BSSY.RECONVERGENT B0, `(.L_x_125) ;  /* 0x0000012000007945 */ /* 0x000fe80003800200 */
[----:B------:R-:W-:Y:S05]  /*9f70*/  @!P1 BRA `(.L_x_126) ;  /* 0x0000000000409947 */ /* 0x000fea0003800000 */
[----:B------:R-:W-:Y:S02]  /*9f80*/  UIADD3 UR13, UPT, UPT, UR24, 0x198, URZ ;  /* 0x00000198180d7890 */ /* 0x000fe4000fffe0ff */
[----:B------:R-:W-:Y:S02]  /*9f90*/  UIADD3 UR15, UPT, UPT, UR19, 0x10, URZ ;  /* 0x00000010130f7890 */ /* 0x000fe4000fffe0ff */
[----:B------:R-:W-:Y:S01]  /*9fa0*/  UIADD3 UR12, UPT, UPT, UR24, 0x2000, URZ ;  /* 0x00002000180c7890 */ /* 0x000fe2000fffe0ff */
[----:B------:R-:W-:Y:S01]  /*9fb0*/  UMOV UR16, 0x0 ;  /* 0x0000000000107882 */ /* 0x000fe20000000000 */
[----:B------:R-:W-:Y:S01]  /*9fc0*/  UMOV UR17, 0x10000000 ;  /* 0x1000000000117882 */ /* 0x000fe20000000000 */
[----:B------:R-:W-:Y:S01]  /*9fd0*/  UMOV UR14, UR18 ;  /* 0x00000012000e7c82 */ /* 0x000fe20008000000 */
[----:B------:R-:W-:Y:S02]  /*9fe0*/  UIADD3 UR11, UPT, UPT, UR19, 0x50, URZ ;  /* 0x00000050130b7890 */ /* 0x000fe4000fffe0ff */
[----:B------:R-:W-:Y:S03]  /*9ff0*/  UIADD3 UR8, UPT, UPT, UR24, 0x2800, URZ ;  /* 0x0000280018087890 */ /* 0x000fe6000fffe0ff */
[----:B------:R4:W-:Y:S01]  /*a000*/  UTMALDG.2D [UR12], [UR28], desc[UR16] ;  /* 0x0000100c1c0075b4 */ /* 0x0009e20008009000 */
[----:B------:R-:W-:Y:S01]  /*a010*/  UMOV UR10, UR18 ;  /* 0x00000012000a7c82 */ /* 0x000fe20008000000 */
[----:B------:R-:W-:Y:S04]  /*a020*/  UMOV UR9, UR13 ;  /* 0x0000000d00097c82 */ /* 0x000fe80008000000 */
[----:B------:R4:W-:Y:S02]  /*a030*/  UTMALDG.2D [UR8], [UR28], desc[UR16] ;  /* 0x000010081c0075b4 */ /* 0x0009e40008009000 */
[----:B----4-:R-:W-:Y:S05]  /*a040*/  BRA.U UP0, `(.L_x_127) ;  /* 0x0000000100047547 */ /* 0x010fea000b800000 */
[----:B------:R-:W-:Y:S05]  /*a050*/  BPT.TRAP 0x1 ;  /* 0x000000040000795c */ /* 0x000fea0000300000 */
.L_x_127:
[----:B-1----:R-:W-:Y:S04]  /*a060*/  HFMA2 R0, -RZ, RZ, 0, 0.00048828125 ;  /* 0x00001000ff007431 */ /* 0x002fe800000001ff */
[----:B------:R4:W-:Y:S03]  /*a070*/  SYNCS.ARRIVE.TRANS64.RED.A0TR RZ, [UR24+0x198], R0 ;  /* 0x00019800ffff79a7 */ /* 0x0009e60008300418 */
.L_x_126:
[----:B------:R-:W-:Y:S05]  /*a080*/  BSYNC.RECONVERGENT B0 ;  /* 0x0000000000007941 */ /* 0x000fea0003800200 */
.L_x_125:
[----:B------:R-:W-:Y:S05]  /*a090*/  BRA.U UP0, `(.L_x_128) ;  /* 0x0000000100047547 */ /* 0x000fea000b800000 */
[----:B------:R-:W-:Y:S05]  /*a0a0*/  BPT.TRAP 0x1 ;  /* 0x000000040000795c */ /* 0x000fea0000300000 */
.L_x_128:
[----:B------:R-:W-:Y:S04]  /*a0b0*/  UIADD3 UR4, UPT, UPT, UR24, 0x198, URZ ;  /* 0x0000019818047890 */ /* 0x000fe8000fffe0ff */
[----:B------:R-:W-:Y:S09]  /*a0c0*/  UPRMT UR4, UR25, 0x654, UR4 ;  /* 0x0000065419047896 */ /* 0x000ff20008000004 */
[----:B------:R-:W-:Y:S01]  /*a0d0*/  SYNCS.ARRIVE.TRANS64.RED.A1T0 RZ, [UR4], RZ ;  /* 0x000000ffffff79a7 */ /* 0x000fe20008100404 */
[----:B------:R-:W-:Y:S05]  /*a0e0*/  BRA.U UP0, `(.L_x_129) ;  /* 0x0000000100047547 */ /* 0x000fea000b800000 */
[----:B------:R-:W-:Y:S05]  /*a0f0*/  BPT.TRAP 0x1 ;  /* 0x000000040000795c */ /* 0x000fea0000300000 */
.L_x_129:
[----:B------:R-:W5:Y:S02]  /*a100*/  SYNCS.PHASECHK.TRANS64.TRYWAIT P0, [UR24+0x1c0], R5 ;  /* 0x0001c005ff0075a7 */ /* 0x000f640008001118 */
[----:B-----5:R-:W-:Y:S05]  /*a110*/  @!P0 BRA `(.L_x_130) ;  /* 0x0000007c00fc8947 */ /* 0x020fea0003800000 */
.L_x_322:
        /* <DEDUP_REMOVED lines=14> */
[----:B-1----:R-:W-:Y:S05]  /*a200*/  BRA.U UP0, `(.L_x_133) ;  /* 0x0000000100047547 */ /* 0x002fea000b800000 */
[----:B------:R-:W-:Y:S05]  /*a210*/  BPT.TRAP 0x1 ;  /* 0x000000040000795c */ /* 0x000fea0000300000 */
.L_x_133:
[----:B----4-:R-:W-:Y:S04]  /*a220*/  HFMA2 R0, -RZ, RZ, 0, 0.00048828125 ;  /* 0x00001000ff007431 */ /* 0x010fe800000001ff */
[----:B------:R1:W-:Y:S03]  /*a230*/  SYNCS.ARRIVE.TRANS64.RED.A0TR RZ, [UR24+0x1a0], R0 ;  /* 0x0001a000ffff79a7 */ /* 0x0003e60008300418 */
.L_x_132:
[----:B------:R-:W-:Y:S05]  /*a240*/  BSYNC.RECONVERGENT B0 ;  /* 0x0000000000007941 */ /* 0x000fea0003800200 */
.L_x_131:
[----:B------:R-:W-:Y:S05]  /*a250*/  BRA.U UP0, `(.L_x_134) ;  /* 0x0000000100047547 */ /* 0x000fea000b800000 */
[----:B------:R-:W-:Y:S05]  /*a260*/  BPT.TRAP 0x1 ;  /* 0x000000040000795c */ /* 0x000fea0000300000 */
.L_x_134:
[----:B------:R-:W-:Y:S04]  /*a270*/  UIADD3 UR4, UPT, UPT, UR24, 0x1a0, URZ ;  /* 0x000001a018047890 */ /* 0x000fe8000fffe0ff */
[----:B------:R-:W-:Y:S09]  /*a280*/  UPRMT UR4, UR25, 0x654, UR4 ;  /* 0x0000065419047896 */ /* 0x000ff20008000004 */
[----:B------:R-:W-:Y:S01]  /*a290*/  SYNCS.ARRIVE.TRANS64.RED.A1T0 RZ, [UR4], RZ ;  /* 0x000000ffffff79a7 */ /* 0x000fe20008100404 */
[----:B------:R-:W-:Y:S05]  /*a2a0*/  BRA.U UP0, `(.L_x_135) ;  /* 0x0000000100047547 */ /* 0x000fea000b800000 */
[----:B------:R-:W-:Y:S05]  /*a2b0*/  BPT.TRAP 0x1 ;  /* 0x000000040000795c */ /* 0x000fea0000300000 */
.L_x_135:
[----:B------:R-:W5:Y:S02]  /*a2c0*/  SYNCS.PHASECHK.TRANS64.TRYWAIT P0, [UR24+0x1c8], R5 ;  /* 0x0001c805ff0075a7 */ /* 0x000f640008001118 */
[----:B-----5:R-:W-:Y:S05]  /*a2d0*/  @!P0 BRA `(.L_x_136) ;  /* 0x0000007c00a48947 */ /* 0x020fea0003800000 */
.L_x_324:
        /* <DEDUP_REMOVED lines=16> */
.L_x_139:
[----:B----4-:R-:W-:Y:S04]  /*a3e0*/  HFMA2 R0, -RZ, RZ, 0, 0.00048828125 ;  /* 0x00001000ff007431 */ /* 0x010fe800000001ff */
[----:B------:R1:W-:Y:S03]  /*a3f0*/  SYNCS.ARRIVE.TRANS64.RED.A0TR RZ, [UR24+0x1a8], R0 ;  /* 0x0001a800ffff79a7 */ /* 0x0003e60008300418 */
.L_x_138:
[----:B------:R-:W-:Y:S05]  /*a400*/  BSYNC.RECONVERGENT B0 ;  /* 0x0000000000007941 */ /* 0x000fea0003800200 */
.L_x_137:
[----:B------:R-:W-:Y:S05]  /*a410*/  BRA.U UP0, `(.L_x_140) ;  /* 0x0000000100047547 */ /* 0x000fea000b800000 */
[----:B------:R-:W-:Y:S05]  /*a420*/  BPT.TRAP 0x1 ;  /* 0x000000040000795c */ /* 0x000fea0000300000 */
.L_x_140:
[----:B------:R-:W-:Y:S01]  /*a430*/  UIADD3 UR4, UPT, UPT, UR24, 0x1a8, URZ ;  /* 0x000001a818047890 */ /* 0x000fe2000fffe0ff */
[----:B------:R-:W-:Y:S01]  /*a440*/  LOP3.LUT R18, R18, 0x1, RZ, 0x3c, !PT ;  /* 0x0000000112127812 */ /* 0x000fe200078e3cff */
[----:B------:R-:W-:Y:S02]  /*a450*/  UISETP.NE.AND UP1, UPT, UR37, 0x8, UPT ;  /* 0x000000082500788c */ /* 0x000fe4000bf25270 */
[----:B------:R-:W-:Y:S09]  /*a460*/  UPRMT UR4, UR25, 0x654, UR4 ;  /* 0x0000065419047896 */ /* 0x000ff20008000004 */
[----:B------:R-:W-:Y:S01]  /*a470*/  SYNCS.ARRIVE.TRANS64.RED.A1T0 RZ, [UR4], RZ ;  /* 0x000000ffffff79a7 */ /* 0x000fe20008100404 */
[----:B------:R-:W-:Y:S05]  /*a480*/  BRA.U UP1, `(.L_x_141) ;  /* 0x0000000101047547 */ /* 0x000fea000b800000 */
[----:B------:R-:W-:Y:S05]  /*a490*/  BPT.TRAP 0x1 ;  /* 0x000000040000795c */ /* 0x000fea0000300000 */
.L_x_141:
[----:B------:R-:W-:Y:S01]  /*a4a0*/  ULEA UR8, UR5, UR24, 0x3 ;  /* 0x0000001805087291 */ /* 0x000fe2000f8e18ff */
[----:B-1----:R-:W-:Y:S08]  /*a4b0*/  SHF.L.U32 R5, R17, 0x1f, RZ ;  /* 0x0000001f11057819 */ /* 0x002ff000000006ff */
[----:B------:R-:W1:Y:S02]  /*a4c0*/  SYNCS.PHASECHK.TRANS64.TRYWAIT P0, [UR8+0x2c0], R5 ;  /* 0x0002c005ff0075a7 */ /* 0x000e640008001108 */
[----:B-1----:R-:W-:Y:S05]  /*a4d0*/  @!P0 BRA `(.L_x_142) ;  /* 0x0000007c003c8947 */ /* 0x002fea0003800000 */
.L_x_326:
[----:B------:R-:W-:Y:S09]  /*a4e0*/  UIMAD UR4, UR5, 0x14, UR36 ;  /* 0x00000014050478a4 */ /* 0x000ff2000f8e0224 */
[----:B--2---:R-:W2:Y:S04]  /*a4f0*/  LDS R6, [UR4] ;  /* 0x00000004ff067984 */ /* 0x004ea80008000800 */
[----:B-1----:R-:W1:Y:S04]  /*a500*/  LDS R5, [UR4+0x4] ;  /* 0x00000404ff057984 */ /* 0x002e680008000800 */
[----:B------:R-:W3:Y:S04]  /*a510*/  LDS.U16 R4, [UR4+0x12] ;  /* 0x00001204ff047984 */ /* 0x000ee80008000400 */
[----:B------:R-:W3:Y:S04]  /*a520*/  LDS R23, [UR4+0x8] ;  /* 0x00000804ff177984 */ /* 0x000ee80008000800 */
[----:B----4-:R-:W4:Y:S01]  /*a530*/  LDS R0, [UR4+0xc] ;  /* 0x00000c04ff007984 */ /* 0x010f220008000800 */
[----:B------:R-:W-:Y:S01]  /*a540*/  @!PT LDS RZ, [RZ] ;  /* 0x00000000fffff984 */ /* 0x000fe20000000800 */
[----:B------:R-:W-:Y:S01]  /*a550*/  @!PT LDS RZ, [RZ] ;  /* 0x00000000fffff984 */ /* 0x000fe20000000800 */
[----:B------:R-:W-:Y:S01]  /*a560*/  @!PT LDS RZ, [RZ] ;  /* 0x00000000fffff984 */ /* 0x000fe20000000800 */
[----:B------:R-:W-:Y:S01]  /*a570*/  @!PT LDS RZ, [RZ] ;  /* 0x00000000fffff984 */ /* 0x000fe20000000800 */
[----:B------:R5:W-:Y:S06]  /*a580*/  MEMBAR.ALL.CTA ;  /* 0x0000000000007992 */ /* 0x000bec0000008000 */
[----:B-----5:R-:W3:Y:S01]  /*a590*/  FENCE.VIEW.ASYNC.S ;  /* 0x00000000000073c6 */ /* 0x020ee20000000000 */
[----:B--2---:R-:W-:Y:S02]  /*a5a0*/  R2UR UR18, R6 ;  /* 0x00000000061272ca */ /* 0x004fe400000e0000 */
[----:B-1----:R-:W-:Y:S01]  /*a5b0*/  R2UR UR19, R5 ;  /* 0x00000000051372ca */ /* 0x002fe200000e0000 */
[----:B------:R-:W-:Y:S03]  /*a5c0*/  @!UPT UIADD3 URZ, UPT, UPT, URZ, URZ, URZ ;  /* 0x000000fffffff290 */ /* 0x000fe6000fffe0ff */
[----:B------:R-:W-:Y:S11]  /*a5d0*/  BRA.U UP1, `(.L_x_143) ;  /* 0x0000000101047547 */ /* 0x000ff6000b800000 */
[----:B------:R-:W-:Y:S05]  /*a5e0*/  BPT.TRAP 0x1 ;  /* 0x000000040000795c */ /* 0x000fea0000300000 */
.L_x_143:
[----:B------:R-:W-:Y:S01]  /*a5f0*/  UIADD3 UR8, UPT, UPT, UR8, 0x300, URZ ;  /* 0x0000030008087890 */ /* 0x000fe2000fffe0ff */
[----:B----4-:R-:W-:Y:S03]  /*a600*/  ISETP.NE.AND P0, PT, R0, RZ, PT ;  /* 0x000000ff0000720c */ /* 0x010fe60003f05270 */
[----:B------:R-:W-:Y:S09]  /*a610*/  UPRMT UR8, UR25, 0x654, UR8 ;  /* 0x0000065419087896 */ /* 0x000ff20008000008 */
[----:B---3--:R-:W-:Y:S01]  /*a620*/  SYNCS.ARRIVE.TRANS64.RED.A1T0 RZ, [UR8], RZ ;  /* 0x000000ffffff79a7 */ /* 0x008fe20008100408 */
[----:B------:R-:W-:Y:S04]  /*a630*/  UIADD3 UR8, UPT, UPT, UR5, 0x1, URZ ;  /* 0x0000000105087890 */ /* 0x000fe8000fffe0ff */
[----:B------:R-:W-:Y:S04]  /*a640*/  UISETP.NE.AND UP1, UPT, UR8, 0x8, UPT ;  /* 0x000000080800788c */ /* 0x000fe8000bf25270 */
[----:B------:R-:W-:Y:S02]  /*a650*/  USEL UR4, URZ, 0x1, UP1 ;  /* 0x00000001ff047887 */ /* 0x000fe40008800000 */
[----:B------:R-:W-:Y:S02]  /*a660*/  USEL UR5, UR8, URZ, UP1 ;  /* 0x000000ff08057287 */ /* 0x000fe40008800000 */
[----:B------:R-:W-:Y:S02]  /*a670*/  UPLOP3.LUT UP1, UPT, UPT, UPT, UPT, 0x80, 0x8 ;  /* 0x000000000008789c */ /* 0x000fe40003f2f070 */
[----:B------:R-:W-:Y:S01]  /*a680*/  LOP3.LUT R17, R17, UR4, RZ, 0x3c, !PT ;  /* 0x0000000411117c12 */ /* 0x000fe2000f8e3cff */
[----:B------:R-:W-:Y:S08]  /*a690*/  @P0 BRA `(.L_x_144) ;  /* 0xffffffec00c00947 */ /* 0x000ff0000383ffff */
[----:B------:R-:W-:Y:S05]  /*a6a0*/  BRA.U UP0, `(.L_x_145) ;  /* 0x0000000100047547 */ /* 0x000fea000b800000 */
[----:B------:R-:W-:Y:S05]  /*a6b0*/  BPT.TRAP 0x1 ;  /* 0x000000040000795c */ /* 0x000fea0000300000 */
.L_x_145:
[----:B------:R-:W-:-:S04]  /*a6c0*/  SHF.L.U32 R3, R18, 0x1f, RZ ;  /* 0x0000001f12037819 */ /* 0x000fc800000006ff */
[----:B------:R-:W1:Y:S02]  /*a6d0*/  SYNCS.PHASECHK.TRANS64.TRYWAIT P0, [UR24+0x1b0], R3 ;  /* 0x0001b003ff0075a7 */ /* 0x000e640008001118 */
[----:B-1----:R-:W-:Y:S05]  /*a6e0*/  @!P0 BRA `(.L_x_146) ;  /* 0x0000007800d08947 */ /* 0x002fea0003800000 */
.L_x_328:
[----:B------:R-:W-:Y:S05]  /*a6f0*/  BRA.U UP0, `(.L_x_147) ;  /* 0x0000000100047547 */ /* 0x000fea000b800000 */
[----:B------:R-:W-:Y:S05]  /*a700*/  BPT.TRAP 0x1 ;  /* 0x000000040000795c */ /* 0x000fea0000300000 */
.L_x_147:
[----:B------:R-:W2:Y:S02]  /*a710*/  SYNCS.PHASECHK.TRANS64.TRYWAIT P0, [UR24+0x1b8], R3 ;  /* 0x0001b803ff0075a7 */ /* 0x000ea40008001118 */
[----:B--2---:R-:W-:Y:S05]  /*a720*/  @!P0 BRA `(.L_x_148) ;  /* 0x0000007800d88947 */ /* 0x004fea0003800000 */
.L_x_330:
[----:B------:R-:W-:Y:S05]  /*a730*/  BRA.U UP0, `(.L_x_149) ;  /* 0x0000000100047547 */ /* 0x000fea000b800000 */
[----:B------:R-:W-:Y:S05]  /*a740*/  BPT.TRAP 0x1 ;  /* 0x000000040000795c */ /* 0x000fea0000300000 */
.L_x_149:
[----:B------:R-:W2:Y:S02]  /*a750*/  SYNCS.PHASECHK.TRANS64.TRYWAIT P0, [UR24+0x1c0], R3 ;  /* 0x0001c003ff0075a7 */ /* 0x000ea40008001118 */
[----:B--2---:R-:W-:Y:S05]  /*a760*/  @!P0 BRA `(.L_x_150) ;  /* 0x0000007800e08947 */ /* 0x004fea0003800000 */
.L_x_332:
[----:B------:R-:W-:Y:S05]  /*a770*/  BRA.U UP0, `(.L_x_151) ;  /* 0x0000000100047547 */ /* 0x000fea000b800000 */
[----:B------:R-:W-:Y:S05]  /*a780*/  BPT.TRAP 0x1 ;  /* 0x000000040000795c */ /* 0x000fea0000300000 */
.L_x_151:
[----:B-1----:R-:W-:Y:S02]  /*a790*/  SHF.L.U32 R3, R18, 0x1f, RZ ;  /* 0x0000001f12037819 */ /* 0x002fe400000006ff */
[----:B------:R-:W-:-:S04]  /*a7a0*/  MOV R0, UR24 ;  /* 0x0000001800007c02 */ /* 0x000fc80008000f00 */
[----:B------:R1:W2:Y:S03]  /*a7b0*/  SYNCS.PHASECHK.TRANS64.TRYWAIT P0, [R0+URZ+0x1c8], R3 ;  /* 0x0001c803000075a7 */ /* 0x0002a600080011ff */
[----:B--2---:R-:W-:Y:S05]  /*a7c0*/  @!P0 NANOSLEEP.SYNCS 0x989680 ;  /* 0x009896800000895d */ /* 0x004fea0003900000 */
[----:B------:R-:W2:Y:S02]  /*a7d0*/  @!P0 SYNCS.PHASECHK.TRANS64 P0, [R0+URZ+0x1c8], R3 ;  /* 0x0001c803000085a7 */ /* 0x000ea400080010ff */
[----:B--2---:R-:W-:Y:S05]  /*a7e0*/  @P0 EXIT ;  /* 0x000000000000094d */ /* 0x004fea0003800000 */
[----:B------:R-:W-:Y:S05]  /*a7f0*/  BRA `(.L_x_151) ;  /* 0xfffffffc00e47947 */ /* 0x000fea000383ffff */
.L_x_110:
[----:B------:R-:W-:-:S09]  /*a800*/  UISETP.NE.AND UP0, UPT, UR21, 0x4, UPT ;  /* 0x000000041500788c */ /* 0x000fd2000bf05270 */
[----:B------:R-:W-:Y:S05]  /*a810*/  BRA.U UP0, `(.L_x_152) ;  /* 0x0000003d00047547 */ /* 0x000fea000b800000 */
.L_x_153:
[----:B------:R-:W-:-:S08]  /*a820*/  NOP ;  /* 0x0000000000007918 */ /* 0x000fd00000000000 */
[----:B------:R-:W1:Y:S02]  /*a830*/  USETMAXREG.TRY_ALLOC.CTAPOOL UP0, 0xe8 ;  /* 0x000000e8000079c8 */ /* 0x000e640008000600 */
[----:B-1----:R-:W-:Y:S05]  /*a840*/  BRA.U !UP0, `(.L_x_153) ;  /* 0xfffffffd08f47547 */ /* 0x002fea000b83ffff */
[----:B------:R-:W1:Y:S08]  /*a850*/  S2UR UR52, SR_CgaCtaId ;  /* 0x00000000003479c3 */ /* 0x000e700000008800 */
[----:B------:R-:W-:Y:S01]  /*a860*/  BAR.SYNC.DEFER_BLOCKING 0x6, 0xa0 ;  /* 0x0182800000007b1d */ /* 0x000fe20000010000 */
[C---:B------:R-:W-:Y:S01]  /*a870*/  IMAD.SHL.U32 R3, R49.reuse, 0x20, RZ ;  /* 0x0000002031037824 */ /* 0x040fe200078e00ff */
[----:B------:R-:W-:Y:S01]  /*a880*/  PLOP3.LUT P2, PT, PT, PT, PT, 0x80, 0x8 ;  /* 0x000000000008781c */ /* 0x000fe20003f4f070 */
[C---:B------:R-:W-:Y:S01]  /*a890*/  IMAD.SHL.U32 R4, R49.reuse, 0x40, RZ ;  /* 0x0000004031047824 */ /* 0x040fe200078e00ff */
[C---:B------:R-:W-:Y:S01]  /*a8a0*/  LOP3.LUT R64, R49.reuse, 0x60, RZ, 0xc0, !PT ;  /* 0x0000006031407812 */ /* 0x040fe200078ec0ff */
[----:B------:R-:W-:Y:S01]  /*a8b0*/  IMAD.SHL.U32 R62, R49, 0x10, RZ ;  /* 0x00000010313e7824 */ /* 0x000fe200078e00ff */
[----:B------:R-:W-:-:S02]  /*a8c0*/  UMOV UR43, 0x400 ;  /* 0x00000400002b7882 */ /* 0x000fc40000000000 */
[----:B------:R-:W2:Y:S01]  /*a8d0*/  LDC.64 R66, c[0x0][0x390] ;  /* 0x0000e400ff427b82 */ /* 0x000ea20000000a00 */
[----:B------:R-:W3:Y:S01]  /*a8e0*/  SHFL.IDX PT, R65, R48, RZ, 0x1f ;  /* 0x00001fff30417589 */ /* 0x000ee200000e0000 */
[----:B-----5:R-:W-:Y:S01]  /*a8f0*/  IMAD.SHL.U32 R5, R48, 0x200000, RZ ;  /* 0x0020000030057824 */ /* 0x020fe200078e00ff */
[----:B------:R-:W-:Y:S01]  /*a900*/  LOP3.LUT R3, R3, 0x200, RZ, 0xc0, !PT ;  /* 0x0000020003037812 */ /* 0x000fe200078ec0ff */
[C---:B------:R-:W-:Y:S01]  /*a910*/  IMAD.U32 R2, R49.reuse, 0x10000, RZ ;  /* 0x0001000031027824 */ /* 0x040fe200078e00ff */
[----:B------:R-:W-:Y:S01]  /*a920*/  LOP3.LUT R4, R4, 0x1c0, RZ, 0xc0, !PT ;  /* 0x000001c004047812 */ /* 0x000fe200078ec0ff */
[----:B------:R-:W-:Y:S01]  /*a930*/  IMAD.SHL.U32 R0, R49, 0x8, RZ ;  /* 0x0000000831007824 */ /* 0x000fe200078e00ff */
[----:B------:R-:W-:Y:S01]  /*a940*/  LOP3.LUT R62, R3, 0x400, R62, 0xf8, !PT ;  /* 0x00000400033e7812 */ /* 0x000fe200078ef83e */
[----:B------:R-:W2:Y:S01]  /*a950*/  LDC.64 R44, c[0x0][0x890] ;  /* 0x00022400ff2c7b82 */ /* 0x000ea20000000a00 */
[----:B------:R-:W-:Y:S01]  /*a960*/  LOP3.LUT R5, R5, 0x200000, RZ, 0xc0, !PT ;  /* 0x0020000005057812 */ /* 0x000fe200078ec0ff */
[----:B------:R-:W2:Y:S01]  /*a970*/  LDCU.64 UR38, c[0x0][0x888] ;  /* 0x00011100ff2677ac */ /* 0x000ea20008000a00 */
[----:B------:R-:W-:Y:S01]  /*a980*/  LOP3.LUT R3, R4, 0x28, R49, 0xf8, !PT ;  /* 0x0000002804037812 */ /* 0x000fe200078ef831 */
[----:B------:R-:W-:Y:S01]  /*a990*/  IMAD.MOV.U32 R61, RZ, RZ, 0x1 ;  /* 0x00000001ff3d7424 */ /* 0x000fe200078e00ff */
[----:B------:R-:W-:Y:S01]  /*a9a0*/  LOP3.LUT R2, R5, 0x400000, R2, 0xf8, !PT ;  /* 0x0040000005027812 */ /* 0x000fe200078ef802 */
[----:B------:R-:W2:Y:S01]  /*a9b0*/  LDCU.64 UR48, c[0x0][0xb18] ;  /* 0x00016300ff3077ac */ /* 0x000ea20008000a00 */
[----:B------:R-:W-:Y:S01]  /*a9c0*/  LOP3.LUT R3, R3, 0x38, R0, 0x78, !PT ;  /* 0x0000003803037812 */ /* 0x000fe200078e7800 */
[----:B------:R-:W2:Y:S01]  /*a9d0*/  LDC.64 R46, c[0x0][0x8b8] ;  /* 0x00022e00ff2e7b82 */ /* 0x000ea20000000a00 */
[----:B------:R-:W-:Y:S01]  /*a9e0*/  IMAD.MOV.U32 R60, RZ, RZ, RZ ;  /* 0x000000ffff3c7224 */ /* 0x000fe200078e00ff */
[----:B-1----:R-:W-:Y:S01]  /*a9f0*/  ULEA UR43, UR52, UR43, 0x18 ;  /* 0x0000002b342b7291 */ /* 0x002fe2000f8ec0ff */
[----:B------:R-:W-:Y:S01]  /*aa00*/  LOP3.LUT R62, R62, R3, RZ, 0xfc, !PT ;  /* 0x000000033e3e7212 */ /* 0x000fe200078efcff */
[----:B------:R-:W1:Y:S01]  /*aa10*/  LDCU.64 UR46, c[0x0][0xb20] ;  /* 0x00016400ff2e77ac */ /* 0x000e620008000a00 */
[----:B------:R-:W-:Y:S01]  /*aa20*/  PRMT R59, RZ, 0x7610, R59 ;  /* 0x00007610ff3b7816 */ /* 0x000fe2000000003b */
[----:B------:R-:W-:Y:S01]  /*aa30*/  IMAD.MOV.U32 R58, RZ, RZ, RZ ;  /* 0x000000ffff3a7224 */ /* 0x000fe200078e00ff */
[----:B------:R-:W1:Y:S01]  /*aa40*/  LDCU.64 UR44, c[0x0][0x8b0] ;  /* 0x00011600ff2c77ac */ /* 0x000e620008000a00 */
[----:B---3--:R-:W-:Y:S01]  /*aa50*/  ISETP.NE.AND P0, PT, R65, 0x4, PT ;  /* 0x000000044100780c */ /* 0x008fe20003f05270 */
[----:B------:R-:W-:-:S02]  /*aa60*/  IMAD.MOV.U32 R57, RZ, RZ, RZ ;  /* 0x000000ffff397224 */ /* 0x000fc400078e00ff */
[----:B------:R-:W3:Y:S01]  /*aa70*/  LDS R63, [UR43+0x480] ;  /* 0x0004802bff3f7984 */ /* 0x000ee20008000800 */
[----:B------:R-:W-:Y:S01]  /*aa80*/  UMOV UR58, URZ ;  /* 0x000000ff003a7c82 */ /* 0x000fe20008000000 */
[----:B------:R-:W-:Y:S01]  /*aa90*/  UMOV UR59, URZ ;  /* 0x000000ff003b7c82 */ /* 0x000fe20008000000 */
[----:B------:R-:W-:Y:S01]  /*aaa0*/  UIADD3 UR4, UPT, UPT, UR43, 0x1000, URZ ;  /* 0x000010002b047890 */ /* 0x000fe2000fffe0ff */
[----:B------:R-:W-:Y:S01]  /*aab0*/  UMOV UR5, URZ ;  /* 0x000000ff00057c82 */ /* 0x000fe20008000000 */
[----:B---3--:R-:W-:-:S05]  /*aac0*/  IMAD.IADD R63, R63, 0x1, R2 ;  /* 0x000000013f3f7824 */ /* 0x008fca00078e0202 */
[----:B-12---:R-:W-:Y:S05]  /*aad0*/  @P0 BRA `(.L_x_154) ;  /* 0x00000000007c0947 */ /* 0x006fea0003800000 */
[----:B------:R-:W1:Y:S01]  /*aae0*/  LDC.64 R36, c[0x0][0xa00] ;  /* 0x00028000ff247b82 */ /* 0x000e620000000a00 */
[----:B------:R-:W2:Y:S01]  /*aaf0*/  LDCU UR6, c[0x0][0xc1c] ;  /* 0x00018380ff0677ac */ /* 0x000ea20008000800 */
[----:B------:R-:W3:Y:S06]  /*ab00*/  LDCU.64 UR58, c[0x0][0xb00] ;  /* 0x00016000ff3a77ac */ /* 0x000eec0008000a00 */
[----:B------:R-:W1:Y:S01]  /*ab10*/  LDC.64 R38, c[0x0][0xa08] ;  /* 0x00028200ff267b82 */ /* 0x000e620000000a00 */
[----:B------:R-:W-:-:S07]  /*ab20*/  ELECT P0, URZ, PT ;  /* 0x0000000000ff782f */ /* 0x000fce0003800000 */
[----:B------:R-:W5:Y:S01]  /*ab30*/  LDC.64 R32, c[0x0][0xa10] ;  /* 0x00028400ff207b82 */ /* 0x000f620000000a00 */
[----:B--2---:R-:W-:-:S04]  /*ab40*/  UIADD3 UR6, UPT, UPT, UR28, UR6, URZ ;  /* 0x000000061c067290 */ /* 0x004fc8000fffe0ff */
[----:B------:R-:W-:-:S03]  /*ab50*/  UIMAD UR6, UR6, 0xe, URZ ;  /* 0x0000000e060678a4 */ /* 0x000fc6000f8e02ff */
[----:B------:R-:W5:Y:S01]  /*ab60*/  LDC.64 R34, c[0x0][0xa18] ;  /* 0x00028600ff227b82 */ /* 0x000f620000000a00 */
[----:B---3--:R-:W-:-:S07]  /*ab70*/  UIMAD.WIDE.U32 UR58, UR6, 0x80, UR58 ;  /* 0x00000080063a78a5 */ /* 0x008fce000f8e003a */
[----:B------:R-:W2:Y:S01]  /*ab80*/  LDC.64 R28, c[0x0][0xa20] ;  /* 0x00028800ff1c7b82 */ /* 0x000ea20000000a00 */
[----:B-1----:R1:W-:Y:S07]  /*ab90*/  @P0 STS.128 [UR43+0x580], R36 ;  /* 0x00058024ff000988 */ /* 0x0023ee0008000c2b */
[----:B------:R-:W2:Y:S08]  /*aba0*/  LDC.64 R30, c[0x0][0xa28] ;  /* 0x00028a00ff1e7b82 */ /* 0x000eb00000000a00 */
[----:B------:R-:W3:Y:S01]  /*abb0*/  LDC.64 R24, c[0x0][0xa30] ;  /* 0x00028c00ff187b82 */ /* 0x000ee20000000a00 */
[----:B-----5:R1:W-:Y:S07]  /*abc0*/  @P0 STS.128 [UR43+0x590], R32 ;  /* 0x00059020ff000988 */ /* 0x0203ee0008000c2b */
[----:B------:R-:W3:Y:S08]  /*abd0*/  LDC.64 R26, c[0x0][0xa38] ;  /* 0x00028e00ff1a7b82 */ /* 0x000ef00000000a00 */
[----:B----4-:R-:W4:Y:S01]  /*abe0*/  LDC.64 R16, c[0x0][0xa40] ;  /* 0x00029000ff107b82 */ /* 0x010f220000000a00 */
[----:B--2---:R1:W-:Y:S07]  /*abf0*/  @P0 STS.128 [UR43+0x5a0], R28 ;  /* 0x0005a01cff000988 */ /* 0x0043ee0008000c2b */
[----:B------:R-:W4:Y:S08]  /*ac00*/  LDC.64 R18, c[0x0][0xa48] ;  /* 0x00029200ff127b82 */ /* 0x000f300000000a00 */
[----:B------:R-:W2:Y:S01]  /*ac10*/  LDC.64 R12, c[0x0][0xa50] ;  /* 0x00029400ff0c7b82 */ /* 0x000ea20000000a00 */
[----:B---3--:R1:W-:Y:S07]  /*ac20*/  @P0 STS.128 [UR43+0x5b0], R24 ;  /* 0x0005b018ff000988 */ /* 0x0083ee0008000c2b */
[----:B------:R-:W2:Y:S08]  /*ac30*/  LDC.64 R14, c[0x0][0xa58] ;  /* 0x00029600ff0e7b82 */ /* 0x000eb00000000a00 */
[----:B------:R-:W3:Y:S01]  /*ac40*/  LDC.64 R8, c[0x0][0xa60] ;  /* 0x00029800ff087b82 */ /* 0x000ee20000000a00 */
[----:B----4-:R1:W-:Y:S07]  /*ac50*/  @P0 STS.128 [UR43+0x5c0], R16 ;  /* 0x0005c010ff000988 */ /* 0x0103ee0008000c2b */
[----:B------:R-:W3:Y:S08]  /*ac60*/  LDC.64 R10, c[0x0][0xa68] ;  /* 0x00029a00ff0a7b82 */ /* 0x000ef00000000a00 */
[----:B------:R-:W4:Y:S01]  /*ac70*/  LDC.64 R4, c[0x0][0xa70] ;  /* 0x00029c00ff047b82 */ /* 0x000f220000000a00 */
[----:B--2---:R1:W-:Y:S07]  /*ac80*/  @P0 STS.128 [UR43+0x5d0], R12 ;  /* 0x0005d00cff000988 */ /* 0x0043ee0008000c2b */
[----:B------:R-:W4:Y:S01]  /*ac90*/  LDC.64 R6, c[0x0][0xa78] ;  /* 0x00029e00ff067b82 */ /* 0x000f220000000a00 */
[----:B---3--:R1:W-:Y:S04]  /*aca0*/  @P0 STS.128 [UR43+0x5e0], R8 ;  /* 0x0005e008ff000988 */ /* 0x0083e80008000c2b */
[----:B----4-:R1:W-:Y:S01]  /*acb0*/  @P0 STS.128 [UR43+0x5f0], R4 ;  /* 0x0005f004ff000988 */ /* 0x0103e20008000c2b */
[----:B------:R-:W-:Y:S01]  /*acc0*/  NOP ;  /* 0x0000000000007918 */ /* 0x000fe20000000000 */
.L_x_154:
[----:B------:R-:W-:Y:S01]  /*acd0*/  MOV R50, UR4 ;  /* 0x0000000400327c02 */ /* 0x000fe20008000f00 */
[----:B------:R-:W-:Y:S01]  /*ace0*/  UMOV UR54, URZ ;  /* 0x000000ff00367c82 */ /* 0x000fe20008000000 */
[----:B------:R-:W-:Y:S01]  /*acf0*/  SHF.L.U32 R62, R62, 0x1, RZ ;  /* 0x000000013e3e7819 */ /* 0x000fe200000006ff */
[----:B------:R-:W-:-:S06]  /*ad00*/  UMOV UR53, URZ ;  /* 0x000000ff00357c82 */ /* 0x000fcc0008000000 */
.L_x_208:
        /* <DEDUP_REMOVED lines=17> */
[----:B------:R-:W-:Y:S02]  /*ae20*/  ISETP.NE.OR P0, PT, R65, 0x4, !P2 ;  /* 0x000000044100780c */ /* 0x000fe40005705670 */
[----:B------:R-:W-:Y:S02]  /*ae30*/  R2UR UR56, R2 ;  /* 0x00000000023872ca */ /* 0x000fe400000e0000 */
[----:B------:R-:W-:Y:S09]  /*ae40*/  R2UR UR57, R3 ;  /* 0x00000000033972ca */ /* 0x000ff200000e0000 */
[----:B-1-34-:R-:W-:Y:S06]  /*ae50*/  @P0 BRA `(.L_x_155) ;  /* 0x0000000000ec0947 */ /* 0x01afec0003800000 */
[----:B-1----:R-:W-:Y:S01]  /*ae60*/  IMAD.U32 R9, RZ, RZ, UR43 ;  /* 0x0000002bff097e24 */ /* 0x002fe2000f8e00ff */
[----:B------:R-:W1:Y:S01]  /*ae70*/  S2R R0, SR_LANEID ;  /* 0x0000000000007919 */ /* 0x000e620000000000 */
[----:B------:R-:W-:Y:S01]  /*ae80*/  ELECT P0, URZ, PT ;  /* 0x0000000000ff782f */ /* 0x000fe20003800000 */
[----:B------:R-:W-:Y:S01]  /*ae90*/  BSSY.RECONVERGENT B0, `(.L_x_156) ;  /* 0x0000032000007945 */ /* 0x000fe20003800200 */
[----:B-1----:R-:W-:Y:S05]  /*aea0*/  IMAD.SHL.U32 R0, R0, 0x4, RZ ;  /* 0x0000000400007824 */ /* 0x002fea00078e00ff */
[----:B------:R-:W-:Y:S06]  /*aeb0*/  IADD3 R9, PT, PT, R0, 0x580, R9 ;  /* 0x0000058000097810 */ /* 0x000fec0007ffe009 */
[----:B------:R-:W-:Y:S05]  /*aec0*/  @!P0 BRA `(.L_x_157) ;  /* 0x0000000000b88947 */ /* 0x000fea0003800000 */
[----:B------:R-:W-:Y:S01]  /*aed0*/  STS [UR43+0x5b0], RZ ;  /* 0x0005b0ffff007988 */ /* 0x000fe2000800082b */
[----:B------:R-:W-:Y:S01]  /*aee0*/  ISETP.NE.U32.AND P0, PT, RZ, UR46, PT ;  /* 0x0000002eff007c0c */ /* 0x000fe2000bf05070 */
[C---:B------:R-:W-:Y:S01]  /*aef0*/  IMAD.WIDE R6, R23.reuse, 0xc, R66 ;  /* 0x0000000c17067825 */ /* 0x040fe200078e0242 */
[----:B------:R-:W-:Y:S02]  /*af00*/  UIADD3 UR4, UPT, UPT, UR43, 0x580, URZ ;  /* 0x000005802b047890 */ /* 0x000fe4000fffe0ff */
[----:B------:R-:W-:Y:S02]  /*af10*/  ISETP.NE.AND.EX P1, PT, RZ, UR47, PT, P0 ;  /* 0x0000002fff007c0c */ /* 0x000fe4000bf25300 */
[----:B------:R-:W2:Y:S01]  /*af20*/  LDG.E R14, desc[UR50][R6.64] ;  /* 0x00000032060e7981 */ /* 0x000ea2000c1e1900 */
[C---:B------:R-:W-:Y:S03]  /*af30*/  LEA R2, P0, R23.reuse, RZ, 0x3 ;  /* 0x000000ff17027211 */ /* 0x040fe600078018ff */
[----:B------:R1:W3:Y:S01]  /*af40*/  LDG.E R5, desc[UR50][R6.64+0x4] ;  /* 0x0000043206057981 */ /* 0x0002e2000c1e1900 */
[----:B------:R-:W-:Y:S06]  /*af50*/  LEA.HI.X.SX32 R3, R23, RZ, 0x3, P0 ;  /* 0x000000ff17037211 */ /* 0x000fec00000f1eff */
[C---:B------:R-:W-:Y:S04]  /*af60*/  @P1 IADD3 R10, P0, PT, R2.reuse, UR46, RZ ;  /* 0x0000002e020a1c10 */ /* 0x040fe8000ff1e0ff */
[C---:B------:R-:W-:Y:S02]  /*af70*/  @P1 IADD3.X R11, PT, PT, R3.reuse, UR47, RZ, P0, !PT ;  /* 0x0000002f030b1c10 */ /* 0x040fe400087fe4ff */
[----:B------:R-:W-:Y:S03]  /*af80*/  IADD3 R12, P0, PT, R2, UR48, RZ ;  /* 0x00000030020c7c10 */ /* 0x000fe6000ff1e0ff */
[----:B----4-:R-:W4:Y:S01]  /*af90*/  @P1 LDG.E.64 R16, desc[UR50][R10.64] ;  /* 0x000000320a101981 */ /* 0x010f22000c1e1b00 */
[----:B------:R-:W-:Y:S03]  /*afa0*/  IADD3.X R13, PT, PT, R3, UR49, RZ, P0, !PT ;  /* 0x00000031030d7c10 */ /* 0x000fe600087fe4ff */
[----:B------:R-:W5:Y:S04]  /*afb0*/  LDS R3, [UR43+0x59c] ;  /* 0x00059c2bff037984 */ /* 0x000f680008000800 */
[----:B------:R-:W5:Y:S01]  /*afc0*/  LDG.E.64 R12, desc[UR50][R12.64] ;  /* 0x000000320c0c7981 */ /* 0x000f62000c1e1b00 */
[----:B-1----:R-:W-:Y:S03]  /*afd0*/  IMAD.U32 R6, RZ, RZ, UR4 ;  /* 0x00000004ff067e24 */ /* 0x002fe6000f8e00ff */
[----:B-----5:R-:W-:Y:S01]  /*afe0*/  STS.64 [UR43+0x580], R12 ;  /* 0x0005800cff007988 */ /* 0x020fe20008000a2b */
[--C-:B--2---:R-:W-:Y:S01]  /*aff0*/  SHF.R.S32.HI R15, RZ, 0x1f, R14.reuse ;  /* 0x0000001fff0f7819 */ /* 0x104fe2000001140e */
[----:B------:R-:W-:Y:S02]  /*b000*/  @!P1 IMAD.MOV.U32 R16, RZ, RZ, R14 ;  /* 0x000000ffff109224 */ /* 0x000fe400078e000e */
[----:B---3--:R-:W-:Y:S02]  /*b010*/  VIADD R5, R5, 0xffffffff ;  /* 0xffffffff05057836 */ /* 0x008fe40000000000 */
[----:B------:R-:W-:Y:S05]  /*b020*/  @!P1 IMAD.MOV.U32 R17, RZ, RZ, R15 ;  /* 0x000000ffff119224 */ /* 0x000fea00078e000f */
[----:B----4-:R-:W-:Y:S04]  /*b030*/  SHF.L.U64.HI R8, R16, 0x1, R17 ;  /* 0x0000000110087819 */ /* 0x010fe80000010211 */
[----:B------:R-:W-:Y:S04]  /*b040*/  LOP3.LUT R8, R8, 0x1fffffff, RZ, 0xc0, !PT ;  /* 0x1fffffff08087812 */ /* 0x000fe800078ec0ff */
[----:B------:R-:W-:Y:S04]  /*b050*/  SHF.R.U32.HI R2, RZ, 0x4, R8 ;  /* 0x00000004ff027819 */ /* 0x000fe80000011608 */
[----:B------:R-:W-:Y:S02]  /*b060*/  LOP3.LUT R11, R3, 0xf, R2, 0xb8, !PT ;  /* 0x0000000f030b7812 */ /* 0x000fe400078eb802 */
[----:B------:R-:W-:Y:S03]  /*b070*/  SHF.R.U64 R2, R6, 0x4, RZ ;  /* 0x0000000406027819 */ /* 0x000fe600000012ff */
[----:B------:R1:W-:Y:S04]  /*b080*/  STS [UR43+0x59c], R11 ;  /* 0x00059c0bff007988 */ /* 0x0003e8000800082b */
[----:B------:R-:W2:Y:S04]  /*b090*/  LDS R4, [UR43+0x59c] ;  /* 0x00059c2bff047984 */ /* 0x000ea80008000800 */
[----:B------:R-:W-:Y:S04]  /*b0a0*/  STS [UR43+0x590], R2 ;  /* 0x00059002ff007988 */ /* 0x000fe8000800082b */
[----:B------:R-:W-:Y:S01]  /*b0b0*/  STS [UR43+0x594], R2 ;  /* 0x00059402ff007988 */ /* 0x000fe2000800082b */
[----:B-1----:R-:W-:Y:S05]  /*b0c0*/  IMAD.SHL.U32 R11, R16, 0x2, RZ ;  /* 0x00000002100b7824 */ /* 0x002fea00078e00ff */
[----:B------:R-:W-:Y:S04]  /*b0d0*/  LOP3.LUT R11, R11, 0xfffffffe, RZ, 0xc0, !PT ;  /* 0xfffffffe0b0b7812 */ /* 0x000fe800078ec0ff */
[----:B------:R-:W-:Y:S05]  /*b0e0*/  SHF.R.U64 R8, R11, 0x4, R8 ;  /* 0x000000040b087819 */ /* 0x000fea0000001208 */
[----:B------:R-:W-:Y:S01]  /*b0f0*/  STS [UR43+0x58c], R8 ;  /* 0x00058c08ff007988 */ /* 0x000fe2000800082b */
[----:B--2---:R-:W-:Y:S05]  /*b100*/  LOP3.LUT R7, R4, 0xf0, RZ, 0xb8, !PT ;  /* 0x000000f004077812 */ /* 0x004fea00078eb8ff */
[----:B------:R1:W-:Y:S04]  /*b110*/  STS [UR43+0x59c], R7 ;  /* 0x00059c07ff007988 */ /* 0x0003e8000800082b */
[----:B------:R-:W2:Y:S01]  /*b120*/  LDS R4, [UR43+0x59c] ;  /* 0x00059c2bff047984 */ /* 0x000ea20008000800 */
[----:B-1----:R-:W-:Y:S02]  /*b130*/  CS2R R6, SRZ ;  /* 0x0000000000067805 */ /* 0x002fe4000001ff00 */
[----:B--2---:R-:W-:Y:S01]  /*b140*/  LOP3.LUT R3, R4, 0xf00, RZ, 0xb8, !PT ;  /* 0x00000f0004037812 */ /* 0x004fe200078eb8ff */
[----:B------:R-:W-:Y:S04]  /*b150*/  VIADD R4, R14, 0xffffffff ;  /* 0xffffffff0e047836 */ /* 0x000fe80000000000 */
[----:B------:R-:W-:Y:S04]  /*b160*/  STS.64 [UR43+0x598], R2 ;  /* 0x00059802ff007988 */ /* 0x000fe80008000a2b */
[----:B------:R-:W1:Y:S04]  /*b170*/  LDS R10, [UR43+0x59c] ;  /* 0x00059c2bff0a7984 */ /* 0x000e680008000800 */
[----:B------:R2:W-:Y:S01]  /*b180*/  STS.128 [UR43+0x5a0], R4 ;  /* 0x0005a004ff007988 */ /* 0x0005e20008000c2b */
[----:B-1----:R-:W-:Y:S05]  /*b190*/  LOP3.LUT R10, R10, 0xf000, RZ, 0xb8, !PT ;  /* 0x0000f0000a0a7812 */ /* 0x002fea00078eb8ff */
[----:B------:R2:W-:Y:S02]  /*b1a0*/  STS [UR43+0x59c], R10 ;  /* 0x00059c0aff007988 */ /* 0x0005e4000800082b */
.L_x_157:
[----:B------:R-:W-:Y:S05]  /*b1b0*/  BSYNC.RECONVERGENT B0 ;  /* 0x0000000000007941 */ /* 0x000fea0003800200 */
.L_x_156:
[----:B------:R-:W-:Y:S01]  /*b1c0*/  NOP ;  /* 0x0000000000007918 */ /* 0x000fe20000000000 */
[----:B------:R-:W1:Y:S01]  /*b1d0*/  LDS R9, [R9] ;  /* 0x0000000009097984 */ /* 0x000e620000000800 */
[----:B------:R-:W-:Y:S04]  /*b1e0*/  IADD3 R2, P0, PT, R0, UR56, RZ ;  /* 0x0000003800027c10 */ /* 0x000fe8000ff1e0ff */
[----:B------:R-:W-:Y:S05]  /*b1f0*/  IADD3.X R3, PT, PT, RZ, UR57, RZ, P0, !PT ;  /* 0x00000039ff037c10 */ /* 0x000fea00087fe4ff */
[----:B-1----:R3:W5:Y:S04]  /*b200*/  ATOMG.E.EXCH.STRONG.GPU PT, RZ, [R2], R9 ;  /* 0x0000000902ff73a8 */ /* 0x00276800041ee100 */
.L_x_155:
[----:B------:R-:W-:Y:S09]  /*b210*/  UISETP.NE.AND UP0, UPT, UR37, 0x8, UPT ;  /* 0x000000082500788c */ /* 0x000ff2000bf05270 */
[----:B------:R-:W-:Y:S05]  /*b220*/  BRA.U UP0, `(.L_x_158) ;  /* 0x0000000100047547 */ /* 0x000fea000b800000 */
[----:B------:R-:W-:Y:S05]  /*b230*/  BPT.TRAP 0x1 ;  /* 0x000000040000795c */ /* 0x000fea0000300000 */
.L_x_158:
[----:B------:R-:W-:Y:S01]  /*b240*/  ULEA UR6, UR5, UR43, 0x3 ;  /* 0x0000002b05067291 */ /* 0x000fe2000f8e18ff */
[----:B---3--:R-:W-:Y:S08]  /*b250*/  SHF.L.U32 R3, R57, 0x1f, RZ ;  /* 0x0000001f39037819 */ /* 0x008ff000000006ff */
[----:B-----5:R-:W3:Y:S02]  /*b260*/  SYNCS.PHASECHK.TRANS64.TRYWAIT P0, [UR6+0x2c0], R3 ;  /* 0x0002c003ff0075a7 */ /* 0x020ee40008001106 */
[----:B---3--:R-:W-:Y:S05]  /*b270*/  @!P0 BRA `(.L_x_159) ;  /* 0x0000007000348947 */ /* 0x008fea0003800000 */
.L_x_334:
[----:B------:R-:W-:Y:S09]  /*b280*/  UIMAD UR4, UR5, 0x14, UR36 ;  /* 0x00000014050478a4 */ /* 0x000ff2000f8e0224 */
[----:B------:R-:W1:Y:S04]  /*b290*/  LDS.U16 R59, [UR4+0x12] ;  /* 0x00001204ff3b7984 */ /* 0x000e680008000400 */
[----:B------:R-:W1:Y:S04]  /*b2a0*/  LDS R54, [UR4] ;  /* 0x00000004ff367984 */ /* 0x000e680008000800 */
[----:B------:R-:W1:Y:S04]  /*b2b0*/  LDS R53, [UR4+0x4] ;  /* 0x00000404ff357984 */ /* 0x000e680008000800 */
[----:B------:R-:W1:Y:S04]  /*b2c0*/  LDS R52, [UR4+0x8] ;  /* 0x00000804ff347984 */ /* 0x000e680008000800 */
[----:B------:R-:W1:Y:S01]  /*b2d0*/  LDS R51, [UR4+0xc] ;  /* 0x00000c04ff337984 */ /* 0x000e620008000800 */
[----:B------:R-:W-:Y:S01]  /*b2e0*/  @!PT LDS RZ, [RZ] ;  /* 0x00000000fffff984 */ /* 0x000fe20000000800 */
[----:B------:R-:W-:Y:S01]  /*b2f0*/  @!PT LDS RZ, [RZ] ;  /* 0x00000000fffff984 */ /* 0x000fe20000000800 */
[----:B------:R-:W-:Y:S01]  /*b300*/  @!PT LDS RZ, [RZ] ;  /* 0x00000000fffff984 */ /* 0x000fe20000000800 */
[----:B------:R-:W-:Y:S01]  /*b310*/  @!PT LDS RZ, [RZ] ;  /* 0x00000000fffff984 */ /* 0x000fe20000000800 */
[----:B------:R5:W-:Y:S06]  /*b320*/  MEMBAR.ALL.CTA ;  /* 0x0000000000007992 */ /* 0x000bec0000008000 */
[----:B-----5:R-:W1:Y:S01]  /*b330*/  FENCE.VIEW.ASYNC.S ;  /* 0x00000000000073c6 */ /* 0x020e620000000000 */
[----:B------:R-:W-:Y:S05]  /*b340*/  BRA.U UP0, `(.L_x_160) ;  /* 0x0000000100047547 */ /* 0x000fea000b800000 */
[----:B------:R-:W-:Y:S05]  /*b350*/  BPT.TRAP 0x1 ;  /* 0x000000040000795c */ /* 0x000fea0000300000 */
.L_x_160:
[----:B------:R-:W-:Y:S01]  /*b360*/  UIADD3 UR4, UPT, UPT, UR6, 0x300, URZ ;  /* 0x0000030006047890 */ /* 0x000fe2000fffe0ff */
[----:B---3--:R-:W-:Y:S01]  /*b370*/  IMAD.WIDE R2, R23, 0xc, R66 ;  /* 0x0000000c17027825 */ /* 0x008fe200078e0242 */
[----:B------:R-:W-:Y:S01]  /*b380*/  USHF.L.U32 UR41, UR18, 0x6, URZ ;  /* 0x0000000612297899 */ /* 0x000fe200080006ff */
[----:B------:R-:W-:Y:S01]  /*b390*/  ISETP.NE.OR P1, PT, R64, RZ, !P2 ;  /* 0x000000ff4000720c */ /* 0x000fe20005725670 */
[----:B------:R-:W-:Y:S01]  /*b3a0*/  UPRMT UR4, UR52, 0x654, UR4 ;  /* 0x0000065434047896 */ /* 0x000fe20008000004 */
[----:B------:R-:W-:Y:S01]  /*b3b0*/  BSSY.RECONVERGENT B0, `(.L_x_161) ;  /* 0x000000b000007945 */ /* 0x000fe20003800200 */
[----:B------:R-:W-:Y:S01]  /*b3c0*/  USHF.L.U32 UR42, UR19, 0x7, URZ ;  /* 0x00000007132a7899 */ /* 0x000fe200080006ff */
[----:B------:R-:W-:Y:S01]  /*b3d0*/  LOP3.LUT P0, RZ, R50, 0x3f0, RZ, 0xc0, !PT ;  /* 0x000003f032ff7812 */ /* 0x000fe2000780c0ff */
[----:B------:R-:W-:Y:S05]  /*b3e0*/  UIADD3 UR55, UPT, UPT, UR5, 0x1, URZ ;  /* 0x0000000105377890 */ /* 0x000fea000fffe0ff */
[----:B-1----:R-:W-:Y:S01]  /*b3f0*/  SYNCS.ARRIVE.TRANS64.RED.A1T0 RZ, [UR4], RZ ;  /* 0x000000ffffff79a7 */ /* 0x002fe20008100404 */
[----:B------:R1:W5:Y:S02]  /*b400*/  LDG.E R69, desc[UR50][R2.64+0x8] ;  /* 0x0000083202457981 */ /* 0x000364000c1e1900 */
[----:B------:R-:W-:Y:S05]  /*b410*/  @P1 BRA `(.L_x_162) ;  /* 0x0000000000101947 */ /* 0x000fea0003800000 */
[----:B------:R-:W-:Y:S04]  /*b420*/  DEPBAR {5,4,3,2,1,0} ;  /* 0x0000003f0000791a */ /* 0x000fe80000000000 */
[----:B------:R-:W3:Y:S02]  /*b430*/  CCTL.E.C.LDCU.IV.DEEP [UR56] ;  /* 0x0000000038007540 */ /* 0x000ee40009c08000 */
[----:B---3--:R3:W-:Y:S01]  /*b440*/  UTMACCTL.IV [UR56] ;  /* 0x00000000380079b9 */ /* 0x0087e20008000000 */
[----:B------:R-:W-:Y:S01]  /*b450*/  NOP ;  /* 0x0000000000007918 */ /* 0x000fe20000000000 */
.L_x_162:
[----:B---3--:R-:W-:Y:S05]  /*b460*/  BSYNC.RECONVERGENT B0 ;  /* 0x0000000000007941 */ /* 0x008fea0003800200 */
.L_x_161:
[----:B------:R-:W-:Y:S04]  /*b470*/  BSSY.RECONVERGENT B6, `(.L_x_163) ;  /* 0x0000021000067945 */ /* 0x000fe80003800200 */
[----:B------:R-:W-:Y:S05]  /*b480*/  @!P0 BRA `(.L_x_164) ;  /* 0x00000000007c8947 */ /* 0x000fea0003800000 */
[----:B------:R-:W2:Y:S01]  /*b490*/  LDCU.64 UR8, c[0x4][0x80] ;  /* 0x01001000ff0877ac */ /* 0x000ea20008000a00 */
[----:B-1----:R-:W-:Y:S01]  /*b4a0*/  MOV R2, 0x0 ;  /* 0x0000000000027802 */ /* 0x002fe20000000f00 */
[----:B------:R-:W-:Y:S02]  /*b4b0*/  HFMA2 R12, -RZ, RZ, 0, 5.9604644775390625e-08 ;  /* 0x00000001ff0c7431 */ /* 0x000fe400000001ff */
[----:B------:R-:W-:Y:S01]  /*b4c0*/  IMAD.MOV.U32 R8, RZ, RZ, 0x70 ;  /* 0x00000070ff087424 */ /* 0x000fe200078e00ff */
[----:B------:R1:W3:Y:S01]  /*b4d0*/  LDC.64 R14, c[0x4][R2] ;  /* 0x01000000020e7b82 */ /* 0x0002e20000000a00 */
[----:B------:R-:W4:Y:S01]  /*b4e0*/  LDCU.64 UR6, c[0x4][0x88] ;  /* 0x01001100ff0677ac */ /* 0x000f220008000a00 */
[----:B------:R-:W-:Y:S01]  /*b4f0*/  IMAD.MOV.U32 R13, RZ, RZ, RZ ;  /* 0x000000ffff0d7224 */ /* 0x000fe200078e00ff */
[----:B------:R-:W1:Y:S01]  /*b500*/  LDCU.64 UR4, c[0x4][0x8] ;  /* 0x01000100ff0477ac */ /* 0x000e620008000a00 */
[----:B--2---:R-:W-:Y:S01]  /*b510*/  MOV R5, UR9 ;  /* 0x0000000900057c02 */ /* 0x004fe20008000f00 */
[----:B------:R-:W-:Y:S01]  /*b520*/  IMAD.U32 R4, RZ, RZ, UR8 ;  /* 0x00000008ff047e24 */ /* 0x000fe2000f8e00ff */
[----:B----4-:R-:W-:Y:S01]  /*b530*/  MOV R7, UR7 ;  /* 0x0000000700077c02 */ /* 0x010fe20008000f00 */
[----:B------:R-:W-:Y:S01]  /*b540*/  IMAD.U32 R6, RZ, RZ, UR6 ;  /* 0x00000006ff067e24 */ /* 0x000fe2000f8e00ff */
[----:B-1----:R-:W-:Y:S01]  /*b550*/  MOV R11, UR5 ;  /* 0x00000005000b7c02 */ /* 0x002fe20008000f00 */
[----:B------:R-:W-:Y:S02]  /*b560*/  IMAD.U32 R10, RZ, RZ, UR4 ;  /* 0x00000004ff0a7e24 */ /* 0x000fe4000f8e00ff */
[----:B------:R-:W-:Y:S07]  /*b570*/  LEPC R20, `(.L_x_165) ;  /* 0x000000001014794e */ /* 0x000fee0000000000 */
[----:B---3-5:R-:W-:Y:S05]  /*b580*/  CALL.ABS.NOINC R14 ;  /* 0x000000000e007343 */ /* 0x028fea0003c00000 */
.L_x_165:
[----:B------:R-:W1:Y:S01]  /*b590*/  LDCU.64 UR8, c[0x4][0x80] ;  /* 0x01001000ff0877ac */ /* 0x000e620008000a00 */
[----:B------:R-:W2:Y:S01]  /*b5a0*/  LDC.64 R2, c[0x4][R2] ;  /* 0x0100000002027b82 */ /* 0x000ea20000000a00 */
[----:B------:R-:W-:Y:S02]  /*b5b0*/  HFMA2 R12, -RZ, RZ, 0, 5.9604644775390625e-08 ;  /* 0x00000001ff0c7431 */ /* 0x000fe400000001ff */
[----:B------:R-:W-:Y:S02]  /*b5c0*/  IMAD.MOV.U32 R8, RZ, RZ, 0x70 ;  /* 0x00000070ff087424 */ /* 0x000fe400078e00ff */
[----:B------:R-:W-:Y:S01]  /*b5d0*/  IMAD.MOV.U32 R13, RZ, RZ, RZ ;  /* 0x000000ffff0d7224 */ /* 0x000fe200078e00ff */
[----:B------:R-:W3:Y:S01]  /*b5e0*/  LDCU.64 UR6, c[0x4][0x88] ;  /* 0x01001100ff0677ac */ /* 0x000ee20008000a00 */
[----:B------:R-:W4:Y:S01]  /*b5f0*/  LDCU.64 UR4, c[0x4][0x8] ;  /* 0x01000100ff0477ac */ /* 0x000f220008000a00 */
[----:B-1----:R-:W-:Y:S02]  /*b600*/  MOV R4, UR8 ;  /* 0x0000000800047c02 */ /* 0x002fe40008000f00 */
[----:B------:R-:W-:Y:S02]  /*b610*/  MOV R5, UR9 ;  /* 0x0000000900057c02 */ /* 0x000fe40008000f00 */
[----:B---3--:R-:W-:Y:S01]  /*b620*/  MOV R7, UR7 ;  /* 0x0000000700077c02 */ /* 0x008fe20008000f00 */
[----:B------:R-:W-:Y:S01]  /*b630*/  IMAD.U32 R6, RZ, RZ, UR6 ;  /* 0x00000006ff067e24 */ /* 0x000fe2000f8e00ff */
[----:B----4-:R-:W-:Y:S01]  /*b640*/  MOV R11, UR5 ;  /* 0x00000005000b7c02 */ /* 0x010fe20008000f00 */
[----:B------:R-:W-:Y:S02]  /*b650*/  IMAD.U32 R10, RZ, RZ, UR4 ;  /* 0x00000004ff0a7e24 */ /* 0x000fe4000f8e00ff */
[----:B------:R-:W-:Y:S07]  /*b660*/  LEPC R20, `(.L_x_164) ;  /* 0x000000001014794e */ /* 0x000fee0000000000 */
[----:B--2---:R-:W-:Y:S05]  /*b670*/  CALL.ABS.NOINC R2 ;  /* 0x0000000002007343 */ /* 0x004fea0003c00000 */
.L_x_164:
[----:B------:R-:W-:Y:S05]  /*b680*/  BSYNC.RECONVERGENT B6 ;  /* 0x0000000000067941 */ /* 0x000fea0003800200 */
.L_x_163:
[----:B------:R-:W-:Y:S01]  /*b690*/  ISETP.NE.AND P0, PT, R64, RZ, PT ;  /* 0x000000ff4000720c */ /* 0x000fe20003f05270 */
[----:B------:R-:W-:Y:S01]  /*b6a0*/  BSSY B0, `(.L_x_166) ;  /* 0x0000009000007945 */ /* 0x000fe20003800000 */
[----:B------:R-:W-:Y:S04]  /*b6b0*/  PLOP3.LUT P1, PT, PT, PT, PT, 0x8, 0x80 ;  /* 0x000000000080781c */ /* 0x000fe80003f2e170 */
[----:B------:R-:W-:Y:S07]  /*b6c0*/  P2R R70, PR, RZ, 0x2 ;  /* 0x00000002ff467803 */ /* 0x000fee0000000000 */
[----:B------:R-:W-:Y:S05]  /*b6d0*/  @P0 BRA `(.L_x_167) ;  /* 0x0000000000140947 */ /* 0x000fea0003800000 */
[----:B------:R-:W-:Y:S03]  /*b6e0*/  UMOV UR4, 0xffffffff ;  /* 0xffffffff00047882 */ /* 0x000fe60000000000 */
[----:B------:R-:W-:Y:S05]  /*b6f0*/  BRA.DIV UR4, `(.L_x_168) ;  /* 0x0000006e042c7947 */ /* 0x000fea000b800000 */
[----:B------:R-:W-:Y:S11]  /*b700*/  ELECT P6, URZ, PT ;  /* 0x0000000000ff782f */ /* 0x000ff600038c0000 */
[----:B------:R-:W-:Y:S02]  /*b710*/  @!UPT UIADD3 URZ, UPT, UPT, URZ, URZ, URZ ;  /* 0x000000fffffff290 */ /* 0x000fe4000fffe0ff */
.L_x_336:
[----:B------:R-:W-:Y:S07]  /*b720*/  P2R R70, PR, RZ, 0x40 ;  /* 0x00000040ff467803 */ /* 0x000fee0000000000 */
.L_x_167:
[----:B------:R-:W-:Y:S05]  /*b730*/  BSYNC B0 ;  /* 0x0000000000007941 */ /* 0x000fea0003800000 */
.L_x_166:
[----:B------:R-:W-:Y:S02]  /*b740*/  ISETP.NE.U32.AND P0, PT, R46, RZ, PT ;  /* 0x000000ff2e00720c */ /* 0x000fe40003f05070 */
[----:B------:R-:W-:Y:S02]  /*b750*/  LOP3.LUT R61, R61, 0x1, RZ, 0x3c, !PT ;  /* 0x000000013d3d7812 */ /* 0x000fe400078e3cff */
[----:B------:R-:W-:Y:S02]  /*b760*/  ISETP.NE.AND.EX P1, PT, R47, RZ, PT, P0 ;  /* 0x000000ff2f00720c */ /* 0x000fe40003f25300 */
[----:B------:R-:W-:Y:S02]  /*b770*/  ISETP.NE.U32.AND P0, PT, R44, RZ, PT ;  /* 0x000000ff2c00720c */ /* 0x000fe40003f05070 */
[----:B------:R-:W-:Y:S02]  /*b780*/  SHF.L.U32 R0, R61, 0x1f, RZ ;  /* 0x0000001f3d007819 */ /* 0x000fe400000006ff */
[----:B------:R-:W-:Y:S07]  /*b790*/  ISETP.NE.AND.EX P0, PT, R45, RZ, PT, P0 ;  /* 0x000000ff2d00720c */ /* 0x000fee0003f05300 */
[----:B------:R-:W3:Y:S08]  /*b7a0*/  @P1 LDC.64 R8, c[0x0][0x8b8] ;  /* 0x00022e00ff081b82 */ /* 0x000ef00000000a00 */
[----:B--2---:R-:W2:Y:S02]  /*b7b0*/  @P0 LDC.64 R6, c[0x0][0x890] ;  /* 0x00022400ff060b82 */ /* 0x004ea40000000a00 */
[C---:B--2---:R-:W-:Y:S04]  /*b7c0*/  @P0 IMAD.WIDE R6, R23.reuse, 0x8, R6 ;  /* 0x0000000817060825 */ /* 0x044fe800078e0206 */
[----:B---3--:R-:W-:Y:S01]  /*b7d0*/  @P1 IMAD.WIDE R8, R23, 0x8, R8 ;  /* 0x0000000817081825 */ /* 0x008fe200078e0208 */
[----:B-1----:R-:W2:Y:S04]  /*b7e0*/  @P0 LDG.E.64 R2, desc[UR50][R6.64] ;  /* 0x0000003206020981 */ /* 0x002ea8000c1e1b00 */
[----:B------:R-:W4:Y:S04]  /*b7f0*/  @P1 LDG.E.64 R4, desc[UR50][R8.64] ;  /* 0x0000003208041981 */ /* 0x000f28000c1e1b00 */
[----:B--2---:R1:W5:Y:S04]  /*b800*/  @P0 LD.E R19, desc[UR50][R2.64] ;  /* 0x0000003202130980 */ /* 0x004368000c101900 */
[----:B----4-:R1:W5:Y:S01]  /*b810*/  @P1 LD.E R17, desc[UR50][R4.64] ;  /* 0x0000003204111980 */ /* 0x010362000c101900 */
[----:B------:R-:W-:Y:S05]  /*b820*/  @P0 BRA `(.L_x_169) ;  /* 0x0000000000240947 */ /* 0x000fea0003800000 */
[----:B------:R-:W-:Y:S04]  /*b830*/  ISETP.NE.U32.AND P0, PT, RZ, UR38, PT ;  /* 0x00000026ff007c0c */ /* 0x000fe8000bf05070 */
[----:B------:R-:W-:Y:S11]  /*b840*/  ISETP.NE.AND.EX P0, PT, RZ, UR39, PT, P0 ;  /* 0x00000027ff007c0c */ /* 0x000ff6000bf05300 */
[----:B------:R-:W-:Y:S02]  /*b850*/  @!UPT UIADD3 URZ, UPT, UPT, URZ, URZ, URZ ;  /* 0x000000fffffff290 */ /* 0x000fe4000fffe0ff */
[----:B-1----:R-:W1:Y:S08]  /*b860*/  @P0 LDC R2, c[0x0][0x898] ;  /* 0x00022600ff020b82 */ /* 0x002e700000000800 */
[----:B------:R-:W2:Y:S01]  /*b870*/  @P0 LDC.64 R4, c[0x0][0x888] ;  /* 0x00022200ff040b82 */ /* 0x000ea20000000a00 */
[----:B-1----:R-:W-:Y:S04]  /*b880*/  @P0 IMAD R2, R23, R2, RZ ;  /* 0x0000000217020224 */ /* 0x002fe800078e02ff */
[----:B--2---:R-:W-:Y:S05]  /*b890*/  @P0 IMAD.WIDE R4, R2, 0x4, R4 ;  /* 0x0000000402040825 */ /* 0x004fea00078e0204 */
[----:B-----5:R2:W5:Y:S02]  /*b8a0*/  @P0 LDG.E R19, desc[UR50][R4.64] ;  /* 0x0000003204130981 */ /* 0x020564000c1e1900 */
[----:B--2---:R-:W3:Y:S02]  /*b8b0*/  @!P0 LDC R19, c[0x0][0x880] ;  /* 0x00022000ff138b82 */ /* 0x004ee40000000800 */
.L_x_169:
        /* <DEDUP_REMOVED lines=9> */
[----:B--2---:R-:W4:Y:S02]  /*b950*/  @!P0 LDC R17, c[0x0][0x8a8] ;  /* 0x00022a00ff118b82 */ /* 0x004f240000000800 */
.L_x_170:
[----:B------:R-:W2:Y:S01]  /*b960*/  SYNCS.PHASECHK.TRANS64.TRYWAIT P0, [UR43+0x190], R0 ;  /* 0x00019000ff0075a7 */ /* 0x000ea2000800112b */
[----:B------:R-:W-:Y:S01]  /*b970*/  LEA R68, R60, UR43, 0x3 ;  /* 0x0000002b3c447c11 */ /* 0x000fe2000f8e18ff */
[----:B------:R-:W-:Y:S01]  /*b980*/  VIADD R56, R62, UR43 ;  /* 0x0000002b3e387c36 */ /* 0x000fe20008000000 */
[----:B-1----:R-:W-:Y:S01]  /*b990*/  SHF.L.U32 R3, R58, 0x1f, RZ ;  /* 0x0000001f3a037819 */ /* 0x002fe200000006ff */
[----:B------:R-:W-:Y:S01]  /*b9a0*/  BSSY B0, `(.L_x_171) ;  /* 0x0000008000007945 */ /* 0x000fe20003800000 */
[----:B------:R-:W-:Y:S01]  /*b9b0*/  LOP3.LUT P2, RZ, R49, 0x2, RZ, 0xc0, !PT ;  /* 0x0000000231ff7812 */ /* 0x000fe2000784c0ff */
[C---:B------:R-:W-:Y:S02]  /*b9c0*/  VIADD R2, R56.reuse, 0x1000 ;  /* 0x0000100038027836 */ /* 0x040fe40000000000 */
[----:B------:R-:W-:Y:S01]  /*b9d0*/  VIADD R55, R56, 0x1020 ;  /* 0x0000102038377836 */ /* 0x000fe20000000000 */
[----:B------:R1:W1:Y:S01]  /*b9e0*/  SYNCS.PHASECHK.TRANS64.TRYWAIT P1, [R68+URZ+0x260], R3 ;  /* 0x00026003440075a7 */ /* 0x00026200080211ff */
[----:B--2---:R-:W-:Y:S08]  /*b9f0*/  @P0 BRA `(.L_x_172) ;  /* 0x0000000000080947 */ /* 0x004ff00003800000 */
[----:B------:R-:W2:Y:S02]  /*ba00*/  SYNCS.PHASECHK.TRANS64.TRYWAIT P0, [UR43+0x190], R0 ;  /* 0x00019000ff0075a7 */ /* 0x000ea4000800112b */
[----:B--2---:R-:W-:Y:S05]  /*ba10*/  @!P0 BRA `(.L_x_173) ;  /* 0x00000068007c8947 */ /* 0x004fea0003800000 */
.L_x_172:
[----:B------:R-:W-:Y:S05]  /*ba20*/  BSYNC B0 ;  /* 0x0000000000007941 */ /* 0x000fea0003800000 */
.L_x_171:
[----:B---3-5:R-:W-:Y:S02]  /*ba30*/  FSETP.NEU.AND P0, PT, R19, RZ, PT ;  /* 0x000000ff1300720b */ /* 0x028fe40003f0d000 */
[----:B------:R-:W-:Y:S02]  /*ba40*/  CS2R R34, SRZ ;  /* 0x0000000000227805 */ /* 0x000fe4000001ff00 */
[----:B------:R-:W-:Y:S02]  /*ba50*/  CS2R R32, SRZ ;  /* 0x0000000000207805 */ /* 0x000fe4000001ff00 */
[----:B------:R-:W-:Y:S02]  /*ba60*/  CS2R R42, SRZ ;  /* 0x00000000002a7805 */ /* 0x000fe4000001ff00 */
[----:B------:R-:W-:Y:S01]  /*ba70*/  CS2R R40, SRZ ;  /* 0x0000000000287805 */ /* 0x000fe2000001ff00 */
[----:B------:R-:W-:Y:S01]  /*ba80*/  @P2 VIADD R55, R2, 0xffffffe0 ;  /* 0xffffffe002372836 */ /* 0x000fe20000000000 */
[----:B------:R-:W-:Y:S01]  /*ba90*/  CS2R R30, SRZ ;  /* 0x00000000001e7805 */ /* 0x000fe2000001ff00 */
[----:B------:R-:W-:Y:S01]  /*baa0*/  IMAD R36, R60, 0x40, R63 ;  /* 0x000000403c247824 */ /* 0x000fe200078e023f */
[----:B------:R-:W-:Y:S02]  /*bab0*/  CS2R R28, SRZ ;  /* 0x00000000001c7805 */ /* 0x000fe4000001ff00 */
[----:B------:R-:W-:Y:S02]  /*bac0*/  CS2R R26, SRZ ;  /* 0x00000000001a7805 */ /* 0x000fe4000001ff00 */
[----:B------:R-:W-:Y:S02]  /*bad0*/  CS2R R24, SRZ ;  /* 0x0000000000187805 */ /* 0x000fe4000001ff00 */
[----:B------:R-:W-:Y:S02]  /*bae0*/  CS2R R10, SRZ ;  /* 0x00000000000a7805 */ /* 0x000fe4000001ff00 */
[----:B------:R-:W-:Y:S01]  /*baf0*/  CS2R R8, SRZ ;  /* 0x0000000000087805 */ /* 0x000fe2000001ff00 */
[----:B------:R-:W-:Y:S05]  /*bb00*/  @P0 WARPSYNC.ALL ;  /* 0x0000000000000948 */ /* 0x000fea0003800000 */
[----:B------:R3:W1:Y:S01]  /*bb10*/  @P0 LDSM.16.MT88.4 R32, [R62+UR43+0x1000] ;  /* 0x0010002b3e20083b */ /* 0x0006620008004200 */
[----:B------:R-:W-:Y:S02]  /*bb20*/  CS2R R6, SRZ ;  /* 0x0000000000067805 */ /* 0x000fe4000001ff00 */
[----:B--2---:R-:W-:Y:S04]  /*bb30*/  CS2R R4, SRZ ;  /* 0x0000000000047805 */ /* 0x004fe8000001ff00 */
[----:B------:R3:W2:Y:S01]  /*bb40*/  @P0 LDSM.16.MT88.4 R40, [R55] ;  /* 0x000000003728083b */ /* 0x0006a20000004200 */
[----:B------:R-:W-:Y:S11]  /*bb50*/  ISETP.GE.AND P0, PT, R69, 0x1, PT ;  /* 0x000000014500780c */ /* 0x000ff60003f06270 */
[----:B------:R-:W-:Y:S02]  /*bb60*/  @!UPT UIADD3 URZ, UPT, UPT, URZ, URZ, URZ ;  /* 0x000000fffffff290 */ /* 0x000fe4000fffe0ff */
[----:B------:R-:W-:Y:S05]  /*bb70*/  @!P0 BRA `(.L_x_174) ;  /* 0x0000000000d48947 */ /* 0x000fea0003800000 */
[----:B------:R-:W-:Y:S01]  /*bb80*/  SHF.R.U32.HI R5, RZ, 0x15, R36 ;  /* 0x00000015ff057819 */ /* 0x000fe20000011624 */
[----:B------:R-:W-:Y:S03]  /*bb90*/  BSSY B0, `(.L_x_175) ;  /* 0x0000006000007945 */ /* 0x000fe60003800000 */
[----:B------:R-:W-:Y:S01]  /*bba0*/  LOP3.LUT P0, RZ, R5, 0x3, R48, 0x48, !PT ;  /* 0x0000000305ff7812 */ /* 0x000fe20007804830 */
[----:B------:R-:W-:Y:S01]  /*bbb0*/  @!UPT UIADD3 URZ, UPT, UPT, URZ, URZ, URZ ;  /* 0x000000fffffff290 */ /* 0x000fe2000fffe0ff */
[----:B-1----:R-:W-:Y:S11]  /*bbc0*/  @P1 BRA `(.L_x_176) ;  /* 0x0000000000081947 */ /* 0x002ff60003800000 */
[----:B------:R-:W1:Y:S02]  /*bbd0*/  SYNCS.PHASECHK.TRANS64.TRYWAIT P1, [R68+URZ+0x260], R3 ;  /* 0x00026003440075a7 */ /* 0x000e6400080211ff */
[----:B-1----:R-:W-:Y:S05]  /*bbe0*/  @!P1 BRA `(.L_x_177) ;  /* 0x0000006800209947 */ /* 0x002fea0003800000 */
.L_x_176:
[----:B------:R-:W-:Y:S05]  /*bbf0*/  BSYNC B0 ;  /* 0x0000000000007941 */ /* 0x000fea0003800000 */
.L_x_175:
[----:B------:R-:W-:Y:S05]  /*bc00*/  @!P0 BRA `(.L_x_178) ;  /* 0x0000000000408947 */ /* 0x000fea0003800000 */
[----:B------:R-:W1:Y:S01]  /*bc10*/  LDCU.64 UR8, c[0x4][0x70] ;  /* 0x01000e00ff0877ac */ /* 0x000e620008000a00 */
[----:B------:R-:W-:Y:S01]  /*bc20*/  MOV R3, 0x0 ;  /* 0x0000000000037802 */ /* 0x000fe20000000f00 */
[----:B------:R-:W-:Y:S02]  /*bc30*/  HFMA2 R12, -RZ, RZ, 0, 5.9604644775390625e-08 ;  /* 0x00000001ff0c7431 */ /* 0x000fe400000001ff */
[----:B------:R-:W-:Y:S02]  /*bc40*/  IMAD.MOV.U32 R8, RZ, RZ, 0x192 ;  /* 0x00000192ff087424 */ /* 0x000fe400078e00ff */
[----:B------:R-:W-:Y:S01]  /*bc50*/  IMAD.MOV.U32 R13, RZ, RZ, RZ ;  /* 0x000000ffff0d7224 */ /* 0x000fe200078e00ff */
[----:B------:R-:W5:Y:S01]  /*bc60*/  LDCU.64 UR6, c[0x4][0x78] ;  /* 0x01000f00ff0677ac */ /* 0x000f620008000a00 */
[----:B------:R-:W2:Y:S01]  /*bc70*/  LDC.64 R2, c[0x4][R3] ;  /* 0x0100000003027b82 */ /* 0x000ea20000000a00 */
[----:B------:R-:W3:Y:S01]  /*bc80*/  LDCU.64 UR4, c[0x4][0x10] ;  /* 0x01000200ff0477ac */ /* 0x000ee20008000a00 */
[----:B-1----:R-:W-:Y:S01]  /*bc90*/  MOV R5, UR9 ;  /* 0x0000000900057c02 */ /* 0x002fe20008000f00 */
[----:B------:R-:W-:Y:S01]  /*bca0*/  IMAD.U32 R4, RZ, RZ, UR8 ;  /* 0x00000008ff047e24 */ /* 0x000fe2000f8e00ff */
[----:B-----5:R-:W-:Y:S01]  /*bcb0*/  MOV R7, UR7 ;  /* 0x0000000700077c02 */ /* 0x020fe20008000f00 */
[----:B------:R-:W-:Y:S01]  /*bcc0*/  IMAD.U32 R6, RZ, RZ, UR6 ;  /* 0x00000006ff067e24 */ /* 0x000fe2000f8e00ff */
[----:B---3--:R-:W-:Y:S01]  /*bcd0*/  MOV R11, UR5 ;  /* 0x00000005000b7c02 */ /* 0x008fe20008000f00 */
[----:B------:R-:W-:Y:S02]  /*bce0*/  IMAD.U32 R10, RZ, RZ, UR4 ;  /* 0x00000004ff0a7e24 */ /* 0x000fe4000f8e00ff */
[----:B------:R-:W-:Y:S07]  /*bcf0*/  LEPC R20, `(.L_x_178) ;  /* 0x000000001014794e */ /* 0x000fee0000000000 */
[----:B--2-4-:R-:W-:Y:S05]  /*bd00*/  CALL.ABS.NOINC R2 ;  /* 0x0000000002007343 */ /* 0x014fea0003c00000 */
.L_x_178:
[----:B------:R-:W-:Y:S05]  /*bd10*/  WARPSYNC.ALL ;  /* 0x0000000000007948 */ /* 0x000fea0003800000 */
[C---:B------:R-:W-:Y:S01]  /*bd20*/  R2UR UR4, R36.reuse ;  /* 0x00000000240472ca */ /* 0x040fe200000e0000 */
[----:B------:R-:W-:Y:S05]  /*bd30*/  VIADD R3, R36, 0x100000 ;  /* 0x0010000024037836 */ /* 0x000fea0000000000 */
[----:B------:R-:W-:Y:S04]  /*bd40*/  SHF.R.U32.HI R3, RZ, 0x15, R3 ;  /* 0x00000015ff037819 */ /* 0x000fe80000011603 */
[----:B------:R-:W-:Y:S03]  /*bd50*/  LOP3.LUT P0, RZ, R3, 0x3, R48, 0x48, !PT ;  /* 0x0000000303ff7812 */ /* 0x000fe60007804830 */
[----:B------:R-:W1:Y:S10]  /*bd60*/  LDTM.16dp256bit.x2 R24, tmem[UR4] ;  /* 0x00000004001879ee */ /* 0x000e7400080a0000 */
[----:B-1----:R-:W-:Y:S05]  /*bd70*/  @!P0 BRA `(.L_x_179) ;  /* 0x0000000000408947 */ /* 0x002fea0003800000 */
        /* <DEDUP_REMOVED lines=16> */
.L_x_179:
[----:B------:R-:W-:Y:S05]  /*be80*/  WARPSYNC.ALL ;  /* 0x0000000000007948 */ /* 0x000fea0003800000 */
[----:B------:R-:W-:Y:S11]  /*be90*/  R2UR UR4, R36 ;  /* 0x00000000240472ca */ /* 0x000ff600000e0000 */
[----:B------:R-:W-:Y:S02]  /*bea0*/  @!UPT UIADD3 URZ, UPT, UPT, URZ, URZ, URZ ;  /* 0x000000fffffff290 */ /* 0x000fe4000fffe0ff */
[----:B------:R-:W1:Y:S02]  /*beb0*/  LDTM.16dp256bit.x2 R4, tmem[UR4+0x100000] ;  /* 0x10000004000479ee */ /* 0x000e6400080a0000 */
[----:B-1----:R-:W-:Y:S01]  /*bec0*/  NOP ;  /* 0x0000000000007918 */ /* 0x002fe20000000000 */
.L_x_174:
[--C-:B-1----:R-:W-:Y:S01]  /*bed0*/  HADD2.F32 R18, -RZ, R32.reuse.H0_H0 ;  /* 0x20000020ff127230 */ /* 0x102fe20000004100 */
[----:B------:R-:W-:Y:S05]  /*bee0*/  WARPSYNC.ALL ;  /* 0x0000000000007948 */ /* 0x000fea0003800000 */
[-C--:B----4-:R-:W-:Y:S01]  /*bef0*/  FMUL R0, R24, R17.reuse ;  /* 0x0000001118007220 */ /* 0x090fe20000400000 */
[----:B------:R-:W-:Y:S02]  /*bf00*/  HADD2.F32 R21, -RZ, R32.H1_H1 ;  /* 0x30000020ff157230 */ /* 0x000fe40000004100 */
[-C--:B------:R-:W-:Y:S01]  /*bf10*/  FMUL R2, R25, R17.reuse ;  /* 0x0000001119027220 */ /* 0x080fe20000400000 */
[----:B------:R-:W-:Y:S01]  /*bf20*/  FMUL R3, R26, R17 ;  /* 0x000000111a037220 */ /* 0x000fe20000400000 */
[C---:B------:R-:W-:Y:S01]  /*bf30*/  FFMA R0, R19.reuse, R18, R0 ;  /* 0x0000001213007223 */ /* 0x040fe20000000000 */
[--C-:B------:R-:W-:Y:S02]  /*bf40*/  HADD2.F32 R18, -RZ, R33.reuse.H0_H0 ;  /* 0x20000021ff127230 */ /* 0x100fe40000004100 */
[----:B------:R-:W-:Y:S01]  /*bf50*/  FFMA R2, R19, R21, R2 ;  /* 0x0000001513027223 */ /* 0x000fe20000000002 */
[----:B------:R-:W-:Y:S02]  /*bf60*/  HADD2.F32 R21, -RZ, R33.H1_H1 ;  /* 0x30000021ff157230 */ /* 0x000fe40000004100 */
[-C--:B------:R-:W-:Y:S01]  /*bf70*/  FMUL R12, R27, R17.reuse ;  /* 0x000000111b0c7220 */ /* 0x080fe20000400000 */
[----:B------:R-:W-:Y:S01]  /*bf80*/  FMUL R13, R4, R17 ;  /* 0x00000011040d7220 */ /* 0x000fe20000400000 */
[C---:B------:R-:W-:Y:S01]  /*bf90*/  FFMA R3, R19.reuse, R18, R3 ;  /* 0x0000001213037223 */ /* 0x040fe20000000003 */
[--C-:B------:R-:W-:Y:S01]  /*bfa0*/  HADD2.F32 R18, -RZ, R34.reuse.H0_H0 ;  /* 0x20000022ff127230 */ /* 0x100fe20000004100 */
[----:B------:R-:W-:Y:S01]  /*bfb0*/  F2FP.F16.F32.PACK_AB R72, R2, R0 ;  /* 0x000000000248723e */ /* 0x000fe200000000ff */
[----:B------:R-:W-:Y:S01]  /*bfc0*/  FFMA R12, R19, R21, R12 ;  /* 0x00000015130c7223 */ /* 0x000fe2000000000c */
[-C--:B------:R-:W-:Y:S01]  /*bfd0*/  FMUL R14, R5, R17.reuse ;  /* 0x00000011050e7220 */ /* 0x080fe20000400000 */
[-C--:B------:R-:W-:Y:S01]  /*bfe0*/  FMUL R4, R28, R17.reuse ;  /* 0x000000111c047220 */ /* 0x080fe20000400000 */
[----:B------:R-:W-:Y:S02]  /*bff0*/  HADD2.F32 R20, -RZ, R34.H1_H1 ;  /* 0x30000022ff147230 */ /* 0x000fe40000004100 */
[----:B------:R-:W-:Y:S01]  /*c000*/  FMUL R15, R6, R17 ;  /* 0x00000011060f7220 */ /* 0x000fe20000400000 */
[----:B------:R-:W-:Y:S01]  /*c010*/  F2FP.F16.F32.PACK_AB R73, R12, R3 ;  /* 0x000000030c49723e */ /* 0x000fe200000000ff */
[----:B------:R-:W-:Y:S01]  /*c020*/  FFMA R4, R19, R18, R4 ;  /* 0x0000001213047223 */ /* 0x000fe20000000004 */
[-C--:B------:R-:W-:Y:S01]  /*c030*/  FMUL R5, R29, R17.reuse ;  /* 0x000000111d057220 */ /* 0x080fe20000400000 */
[--C-:B------:R-:W-:Y:S02]  /*c040*/  HADD2.F32 R21, -RZ, R35.reuse.H0_H0 ;  /* 0x20000023ff157230 */ /* 0x100fe40000004100 */
[-C--:B------:R-:W-:Y:S01]  /*c050*/  FMUL R6, R30, R17.reuse ;  /* 0x000000111e067220 */ /* 0x080fe20000400000 */
[----:B------:R-:W-:Y:S01]  /*c060*/  FMUL R16, R7, R17 ;  /* 0x0000001107107220 */ /* 0x000fe20000400000 */
[C---:B------:R-:W-:Y:S01]  /*c070*/  FFMA R5, R19.reuse, R20, R5 ;  /* 0x0000001413057223 */ /* 0x040fe20000000005 */
[----:B------:R-:W-:Y:S02]  /*c080*/  HADD2.F32 R18, -RZ, R35.H1_H1 ;  /* 0x30000023ff127230 */ /* 0x000fe40000004100 */
[----:B------:R-:W-:Y:S01]  /*c090*/  FFMA R6, R19, R21, R6 ;  /* 0x0000001513067223 */ /* 0x000fe20000000006 */
[-C--:B------:R-:W-:Y:S01]  /*c0a0*/  FMUL R7, R31, R17.reuse ;  /* 0x000000111f077220 */ /* 0x080fe20000400000 */
[--C-:B--2---:R-:W-:Y:S02]  /*c0b0*/  HADD2.F32 R20, -RZ, R40.reuse.H0_H0 ;  /* 0x20000028ff147230 */ /* 0x104fe40000004100 */
[----:B------:R-:W-:Y:S01]  /*c0c0*/  FMUL R8, R8, R17 ;  /* 0x0000001108087220 */ /* 0x000fe20000400000 */
[----:B------:R-:W-:Y:S02]  /*c0d0*/  HADD2.F32 R21, -RZ, R40.H1_H1 ;  /* 0x30000028ff157230 */ /* 0x000fe40000004100 */
[C---:B------:R-:W-:Y:S01]  /*c0e0*/  FFMA R7, R19.reuse, R18, R7 ;  /* 0x0000001213077223 */ /* 0x040fe20000000007 */
[--C-:B------:R-:W-:Y:S02]  /*c0f0*/  HADD2.F32 R22, -RZ, R41.reuse.H0_H0 ;  /* 0x20000029ff167230 */ /* 0x100fe40000004100 */
[C---:B------:R-:W-:Y:S01]  /*c100*/  FFMA R13, R19.reuse, R20, R13 ;  /* 0x00000014130d7223 */ /* 0x040fe2000000000d */
[----:B------:R-:W-:Y:S02]  /*c110*/  HADD2.F32 R18, -RZ, R41.H1_H1 ;  /* 0x30000029ff127230 */ /* 0x000fe40000004100 */
[C---:B------:R-:W-:Y:S01]  /*c120*/  FFMA R14, R19.reuse, R21, R14 ;  /* 0x00000015130e7223 */ /* 0x040fe2000000000e */
[--C-:B------:R-:W-:Y:S02]  /*c130*/  HADD2.F32 R21, -RZ, R42.reuse.H0_H0 ;  /* 0x2000002aff157230 */ /* 0x100fe40000004100 */
[----:B------:R-:W-:Y:S01]  /*c140*/  FFMA R15, R19, R22, R15 ;  /* 0x00000016130f7223 */ /* 0x000fe2000000000f */
[----:B------:R-:W-:Y:S02]  /*c150*/  HADD2.F32 R20, -RZ, R42.H1_H1 ;  /* 0x3000002aff147230 */ /* 0x000fe40000004100 */
[-C--:B------:R-:W-:Y:S01]  /*c160*/  FMUL R9, R9, R17.reuse ;  /* 0x0000001109097220 */ /* 0x080fe20000400000 */
[--C-:B------:R-:W-:Y:S02]  /*c170*/  HADD2.F32 R23, -RZ, R43.reuse.H0_H0 ;  /* 0x2000002bff177230 */ /* 0x100fe40000004100 */
[-C--:B------:R-:W-:Y:S01]  /*c180*/  FMUL R10, R10, R17.reuse ;  /* 0x000000110a0a7220 */ /* 0x080fe20000400000 */
[----:B------:R-:W-:Y:S02]  /*c190*/  HADD2.F32 R22, -RZ, R43.H1_H1 ;  /* 0x3000002bff167230 */ /* 0x000fe40000004100 */
[----:B------:R-:W-:Y:S01]  /*c1a0*/  FFMA R16, R19, R18, R16 ;  /* 0x0000001213107223 */ /* 0x000fe20000000010 */
[----:B------:R-:W-:Y:S01]  /*c1b0*/  FMUL R11, R11, R17 ;  /* 0x000000110b0b7220 */ /* 0x000fe20000400000 */
[C---:B------:R-:W-:Y:S01]  /*c1c0*/  FFMA R8, R19.reuse, R21, R8 ;  /* 0x0000001513087223 */ /* 0x040fe20000000008 */
[C---:B------:R-:W-:Y:S01]  /*c1d0*/  FFMA R9, R19.reuse, R20, R9 ;  /* 0x0000001413097223 */ /* 0x040fe20000000009 */
[C---:B------:R-:W-:Y:S01]  /*c1e0*/  FFMA R10, R19.reuse, R23, R10 ;  /* 0x00000017130a7223 */ /* 0x040fe2000000000a */
[----:B------:R-:W-:Y:S01]  /*c1f0*/  FFMA R11, R19, R22, R11 ;  /* 0x00000016130b7223 */ /* 0x000fe2000000000b */
[----:B------:R-:W-:Y:S01]  /*c200*/  F2FP.F16.F32.PACK_AB R74, R5, R4 ;  /* 0x00000004054a723e */ /* 0x000fe200000000ff */
[----:B------:R-:W-:Y:S01]  /*c210*/  BSSY.RECONVERGENT B0, `(.L_x_180) ;  /* 0x000001c000007945 */ /* 0x000fe20003800200 */
[----:B------:R-:W-:Y:S02]  /*c220*/  F2FP.F16.F32.PACK_AB R75, R7, R6 ;  /* 0x00000006074b723e */ /* 0x000fe400000000ff */
[----:B------:R-:W-:Y:S02]  /*c230*/  F2FP.F16.F32.PACK_AB R76, R14, R13 ;  /* 0x0000000d0e4c723e */ /* 0x000fe400000000ff */
[----:B------:R-:W-:Y:S01]  /*c240*/  F2FP.F16.F32.PACK_AB R77, R16, R15 ;  /* 0x0000000f104d723e */ /* 0x000fe200000000ff */
[----:B------:R1:W-:Y:S01]  /*c250*/  STSM.16.MT88.4 [R56+0x1000], R72 ;  /* 0x0010004838007844 */ /* 0x0003e20000004200 */
[----:B------:R-:W-:Y:S02]  /*c260*/  F2FP.F16.F32.PACK_AB R78, R9, R8 ;  /* 0x00000008094e723e */ /* 0x000fe400000000ff */
[----:B------:R-:W-:Y:S02]  /*c270*/  F2FP.F16.F32.PACK_AB R79, R11, R10 ;  /* 0x0000000a0b4f723e */ /* 0x000fe400000000ff */
[----:B------:R-:W-:Y:S03]  /*c280*/  ISETP.NE.AND P0, PT, R70, RZ, PT ;  /* 0x000000ff4600720c */ /* 0x000fe60003f05270 */
[----:B------:R1:W-:Y:S01]  /*c290*/  STSM.16.MT88.4 [R55], R76 ;  /* 0x0000004c37007844 */ /* 0x0003e20000004200 */
[----:B------:R-:W-:Y:S01]  /*c2a0*/  @!PT LDS RZ, [RZ] ;  /* 0x00000000fffff984 */ /* 0x000fe20000000800 */
[----:B------:R-:W-:Y:S01]  /*c2b0*/  @!PT LDS RZ, [RZ] ;  /* 0x00000000fffff984 */ /* 0x000fe20000000800 */
[----:B------:R-:W-:Y:S01]  /*c2c0*/  @!PT LDS RZ, [RZ] ;  /* 0x00000000fffff984 */ /* 0x000fe20000000800 */
[----:B------:R-:W-:Y:S01]  /*c2d0*/  @!PT LDS RZ, [RZ] ;  /* 0x00000000fffff984 */ /* 0x000fe20000000800 */
[----:B------:R2:W-:Y:S07]  /*c2e0*/  MEMBAR.ALL.CTA ;  /* 0x0000000000007992 */ /* 0x0005ee0000008000 */
[----:B--2---:R-:W2:Y:S02]  /*c2f0*/  FENCE.VIEW.ASYNC.S ;  /* 0x00000000000073c6 */ /* 0x004ea40000000000 */
[----:B--2---:R-:W-:Y:S06]  /*c300*/  BAR.SYNC.DEFER_BLOCKING 0x1, 0x80 ;  /* 0x0042000000007b1d */ /* 0x004fec0000010000 */
[----:B------:R-:W-:Y:S05]  /*c310*/  @!P0 BRA `(.L_x_181) ;  /* 0x00000000002c8947 */ /* 0x000fea0003800000 */
[----:B------:R-:W-:Y:S02]  /*c320*/  UIADD3 UR7, UPT, UPT, UR43, 0x1000, URZ ;  /* 0x000010002b077890 */ /* 0x000fe4000fffe0ff */
[----:B------:R-:W-:Y:S02]  /*c330*/  UIADD3 UR6, UPT, UPT, UR42, 0x40, URZ ;  /* 0x000000402a067890 */ /* 0x000fe4000fffe0ff */
[----:B------:R-:W-:Y:S02]  /*c340*/  UIADD3 UR4, UPT, UPT, UR43, 0x1800, URZ ;  /* 0x000018002b047890 */ /* 0x000fe4000fffe0ff */
[----:B------:R-:W-:Y:S01]  /*c350*/  MOV R50, UR7 ;  /* 0x0000000700327c02 */ /* 0x000fe20008000f00 */
[----:B------:R-:W-:Y:S03]  /*c360*/  UMOV UR5, UR41 ;  /* 0x0000002900057c82 */ /* 0x000fe60008000000 */
[----:B------:R-:W-:Y:S11]  /*c370*/  R2UR UR40, R50 ;  /* 0x00000000322872ca */ /* 0x000ff600000e0000 */
[----:B------:R-:W-:Y:S02]  /*c380*/  @!UPT UIADD3 URZ, UPT, UPT, URZ, URZ, URZ ;  /* 0x000000fffffff290 */ /* 0x000fe4000fffe0ff */
[----:B------:R2:W-:Y:S01]  /*c390*/  UTMASTG.2D [UR40], [UR56] ;  /* 0x00000028380073b5 */ /* 0x0005e20008008000 */
[----:B------:R2:W-:Y:S01]  /*c3a0*/  UTMASTG.2D [UR4], [UR56] ;  /* 0x00000004380073b5 */ /* 0x0005e20008008000 */
[----:B------:R0:W-:Y:S01]  /*c3b0*/  UTMACMDFLUSH ;  /* 0x00000000000079b7 */ /* 0x0001e20000000000 */
[----:B--2---:R-:W-:Y:S04]  /*c3c0*/  DEPBAR.LE SB0, 0x1 ;  /* 0x000080400000791a */ /* 0x004fe80000000000 */
.L_x_181:
[----:B------:R-:W-:Y:S05]  /*c3d0*/  BSYNC.RECONVERGENT B0 ;  /* 0x0000000000007941 */ /* 0x000fea0003800200 */
.L_x_180:
[----:B------:R-:W-:Y:S01]  /*c3e0*/  UISETP.NE.AND UP1, UPT, UR54, URZ, UPT ;  /* 0x000000ff3600728c */ /* 0x000fe2000bf25270 */
[----:B------:R-:W-:Y:S01]  /*c3f0*/  BAR.SYNC.DEFER_BLOCKING 0x1, 0x80 ;  /* 0x0042000000007b1d */ /* 0x000fe20000010000 */
[----:B------:R-:W-:Y:S04]  /*c400*/  SHF.L.U32 R3, R61, 0x1f, RZ ;  /* 0x0000001f3d037819 */ /* 0x000fe800000006ff */
[----:B------:R-:W-:Y:S05]  /*c410*/  PLOP3.LUT P0, PT, PT, PT, UP1, 0x80, 0x8 ;  /* 0x000000000008781c */ /* 0x000fea0003f0f018 */
[----:B------:R-:W-:Y:S04]  /*c420*/  @UP1 ULEA UR4, UR53, UR43, 0x3 ;  /* 0x0000002b35041291 */ /* 0x000fe8000f8e18ff */
[----:B------:R-:W-:Y:S04]  /*c430*/  @UP1 UIADD3 UR4, UPT, UPT, UR4, 0x1b0, URZ ;  /* 0x000001b004041890 */ /* 0x000fe8000fffe0ff */
[----:B------:R-:W-:Y:S09]  /*c440*/  @UP1 UPRMT UR4, UR52, 0x654, UR4 ;  /* 0x0000065434041896 */ /* 0x000ff20008000004 */
[----:B------:R-:W-:Y:S01]  /*c450*/  @P0 SYNCS.ARRIVE.TRANS64.RED.A1T0 RZ, [UR4], RZ ;  /* 0x000000ffffff09a7 */ /* 0x000fe20008100404 */
[----:B------:R-:W-:Y:S01]  /*c460*/  @UP1 UIADD3 UR4, UPT, UPT, UR53, 0x1, URZ ;  /* 0x0000000135041890 */ /* 0x000fe2000fffe0ff */
[----:B------:R-:W-:Y:S01]  /*c470*/  BSSY B0, `(.L_x_182) ;  /* 0x0000008000007945 */ /* 0x000fe20003800000 */
[----:B------:R-:W-:Y:S02]  /*c480*/  FSETP.NEU.AND P0, PT, R19, RZ, PT ;  /* 0x000000ff1300720b */ /* 0x000fe40003f0d000 */
[----:B------:R-:W-:Y:S01]  /*c490*/  @UP1 UISETP.NE.AND UP0, UPT, UR4, 0x4, UPT ;  /* 0x000000040400188c */ /* 0x000fe2000bf05270 */
[----:B------:R-:W2:Y:S03]  /*c4a0*/  SYNCS.PHASECHK.TRANS64.TRYWAIT P1, [UR43+0x198], R3 ;  /* 0x00019803ff0075a7 */ /* 0x000ea6000802112b */
[----:B------:R-:W-:Y:S01]  /*c4b0*/  @UP1 USEL UR53, UR4, URZ, UP0 ;  /* 0x000000ff04351287 */ /* 0x000fe20008000000 */
[----:B--2---:R-:W-:Y:S11]  /*c4c0*/  @P1 BRA `(.L_x_183) ;  /* 0x0000000000081947 */ /* 0x004ff60003800000 */
[----:B------:R-:W2:Y:S02]  /*c4d0*/  SYNCS.PHASECHK.TRANS64.TRYWAIT P1, [UR43+0x198], R3 ;  /* 0x00019803ff0075a7 */ /* 0x000ea4000802112b */
[----:B--2---:R-:W-:Y:S05]  /*c4e0*/  @!P1 BRA `(.L_x_184) ;  /* 0x0000005c00f49947 */ /* 0x004fea0003800000 */
.L_x_183:
[----:B------:R-:W-:Y:S05]  /*c4f0*/  BSYNC B0 ;  /* 0x0000000000007941 */ /* 0x000fea0003800000 */
.L_x_182:
[----:B------:R-:W-:Y:S05]  /*c500*/  @P0 WARPSYNC.ALL ;  /* 0x0000000000000948 */ /* 0x000fea0003800000 */
[----:B------:R4:W1:Y:S01]  /*c510*/  @P0 LDSM.16.MT88.4 R32, [R62+UR43+0x2000] ;  /* 0x0020002b3e20083b */ /* 0x0008620008004200 */
[----:B------:R-:W-:Y:S02]  /*c520*/  CS2R R30, SRZ ;  /* 0x00000000001e7805 */ /* 0x000fe4000001ff00 */
[----:B------:R-:W-:Y:S02]  /*c530*/  CS2R R28, SRZ ;  /* 0x00000000001c7805 */ /* 0x000fe4000001ff00 */
[----:B------:R-:W-:Y:S01]  /*c540*/  CS2R R26, SRZ ;  /* 0x00000000001a7805 */ /* 0x000fe2000001ff00 */
[----:B------:R4:W1:Y:S01]  /*c550*/  @P0 LDSM.16.MT88.4 R40, [R55+0x1000] ;  /* 0x001000003728083b */ /* 0x0008620000004200 */
[----:B------:R-:W-:Y:S02]  /*c560*/  ISETP.GE.AND P0, PT, R69, 0x1, PT ;  /* 0x000000014500780c */ /* 0x000fe40003f06270 */
[----:B------:R-:W-:Y:S02]  /*c570*/  CS2R R24, SRZ ;  /* 0x0000000000187805 */ /* 0x000fe4000001ff00 */
[----:B------:R-:W-:Y:S02]  /*c580*/  CS2R R10, SRZ ;  /* 0x00000000000a7805 */ /* 0x000fe4000001ff00 */
[----:B------:R-:W-:Y:S02]  /*c590*/  CS2R R8, SRZ ;  /* 0x0000000000087805 */ /* 0x000fe4000001ff00 */
[----:B------:R-:W-:Y:S02]  /*c5a0*/  CS2R R6, SRZ ;  /* 0x0000000000067805 */ /* 0x000fe4000001ff00 */
[----:B------:R-:W-:Y:S03]  /*c5b0*/  CS2R R4, SRZ ;  /* 0x0000000000047805 */ /* 0x000fe6000001ff00 */
[----:B------:R-:W-:Y:S05]  /*c5c0*/  @!P0 BRA `(.L_x_185) ;  /* 0x0000000000c48947 */ /* 0x000fea0003800000 */
[----:B--2---:R-:W-:Y:S05]  /*c5d0*/  VIADD R3, R36, 0x10 ;  /* 0x0000001024037836 */ /* 0x004fea0000000000 */
[----:B------:R-:W-:Y:S04]  /*c5e0*/  SHF.R.U32.HI R3, RZ, 0x15, R3 ;  /* 0x00000015ff037819 */ /* 0x000fe80000011603 */
[----:B------:R-:W-:Y:S11]  /*c5f0*/  LOP3.LUT P0, RZ, R3, 0x3, R48, 0x48, !PT ;  /* 0x0000000303ff7812 */ /* 0x000ff60007804830 */
[----:B------:R-:W-:Y:S02]  /*c600*/  @!UPT UIADD3 URZ, UPT, UPT, URZ, URZ, URZ ;  /* 0x000000fffffff290 */ /* 0x000fe4000fffe0ff */
[----:B------:R-:W-:Y:S05]  /*c610*/  @!P0 BRA `(.L_x_186) ;  /* 0x0000000000408947 */ /* 0x000fea0003800000 */
[----:B------:R-:W2:Y:S01]  /*c620*/  LDCU.64 UR8, c[0x4][0x70] ;  /* 0x01000e00ff0877ac */ /* 0x000ea20008000a00 */
[----:B------:R-:W-:Y:S01]  /*c630*/  MOV R3, 0x0 ;  /* 0x0000000000037802 */ /* 0x000fe20000000f00 */
[----:B------:R-:W-:Y:S02]  /*c640*/  HFMA2 R12, -RZ, RZ, 0, 5.9604644775390625e-08 ;  /* 0x00000001ff0c7431 */ /* 0x000fe400000001ff */
[----:B------:R-:W-:Y:S02]  /*c650*/  IMAD.MOV.U32 R8, RZ, RZ, 0x192 ;  /* 0x00000192ff087424 */ /* 0x000fe400078e00ff */
[----:B------:R-:W-:Y:S01]  /*c660*/  IMAD.MOV.U32 R13, RZ, RZ, RZ ;  /* 0x000000ffff0d7224 */ /* 0x000fe200078e00ff */
[----:B------:R-:W5:Y:S01]  /*c670*/  LDCU.64 UR6, c[0x4][0x78] ;  /* 0x01000f00ff0677ac */ /* 0x000f620008000a00 */
[----:B------:R-:W1:Y:S01]  /*c680*/  LDC.64 R2, c[0x4][R3] ;  /* 0x0100000003027b82 */ /* 0x000e620000000a00 */
[----:B------:R-:W3:Y:S01]  /*c690*/  LDCU.64 UR4, c[0x4][0x10] ;  /* 0x01000200ff0477ac */ /* 0x000ee20008000a00 */
[----:B--2---:R-:W-:Y:S01]  /*c6a0*/  MOV R5, UR9 ;  /* 0x0000000900057c02 */ /* 0x004fe20008000f00 */
[----:B------:R-:W-:Y:S01]  /*c6b0*/  IMAD.U32 R4, RZ, RZ, UR8 ;  /* 0x00000008ff047e24 */ /* 0x000fe2000f8e00ff */
[----:B-----5:R-:W-:Y:S01]  /*c6c0*/  MOV R7, UR7 ;  /* 0x0000000700077c02 */ /* 0x020fe20008000f00 */
[----:B------:R-:W-:Y:S01]  /*c6d0*/  IMAD.U32 R6, RZ, RZ, UR6 ;  /* 0x00000006ff067e24 */ /* 0x000fe2000f8e00ff */
[----:B---3--:R-:W-:Y:S01]  /*c6e0*/  MOV R11, UR5 ;  /* 0x00000005000b7c02 */ /* 0x008fe20008000f00 */
[----:B------:R-:W-:Y:S02]  /*c6f0*/  IMAD.U32 R10, RZ, RZ, UR4 ;  /* 0x00000004ff0a7e24 */ /* 0x000fe4000f8e00ff */
[----:B------:R-:W-:Y:S07]  /*c700*/  LEPC R20, `(.L_x_186) ;  /* 0x000000001014794e */ /* 0x000fee0000000000 */
[----:B-1--4-:R-:W-:Y:S05]  /*c710*/  CALL.ABS.NOINC R2 ;  /* 0x0000000002007343 */ /* 0x012fea0003c00000 */
.L_x_186:
[----:B------:R-:W-:Y:S05]  /*c720*/  WARPSYNC.ALL ;  /* 0x0000000000007948 */ /* 0x000fea0003800000 */
[C---:B------:R-:W-:Y:S01]  /*c730*/  R2UR UR4, R36.reuse ;  /* 0x00000000240472ca */ /* 0x040fe200000e0000 */
[----:B------:R-:W-:Y:S05]  /*c740*/  VIADD R3, R36, 0x100010 ;  /* 0x0010001024037836 */ /* 0x000fea0000000000 */
[----:B------:R-:W-:Y:S04]  /*c750*/  SHF.R.U32.HI R3, RZ, 0x15, R3 ;  /* 0x00000015ff037819 */ /* 0x000fe80000011603 */
[----:B------:R-:W-:Y:S03]  /*c760*/  LOP3.LUT P0, RZ, R3, 0x3, R48, 0x48, !PT ;  /* 0x0000000303ff7812 */ /* 0x000fe60007804830 */
[----:B------:R-:W2:Y:S10]  /*c770*/  LDTM.16dp256bit.x2 R24, tmem[UR4+0x10] ;  /* 0x00001004001879ee */ /* 0x000eb400080a0000 */
[----:B--2---:R-:W-:Y:S05]  /*c780*/  @!P0 BRA `(.L_x_187) ;  /* 0x0000000000408947 */ /* 0x004fea0003800000 */
        /* <DEDUP_REMOVED lines=16> */
.L_x_187:
[----:B------:R-:W-:Y:S05]  /*c890*/  WARPSYNC.ALL ;  /* 0x0000000000007948 */ /* 0x000fea0003800000 */
[----:B------:R-:W-:Y:S11]  /*c8a0*/  R2UR UR4, R36 ;  /* 0x00000000240472ca */ /* 0x000ff600000e0000 */
[----:B------:R-:W-:Y:S02]  /*c8b0*/  @!UPT UIADD3 URZ, UPT, UPT, URZ, URZ, URZ ;  /* 0x000000fffffff290 */ /* 0x000fe4000fffe0ff */
[----:B------:R-:W2:Y:S02]  /*c8c0*/  LDTM.16dp256bit.x2 R4, tmem[UR4+0x100010] ;  /* 0x10001004000479ee */ /* 0x000ea400080a0000 */
[----:B--2---:R-:W-:Y:S01]  /*c8d0*/  NOP ;  /* 0x0000000000007918 */ /* 0x004fe20000000000 */
.L_x_185:
[--C-:B-1----:R-:W-:Y:S01]  /*c8e0*/  HADD2.F32 R18, -RZ, R32.reuse.H0_H0 ;  /* 0x20000020ff127230 */ /* 0x102fe20000004100 */
[----:B------:R-:W-:Y:S05]  /*c8f0*/  WARPSYNC.ALL ;  /* 0x0000000000007948 */ /* 0x000fea0003800000 */
[-C--:B--2---:R-:W-:Y:S01]  /*c900*/  FMUL R0, R24, R17.reuse ;  /* 0x0000001118007220 */ /* 0x084fe20000400000 */
        /* <DEDUP_REMOVED lines=27> */
[--C-:B------:R-:W-:Y:S02]  /*cac0*/  HADD2.F32 R20, -RZ, R40.reuse.H0_H0 ;  /* 0x20000028ff147230 */ /* 0x100fe40000004100 */
        /* <DEDUP_REMOVED lines=29> */
[----:B------:R1:W-:Y:S01]  /*cca0*/  STSM.16.MT88.4 [R55+0x1000], R76 ;  /* 0x0010004c37007844 */ /* 0x0003e20000004200 */
        /* <DEDUP_REMOVED lines=9> */
[----:B------:R-:W-:Y:S01]  /*cd40*/  UIADD3 UR8, UPT, UPT, UR43, 0x2000, URZ ;  /* 0x000020002b087890 */ /* 0x000fe2000fffe0ff */
[----:B------:R-:W-:Y:S01]  /*cd50*/  UMOV UR9, UR41 ;  /* 0x0000002900097c82 */ /* 0x000fe20008000000 */
[----:B------:R-:W-:Y:S02]  /*cd60*/  UIADD3 UR6, UPT, UPT, UR42, 0x50, URZ ;  /* 0x000000502a067890 */ /* 0x000fe4000fffe0ff */
[----:B------:R-:W-:Y:S01]  /*cd70*/  UIADD3 UR4, UPT, UPT, UR43, 0x2800, URZ ;  /* 0x000028002b047890 */ /* 0x000fe2000fffe0ff */
[----:B------:R-:W-:Y:S04]  /*cd80*/  UMOV UR5, UR41 ;  /* 0x0000002900057c82 */ /* 0x000fe80008000000 */
[----:B------:R2:W-:Y:S04]  /*cd90*/  UTMASTG.2D [UR8], [UR56] ;  /* 0x00000008380073b5 */ /* 0x0005e80008008000 */
[----:B------:R2:W-:Y:S01]  /*cda0*/  UTMASTG.2D [UR4], [UR56] ;  /* 0x00000004380073b5 */ /* 0x0005e20008008000 */
[----:B------:R0:W-:Y:S01]  /*cdb0*/  UTMACMDFLUSH ;  /* 0x00000000000079b7 */ /* 0x0001e20000000000 */
[----:B--2---:R-:W-:Y:S04]  /*cdc0*/  DEPBAR.LE SB0, 0x1 ;  /* 0x000080400000791a */ /* 0x004fe80000000000 */
.L_x_189:
[----:B------:R-:W-:Y:S05]  /*cdd0*/  BSYNC.RECONVERGENT B0 ;  /* 0x0000000000007941 */ /* 0x000fea0003800200 */
.L_x_188:
[----:B------:R-:W-:Y:S01]  /*cde0*/  BAR.SYNC.DEFER_BLOCKING 0x1, 0x80 ;  /* 0x0042000000007b1d */ /* 0x000fe20000010000 */
[----:B------:R-:W-:Y:S01]  /*cdf0*/  ULEA UR4, UR53, UR43, 0x3 ;  /* 0x0000002b35047291 */ /* 0x000fe2000f8e18ff */
[----:B------:R-:W-:Y:S01]  /*ce00*/  SHF.L.U32 R3, R61, 0x1f, RZ ;  /* 0x0000001f3d037819 */ /* 0x000fe200000006ff */
[----:B------:R-:W-:Y:S01]  /*ce10*/  UIADD3 UR40, UPT, UPT, UR53, 0x1, URZ ;  /* 0x0000000135287890 */ /* 0x000fe2000fffe0ff */
[----:B------:R-:W-:Y:S01]  /*ce20*/  FSETP.NEU.AND P0, PT, R19, RZ, PT ;  /* 0x000000ff1300720b */ /* 0x000fe20003f0d000 */
[----:B------:R-:W-:Y:S04]  /*ce30*/  UIADD3 UR4, UPT, UPT, UR4, 0x1b0, URZ ;  /* 0x000001b004047890 */ /* 0x000fe8000fffe0ff */
[----:B------:R-:W-:Y:S09]  /*ce40*/  UPRMT UR4, UR52, 0x654, UR4 ;  /* 0x0000065434047896 */ /* 0x000ff20008000004 */
[----:B------:R-:W-:Y:S01]  /*ce50*/  SYNCS.ARRIVE.TRANS64.RED.A1T0 RZ, [UR4], RZ ;  /* 0x000000ffffff79a7 */ /* 0x000fe20008100404 */
[----:B------:R-:W-:Y:S01]  /*ce60*/  BSSY B0, `(.L_x_190) ;  /* 0x0000005000007945 */ /* 0x000fe20003800000 */
[----:B------:R-:W2:Y:S03]  /*ce70*/  SYNCS.PHASECHK.TRANS64.TRYWAIT P1, [UR43+0x1a0], R3 ;  /* 0x0001a003ff0075a7 */ /* 0x000ea6000802112b */
[----:B--2---:R-:W-:Y:S05]  /*ce80*/  @P1 BRA `(.L_x_191) ;  /* 0x0000000000081947 */ /* 0x004fea0003800000 */
[----:B------:R-:W2:Y:S02]  /*ce90*/  SYNCS.PHASECHK.TRANS64.TRYWAIT P1, [UR43+0x1a0], R3 ;  /* 0x0001a003ff0075a7 */ /* 0x000ea4000802112b */
[----:B--2---:R-:W-:Y:S05]  /*cea0*/  @!P1 BRA `(.L_x_192) ;  /* 0x00000054009c9947 */ /* 0x004fea0003800000 */
.L_x_191:
[----:B------:R-:W-:Y:S05]  /*ceb0*/  BSYNC B0 ;  /* 0x0000000000007941 */ /* 0x000fea0003800000 */
.L_x_190:
        /* <DEDUP_REMOVED lines=34> */
.L_x_194:
        /* <DEDUP_REMOVED lines=23> */
.L_x_195:
[----:B------:R-:W-:Y:S05]  /*d250*/  WARPSYNC.ALL ;  /* 0x0000000000007948 */ /* 0x000fea0003800000 */
[----:B------:R-:W-:Y:S11]  /*d260*/  R2UR UR4, R36 ;  /* 0x00000000240472ca */ /* 0x000ff600000e0000 */
[----:B------:R-:W-:Y:S02]  /*d270*/  @!UPT UIADD3 URZ, UPT, UPT, URZ, URZ, URZ ;  /* 0x000000fffffff290 */ /* 0x000fe4000fffe0ff */
[----:B------:R-:W2:Y:S02]  /*d280*/  LDTM.16dp256bit.x2 R4, tmem[UR4+0x100020] ;  /* 0x10002004000479ee */ /* 0x000ea400080a0000 */
[----:B--2---:R-:W-:Y:S01]  /*d290*/  NOP ;  /* 0x0000000000007918 */ /* 0x004fe20000000000 */
.L_x_193:
        /* <DEDUP_REMOVED lines=79> */
.L_x_197:
[----:B------:R-:W-:Y:S05]  /*d790*/  BSYNC.RECONVERGENT B0 ;  /* 0x0000000000007941 */ /* 0x000fea0003800200 */
.L_x_196:
[----:B------:R-:W-:Y:S01]  /*d7a0*/  UISETP.NE.AND UP0, UPT, UR40, 0x4, UPT ;  /* 0x000000042800788c */ /* 0x000fe2000bf05270 */
[----:B------:R-:W-:Y:S01]  /*d7b0*/  BAR.SYNC.DEFER_BLOCKING 0x1, 0x80 ;  /* 0x0042000000007b1d */ /* 0x000fe20000010000 */
[----:B------:R-:W-:Y:S02]  /*d7c0*/  SHF.L.U32 R3, R61, 0x1f, RZ ;  /* 0x0000001f3d037819 */ /* 0x000fe400000006ff */
[----:B------:R-:W-:Y:S01]  /*d7d0*/  USEL UR5, UR40, URZ, UP0 ;  /* 0x000000ff28057287 */ /* 0x000fe20008000000 */
[----:B------:R-:W-:Y:S03]  /*d7e0*/  FSETP.NEU.AND P0, PT, R19, RZ, PT ;  /* 0x000000ff1300720b */ /* 0x000fe60003f0d000 */
[----:B------:R-:W-:Y:S02]  /*d7f0*/  ULEA UR4, UR5, UR43, 0x3 ;  /* 0x0000002b05047291 */ /* 0x000fe4000f8e18ff */
[----:B------:R-:W-:Y:S02]  /*d800*/  UIADD3 UR5, UPT, UPT, UR5, 0x1, URZ ;  /* 0x0000000105057890 */ /* 0x000fe4000fffe0ff */
[----:B------:R-:W-:Y:S02]  /*d810*/  UIADD3 UR4, UPT, UPT, UR4, 0x1b0, URZ ;  /* 0x000001b004047890 */ /* 0x000fe4000fffe0ff */
[----:B------:R-:W-:Y:S02]  /*d820*/  UISETP.NE.AND UP0, UPT, UR5, 0x4, UPT ;  /* 0x000000040500788c */ /* 0x000fe4000bf05270 */
[----:B------:R-:W-:Y:S02]  /*d830*/  UPRMT UR4, UR52, 0x654, UR4 ;  /* 0x0000065434047896 */ /* 0x000fe40008000004 */
[----:B------:R-:W-:Y:S07]  /*d840*/  USEL UR53, UR5, URZ, UP0 ;  /* 0x000000ff05357287 */ /* 0x000fee0008000000 */
[----:B------:R-:W-:Y:S01]  /*d850*/  SYNCS.ARRIVE.TRANS64.RED.A1T0 RZ, [UR4], RZ ;  /* 0x000000ffffff79a7 */ /* 0x000fe20008100404 */
[----:B------:R-:W-:Y:S01]  /*d860*/  BSSY B0, `(.L_x_198) ;  /* 0x0000005000007945 */ /* 0x000fe20003800000 */
[----:B------:R-:W2:Y:S03]  /*d870*/  SYNCS.PHASECHK.TRANS64.TRYWAIT P1, [UR43+0x1a8], R3 ;  /* 0x0001a803ff0075a7 */ /* 0x000ea6000802112b */
[----:B--2---:R-:W-:Y:S05]  /*d880*/  @P1 BRA `(.L_x_199) ;  /* 0x0000000000081947 */ /* 0x004fea0003800000 */
[----:B------:R-:W2:Y:S02]  /*d890*/  SYNCS.PHASECHK.TRANS64.TRYWAIT P1, [UR43+0x1a8], R3 ;  /* 0x0001a803ff0075a7 */ /* 0x000ea4000802112b */
[----:B--2---:R-:W-:Y:S05]  /*d8a0*/  @!P1 BRA `(.L_x_200) ;  /* 0x0000004c00349947 */ /* 0x004fea0003800000 */
.L_x_199:
[----:B------:R-:W-:Y:S05]  /*d8b0*/  BSYNC B0 ;  /* 0x0000000000007941 */ /* 0x000fea0003800000 */
.L_x_198:
        /* <DEDUP_REMOVED lines=34> */
.L_x_202:
        /* <DEDUP_REMOVED lines=23> */
.L_x_203:
[----:B------:R-:W-:Y:S05]  /*dc50*/  WARPSYNC.ALL ;  /* 0x0000000000007948 */ /* 0x000fea0003800000 */
[----:B------:R-:W-:Y:S11]  /*dc60*/  R2UR UR4, R36 ;  /* 0x00000000240472ca */ /* 0x000ff600000e0000 */
[----:B------:R-:W-:Y:S02]  /*dc70*/  @!UPT UIADD3 URZ, UPT, UPT, URZ, URZ, URZ ;  /* 0x000000fffffff290 */ /* 0x000fe4000fffe0ff */
[----:B------:R-:W2:Y:S02]  /*dc80*/  LDTM.16dp256bit.x2 R4, tmem[UR4+0x100030] ;  /* 0x10003004000479ee */ /* 0x000ea400080a0000 */
[----:B--2---:R-:W-:Y:S01]  /*dc90*/  NOP ;  /* 0x0000000000007918 */ /* 0x004fe20000000000 */
.L_x_201:
[--C-:B-1----:R-:W-:Y:S01]  /*dca0*/  HADD2.F32 R18, -RZ, R32.reuse.H0_H0 ;  /* 0x20000020ff127230 */ /* 0x102fe20000004100 */
[----:B------:R-:W-:Y:S01]  /*dcb0*/  ISETP.GE.AND P0, PT, R69, 0x1, PT ;  /* 0x000000014500780c */ /* 0x000fe20003f06270 */
[-C--:B--2---:R-:W-:Y:S01]  /*dcc0*/  FMUL R0, R24, R17.reuse ;  /* 0x0000001118007220 */ /* 0x084fe20000400000 */
[----:B------:R-:W-:Y:S01]  /*dcd0*/  HADD2.F32 R21, -RZ, R32.H1_H1 ;  /* 0x30000020ff157230 */ /* 0x000fe20000004100 */
[----:B------:R-:W-:Y:S01]  /*dce0*/  ISETP.NE.AND P2, PT, R70, RZ, PT ;  /* 0x000000ff4600720c */ /* 0x000fe20003f45270 */
[-C--:B------:R-:W-:Y:S01]  /*dcf0*/  FMUL R2, R25, R17.reuse ;  /* 0x0000001119027220 */ /* 0x080fe20000400000 */
[--C-:B------:R-:W-:Y:S02]  /*dd00*/  HADD2.F32 R20, -RZ, R33.reuse.H0_H0 ;  /* 0x20000021ff147230 */ /* 0x100fe40000004100 */
[C---:B------:R-:W-:Y:S01]  /*dd10*/  FFMA R0, R19.reuse, R18, R0 ;  /* 0x0000001213007223 */ /* 0x040fe20000000000 */
[----:B------:R-:W-:Y:S01]  /*dd20*/  FMUL R3, R26, R17 ;  /* 0x000000111a037220 */ /* 0x000fe20000400000 */
[----:B------:R-:W-:Y:S02]  /*dd30*/  HADD2.F32 R23, -RZ, R33.H1_H1 ;  /* 0x30000021ff177230 */ /* 0x000fe40000004100 */
[----:B------:R-:W-:Y:S01]  /*dd40*/  FFMA R2, R19, R21, R2 ;  /* 0x0000001513027223 */ /* 0x000fe20000000002 */
[----:B------:R-:W-:Y:S01]  /*dd50*/  FMUL R12, R27, R17 ;  /* 0x000000111b0c7220 */ /* 0x000fe20000400000 */
[----:B------:R-:W-:Y:S02]  /*dd60*/  HADD2.F32 R22, -RZ, R34.H0_H0 ;  /* 0x20000022ff167230 */ /* 0x000fe40000004100 */
[C---:B------:R-:W-:Y:S01]  /*dd70*/  FFMA R3, R19.reuse, R20, R3 ;  /* 0x0000001413037223 */ /* 0x040fe20000000003 */
[----:B------:R-:W-:Y:S01]  /*dd80*/  @P0 IADD3 R68, PT, PT, R68, 0x280, RZ ;  /* 0x0000028044440810 */ /* 0x000fe20007ffe0ff */
[----:B------:R-:W-:Y:S05]  /*dd90*/  @P0 WARPSYNC.ALL ;  /* 0x0000000000000948 */ /* 0x000fea0003800000 */
[----:B------:R-:W-:Y:S01]  /*dda0*/  @P0 LOP3.LUT R68, R68, 0xfefffff8, RZ, 0xc0, !PT ;  /* 0xfefffff844440812 */ /* 0x000fe200078ec0ff */
[----:B------:R-:W-:Y:S01]  /*ddb0*/  @P0 NOP ;  /* 0x0000000000000918 */ /* 0x000fe20000000000 */
[----:B------:R-:W-:Y:S01]  /*ddc0*/  F2FP.F16.F32.PACK_AB R72, R2, R0 ;  /* 0x000000000248723e */ /* 0x000fe200000000ff */
[----:B------:R-:W-:Y:S01]  /*ddd0*/  FFMA R12, R19, R23, R12 ;  /* 0x00000017130c7223 */ /* 0x000fe2000000000c */
[----:B------:R1:W-:Y:S06]  /*dde0*/  @P0 SYNCS.ARRIVE.TRANS64.RED.A1T0 RZ, [R68+URZ], RZ ;  /* 0x000000ff44ff09a7 */ /* 0x0003ec00081004ff */
[----:B------:R-:W-:Y:S05]  /*ddf0*/  WARPSYNC.ALL ;  /* 0x0000000000007948 */ /* 0x000fea0003800000 */
[----:B------:R-:W-:Y:S01]  /*de00*/  F2FP.F16.F32.PACK_AB R73, R12, R3 ;  /* 0x000000030c49723e */ /* 0x000fe200000000ff */
[-C--:B------:R-:W-:Y:S01]  /*de10*/  FMUL R13, R28, R17.reuse ;  /* 0x000000111c0d7220 */ /* 0x080fe20000400000 */
[----:B------:R-:W-:Y:S02]  /*de20*/  HADD2.F32 R33, -RZ, R34.H1_H1 ;  /* 0x30000022ff217230 */ /* 0x000fe40000004100 */
[----:B------:R-:W-:Y:S01]  /*de30*/  FMUL R14, R29, R17 ;  /* 0x000000111d0e7220 */ /* 0x000fe20000400000 */
[----:B------:R-:W-:-:S02]  /*de40*/  HADD2.F32 R32, -RZ, R35.H0_H0 ;  /* 0x20000023ff207230 */ /* 0x000fc40000004100 */
[C---:B------:R-:W-:Y:S01]  /*de50*/  FFMA R13, R19.reuse, R22, R13 ;  /* 0x00000016130d7223 */ /* 0x040fe2000000000d */
[----:B------:R-:W-:Y:S01]  /*de60*/  FMUL R15, R30, R17 ;  /* 0x000000111e0f7220 */ /* 0x000fe20000400000 */
[----:B------:R-:W-:Y:S02]  /*de70*/  HADD2.F32 R35, -RZ, R35.H1_H1 ;  /* 0x30000023ff237230 */ /* 0x000fe40000004100 */
[----:B------:R-:W-:Y:S01]  /*de80*/  FFMA R14, R19, R33, R14 ;  /* 0x00000021130e7223 */ /* 0x000fe2000000000e */
[-C--:B------:R-:W-:Y:S01]  /*de90*/  FMUL R16, R31, R17.reuse ;  /* 0x000000111f107220 */ /* 0x080fe20000400000 */
[--C-:B------:R-:W-:Y:S02]  /*dea0*/  HADD2.F32 R21, -RZ, R40.reuse.H0_H0 ;  /* 0x20000028ff157230 */ /* 0x100fe40000004100 */
        /* <DEDUP_REMOVED lines=8> */
[----:B------:R-:W-:Y:S01]  /*df30*/  FMUL R7, R7, R17 ;  /* 0x0000001107077220 */ /* 0x000fe20000400000 */
[--C-:B------:R-:W-:Y:S02]  /*df40*/  HADD2.F32 R39, -RZ, R42.reuse.H0_H0 ;  /* 0x2000002aff277230 */ /* 0x100fe40000004100 */
[----:B------:R-:W-:Y:S01]  /*df50*/  FFMA R4, R19, R21, R4 ;  /* 0x0000001513047223 */ /* 0x000fe20000000004 */
[----:B------:R-:W-:Y:S01]  /*df60*/  FMUL R8, R8, R17 ;  /* 0x0000001108087220 */ /* 0x000fe20000400000 */
[----:B------:R-:W-:-:S02]  /*df70*/  HADD2.F32 R36, -RZ, R42.H1_H1 ;  /* 0x3000002aff247230 */ /* 0x000fc40000004100 */
[----:B------:R-:W-:Y:S01]  /*df80*/  FFMA R5, R19, R18, R5 ;  /* 0x0000001213057223 */ /* 0x000fe20000000005 */
[----:B------:R-:W-:Y:S01]  /*df90*/  FMUL R9, R9, R17 ;  /* 0x0000001109097220 */ /* 0x000fe20000400000 */
[--C-:B------:R-:W-:Y:S02]  /*dfa0*/  HADD2.F32 R41, -RZ, R43.reuse.H0_H0 ;  /* 0x2000002bff297230 */ /* 0x100fe40000004100 */
[C---:B------:R-:W-:Y:S01]  /*dfb0*/  FFMA R6, R19.reuse, R37, R6 ;  /* 0x0000002513067223 */ /* 0x040fe20000000006 */
        /* <DEDUP_REMOVED lines=10> */
[----:B------:R-:W-:-:S02]  /*e060*/  F2FP.F16.F32.PACK_AB R75, R16, R15 ;  /* 0x0000000f104b723e */ /* 0x000fc400000000ff */
[----:B-1----:R-:W-:Y:S02]  /*e070*/  F2FP.F16.F32.PACK_AB R68, R5, R4 ;  /* 0x000000040544723e */ /* 0x002fe400000000ff */
[----:B------:R-:W-:Y:S01]  /*e080*/  F2FP.F16.F32.PACK_AB R69, R7, R6 ;  /* 0x000000060745723e */ /* 0x000fe200000000ff */
[----:B------:R1:W-:Y:S01]  /*e090*/  STSM.16.MT88.4 [R56+0x4000], R72 ;  /* 0x0040004838007844 */ /* 0x0003e20000004200 */
[----:B------:R-:W-:Y:S02]  /*e0a0*/  F2FP.F16.F32.PACK_AB R70, R9, R8 ;  /* 0x000000080946723e */ /* 0x000fe400000000ff */
[----:B------:R-:W-:Y:S02]  /*e0b0*/  F2FP.F16.F32.PACK_AB R71, R11, R10 ;  /* 0x0000000a0b47723e */ /* 0x000fe400000000ff */
[----:B------:R-:W-:-:S03]  /*e0c0*/  @P0 IADD3 R76, PT, PT, R60, 0x1, RZ ;  /* 0x000000013c4c0810 */ /* 0x000fc60007ffe0ff */
[----:B------:R1:W-:Y:S01]  /*e0d0*/  STSM.16.MT88.4 [R55+0x3000], R68 ;  /* 0x0030004437007844 */ /* 0x0003e20000004200 */
[----:B------:R-:W-:Y:S01]  /*e0e0*/  @P0 ISETP.NE.AND P1, PT, R76, 0x4, PT ;  /* 0x000000044c00080c */ /* 0x000fe20003f25270 */
[----:B------:R-:W-:Y:S01]  /*e0f0*/  @!PT LDS RZ, [RZ] ;  /* 0x00000000fffff984 */ /* 0x000fe20000000800 */
[----:B------:R-:W-:Y:S01]  /*e100*/  @!PT LDS RZ, [RZ] ;  /* 0x00000000fffff984 */ /* 0x000fe20000000800 */
[----:B------:R-:W-:Y:S01]  /*e110*/  @!PT LDS RZ, [RZ] ;  /* 0x00000000fffff984 */ /* 0x000fe20000000800 */
[----:B------:R-:W-:Y:S01]  /*e120*/  @!PT LDS RZ, [RZ] ;  /* 0x00000000fffff984 */ /* 0x000fe20000000800 */
[----:B------:R2:W-:Y:S06]  /*e130*/  MEMBAR.ALL.CTA ;  /* 0x0000000000007992 */ /* 0x0005ec0000008000 */
[----:B--2---:R-:W2:Y:S01]  /*e140*/  FENCE.VIEW.ASYNC.S ;  /* 0x00000000000073c6 */ /* 0x004ea20000000000 */
[----:B------:R-:W-:Y:S01]  /*e150*/  @P0 SEL R77, RZ, 0x1, P1 ;  /* 0x00000001ff4d0807 */ /* 0x000fe20000800000 */
        /* <DEDUP_REMOVED lines=9> */
[----:B------:R2:W-:Y:S02]  /*e1f0*/  UTMASTG.2D [UR4], [UR56] ;  /* 0x00000004380073b5 */ /* 0x0005e40008008000 */
[----:B--2---:R0:W-:Y:S02]  /*e200*/  UTMACMDFLUSH ;  /* 0x00000000000079b7 */ /* 0x0041e40000000000 */
.L_x_205:
[----:B------:R-:W-:Y:S05]  /*e210*/  BSYNC.RECONVERGENT B0 ;  /* 0x0000000000007941 */ /* 0x000fea0003800200 */
.L_x_204:
[----:B------:R-:W-:Y:S01]  /*e220*/  @P0 SEL R60, R76, RZ, P1 ;  /* 0x000000ff4c3c0207 */ /* 0x000fe20000800000 */
[----:B------:R-:W-:Y:S01]  /*e230*/  BSSY.RECONVERGENT B0, `(.L_x_206) ;  /* 0x0000004000007945 */ /* 0x000fe20003800200 */
[----:B------:R-:W-:Y:S03]  /*e240*/  @P0 LOP3.LUT R58, R58, R77, RZ, 0x3c, !PT ;  /* 0x0000004d3a3a0212 */ /* 0x000fe600078e3cff */
[----:B------:R-:W-:Y:S05]  /*e250*/  @!P2 BRA `(.L_x_207) ;  /* 0x000000000004a947 */ /* 0x000fea0003800000 */
[----:B------:R-:W-:Y:S04]  /*e260*/  DEPBAR.LE SB0, 0x1 ;  /* 0x000080400000791a */ /* 0x000fe80000000000 */
.L_x_207:
[----:B------:R-:W-:Y:S05]  /*e270*/  BSYNC.RECONVERGENT B0 ;  /* 0x0000000000007941 */ /* 0x000fea0003800200 */
.L_x_206:
[----:B------:R-:W-:Y:S01]  /*e280*/  UISETP.NE.AND UP1, UPT, UR54, -0x4, UPT ;  /* 0xfffffffc3600788c */ /* 0x000fe2000bf25270 */
[----:B------:R-:W-:Y:S01]  /*e290*/  BAR.SYNC.DEFER_BLOCKING 0x1, 0x80 ;  /* 0x0042000000007b1d */ /* 0x000fe20000010000 */
[----:B------:R-:W-:Y:S01]  /*e2a0*/  UISETP.NE.AND UP0, UPT, UR55, 0x8, UPT ;  /* 0x000000083700788c */ /* 0x000fe2000bf05270 */
[----:B------:R-:W-:Y:S01]  /*e2b0*/  R2UR UR18, R54 ;  /* 0x00000000361272ca */ /* 0x000fe200000e0000 */
[----:B------:R-:W-:Y:S01]  /*e2c0*/  UIADD3 UR54, UPT, UPT, UR54, 0x4, URZ ;  /* 0x0000000436367890 */ /* 0x000fe2000fffe0ff */
[----:B------:R-:W-:Y:S01]  /*e2d0*/  R2UR UR19, R53 ;  /* 0x00000000351372ca */ /* 0x000fe200000e0000 */
[----:B------:R-:W-:Y:S01]  /*e2e0*/  USEL UR6, URZ, 0x1, UP0 ;  /* 0x00000001ff067887 */ /* 0x000fe20008000000 */
[----:B------:R-:W-:Y:S01]  /*e2f0*/  PLOP3.LUT P0, PT, PT, PT, UP1, 0x80, 0x8 ;  /* 0x000000000008781c */ /* 0x000fe20003f0f018 */
[----:B------:R-:W-:Y:S01]  /*e300*/  USEL UR5, UR55, URZ, UP0 ;  /* 0x000000ff37057287 */ /* 0x000fe20008000000 */
[----:B------:R-:W-:Y:S01]  /*e310*/  PLOP3.LUT P2, PT, PT, PT, PT, 0x8, 0x80 ;  /* 0x000000000080781c */ /* 0x000fe20003f4e170 */
[----:B------:R-:W-:Y:S01]  /*e320*/  IMAD.MOV.U32 R23, RZ, RZ, R52 ;  /* 0x000000ffff177224 */ /* 0x000fe200078e0034 */
[----:B------:R-:W-:Y:S01]  /*e330*/  @UP1 ULEA UR4, UR53, UR43, 0x3 ;  /* 0x0000002b35041291 */ /* 0x000fe2000f8e18ff */
[----:B------:R-:W-:Y:S03]  /*e340*/  LOP3.LUT R57, R57, UR6, RZ, 0x3c, !PT ;  /* 0x0000000639397c12 */ /* 0x000fe6000f8e3cff */
[----:B------:R-:W-:Y:S04]  /*e350*/  @UP1 UIADD3 UR4, UPT, UPT, UR4, 0x1b0, URZ ;  /* 0x000001b004041890 */ /* 0x000fe8000fffe0ff */
[----:B------:R-:W-:Y:S09]  /*e360*/  @UP1 UPRMT UR4, UR52, 0x654, UR4 ;  /* 0x0000065434041896 */ /* 0x000ff20008000004 */
[----:B------:R-:W-:Y:S01]  /*e370*/  @P0 SYNCS.ARRIVE.TRANS64.RED.A1T0 RZ, [UR4], RZ ;  /* 0x000000ffffff09a7 */ /* 0x000fe20008100404 */
[----:B------:R-:W-:Y:S01]  /*e380*/  @UP1 UIADD3 UR4, UPT, UPT, UR53, 0x1, URZ ;  /* 0x0000000135041890 */ /* 0x000fe2000fffe0ff */
[----:B------:R-:W-:Y:S03]  /*e390*/  ISETP.NE.AND P0, PT, R51, RZ, PT ;  /* 0x000000ff3300720c */ /* 0x000fe60003f05270 */
[----:B------:R-:W-:Y:S04]  /*e3a0*/  @UP1 UISETP.NE.AND UP0, UPT, UR4, 0x4, UPT ;  /* 0x000000040400188c */ /* 0x000fe8000bf05270 */
[----:B------:R-:W-:Y:S06]  /*e3b0*/  @UP1 USEL UR53, UR4, URZ, UP0 ;  /* 0x000000ff04351287 */ /* 0x000fec0008000000 */
[----:B------:R-:W-:Y:S06]  /*e3c0*/  @P0 BRA `(.L_x_208) ;  /* 0xffffffc800500947 */ /* 0x000fec000383ffff */
[----:B------:R-:W-:Y:S01]  /*e3d0*/  ULEA UR4, UR53, UR43, 0x3 ;  /* 0x0000002b35047291 */ /* 0x000fe2000f8e18ff */
[----:B------:R-:W-:-:S04]  /*e3e0*/  DEPBAR.LE SB0, 0x0 ;  /* 0x000080000000791a */ /* 0x000fc80000000000 */
[----:B------:R-:W-:-:S04]  /*e3f0*/  UIADD3 UR4, UPT, UPT, UR4, 0x1b0, URZ ;  /* 0x000001b004047890 */ /* 0x000fc8000fffe0ff */
[----:B------:R-:W-:-:S09]  /*e400*/  UPRMT UR4, UR52, 0x654, UR4 ;  /* 0x0000065434047896 */ /* 0x000fd20008000004 */
[----:B------:R-:W-:Y:S01]  /*e410*/  SYNCS.ARRIVE.TRANS64.RED.A1T0 RZ, [UR4], RZ ;  /* 0x000000ffffff79a7 */ /* 0x000fe20008100404 */
[----:B------:R-:W-:Y:S05]  /*e420*/  EXIT ;  /* 0x000000000000794d */ /* 0x000fea0003800000 */
.L_x_152:
[----:B------:R-:W-:-:S08]  /*e430*/  NOP ;  /* 0x0000000000007918 */ /* 0x000fd00000000000 */
[----:B----45:R-:W-:-:S00]  /*e440*/  USETMAXREG.DEALLOC.CTAPOOL 0x88 ;  /* 0x00000088000079c8 */ /* 0x030fc000080e0500 */
[----:B------:R-:W-:Y:S05]  /*e450*/  EXIT ;  /* 0x000000000000794d */ /* 0x000fea0003800000 */
.L_x_367:
[----:B------:R-:W-:-:S08]  /*e460*/  NOP ;  /* 0x0000000000007918 */ /* 0x000fd00000000000 */
[----:B----45:R-:W1:-:S00]  /*e470*/  USETMAXREG.DEALLOC.CTAPOOL 0x88 ;  /* 0x00000088000079c8 */ /* 0x030e4000080e0500 */
[----:B-1----:R-:W1:Y:S01]  /*e480*/  SHFL.IDX PT, R48, R48, RZ, 0x1f ;  /* 0x00001fff30307589 */ /* 0x002e6200000e0000 */
[----:B------:R-:W2:Y:S05]  /*e490*/  LDCU UR18, c[0x0][0xc1c] ;  /* 0x00018380ff1277ac */ /* 0x000eaa0008000800 */
[----:B------:R-:W3:Y:S01]  /*e4a0*/  LDC.64 R8, c[0x0][0x900] ;  /* 0x00024000ff087b82 */ /* 0x000ee20000000a00 */
[----:B------:R-:W-:Y:S01]  /*e4b0*/  BSSY.RECONVERGENT B0, `(.L_x_209) ;  /* 0x000003f000007945 */ /* 0x000fe20003800200 */
[----:B------:R-:W-:Y:S01]  /*e4c0*/  ELECT P0, URZ, PT ;  /* 0x0000000000ff782f */ /* 0x000fe20003800000 */
[----:B------:R-:W-:Y:S02]  /*e4d0*/  UMOV UR4, 0x400 ;  /* 0x0000040000047882 */ /* 0x000fe40000000000 */
[----:B------:R-:W-:-:S03]  /*e4e0*/  ULEA UR4, UR5, UR4, 0x18 ;  /* 0x0000000405047291 */ /* 0x000fc6000f8ec0ff */
[----:B------:R-:W4:Y:S08]  /*e4f0*/  LDC.64 R10, c[0x0][0x908] ;  /* 0x00024200ff0a7b82 */ /* 0x000f300000000a00 */
[----:B------:R-:W3:Y:S01]  /*e500*/  LDC.64 R4, c[0x0][0x910] ;  /* 0x00024400ff047b82 */ /* 0x000ee20000000a00 */
[----:B--2---:R-:W-:Y:S01]  /*e510*/  UIADD3 UR18, UPT, UPT, UR28, UR18, URZ ;  /* 0x000000121c127290 */ /* 0x004fe2000fffe0ff */
[----:B-1----:R-:W-:-:S06]  /*e520*/  R2UR UR7, R48 ;  /* 0x00000000300772ca */ /* 0x002fcc00000e0000 */
[----:B------:R-:W1:Y:S08]  /*e530*/  LDC.64 R6, c[0x0][0x918] ;  /* 0x00024600ff067b82 */ /* 0x000e700000000a00 */
[----:B------:R-:W2:Y:S01]  /*e540*/  LDC.64 R64, c[0x0][0x920] ;  /* 0x00024800ff407b82 */ /* 0x000ea20000000a00 */
[----:B------:R-:W-:Y:S02]  /*e550*/  USHF.R.U32.HI UR6, URZ, 0x3, UR7 ;  /* 0x00000003ff067899 */ /* 0x000fe40008011607 */
[----:B------:R-:W-:-:S02]  /*e560*/  ULEA UR20, UR7, UR4, 0x9 ;  /* 0x0000000407147291 */ /* 0x000fc4000f8e48ff */
[----:B------:R-:W-:-:S06]  /*e570*/  ULOP3.LUT UR6, UR6, 0x1, URZ, 0xc0, !UPT ;  /* 0x0000000106067892 */ /* 0x000fcc000f8ec0ff */
[----:B------:R-:W-:Y:S01]  /*e580*/  IMAD.U32 R0, RZ, RZ, UR6 ;  /* 0x00000006ff007e24 */ /* 0x000fe2000f8e00ff */
[----:B------:R-:W-:Y:S06]  /*e590*/  @!P0 BRA `(.L_x_210) ;  /* 0x0000000000c08947 */ /* 0x000fec0003800000 */
[----:B------:R-:W5:Y:S08]  /*e5a0*/  LDC.64 R20, c[0x0][0x400] ;  /* 0x00010000ff147b82 */ /* 0x000f700000000a00 */
[----:B------:R-:W5:Y:S08]  /*e5b0*/  LDC.64 R22, c[0x0][0x408] ;  /* 0x00010200ff167b82 */ /* 0x000f700000000a00 */
[----:B------:R-:W4:Y:S08]  /*e5c0*/  LDC.64 R16, c[0x0][0x410] ;  /* 0x00010400ff107b82 */ /* 0x000f300000000a00 */
[----:B------:R-:W4:Y:S08]  /*e5d0*/  LDC.64 R18, c[0x0][0x418] ;  /* 0x00010600ff127b82 */ /* 0x000f300000000a00 */
[----:B------:R-:W3:Y:S01]  /*e5e0*/  LDC.64 R12, c[0x0][0x420] ;  /* 0x00010800ff0c7b82 */ /* 0x000ee20000000a00 */
[----:B-----5:R5:W-:Y:S07]  /*e5f0*/  STS.128 [UR20+-0x800], R20 ;  /* 0xfff80014ff007988 */ /* 0x020bee0008000c14 */
[----:B------:R-:W3:Y:S01]  /*e600*/  LDC.64 R14, c[0x0][0x428] ;  /* 0x00010a00ff0e7b82 */ /* 0x000ee20000000a00 */
[----:B----4-:R4:W-:Y:S07]  /*e610*/  STS.128 [UR20+-0x7f0], R16 ;  /* 0xfff81010ff007988 */ /* 0x0109ee0008000c14 */
[----:B------:R-:W1:Y:S08]  /*e620*/  LDC.64 R60, c[0x0][0x430] ;  /* 0x00010c00ff3c7b82 */ /* 0x000e700000000a00 */
[----:B------:R-:W1:Y:S01]  /*e630*/  LDC.64 R62, c[0x0][0x438] ;  /* 0x00010e00ff3e7b82 */ /* 0x000e620000000a00 */
[----:B---3--:R3:W-:Y:S07]  /*e640*/  STS.128 [UR20+-0x7e0], R12 ;  /* 0xfff8200cff007988 */ /* 0x0087ee0008000c14 */
[----:B------:R-:W2:Y:S08]  /*e650*/  LDC.64 R56, c[0x0][0x440] ;  /* 0x00011000ff387b82 */ /* 0x000eb00000000a00 */
[----:B------:R-:W2:Y:S08]  /*e660*/  LDC.64 R58, c[0x0][0x448] ;  /* 0x00011200ff3a7b82 */ /* 0x000eb00000000a00 */
[----:B------:R-:W5:Y:S01]  /*e670*/  LDC.64 R52, c[0x0][0x450] ;  /* 0x00011400ff347b82 */ /* 0x000f620000000a00 */
[----:B-1----:R1:W-:Y:S07]  /*e680*/  STS.128 [UR20+-0x7d0], R60 ;  /* 0xfff8303cff007988 */ /* 0x0023ee0008000c14 */
[----:B------:R-:W5:Y:S08]  /*e690*/  LDC.64 R54, c[0x0][0x458] ;  /* 0x00011600ff367b82 */ /* 0x000f700000000a00 */
[----:B------:R-:W4:Y:S01]  /*e6a0*/  LDC.64 R48, c[0x0][0x460] ;  /* 0x00011800ff307b82 */ /* 0x000f220000000a00 */
[----:B--2---:R1:W-:Y:S07]  /*e6b0*/  STS.128 [UR20+-0x7c0], R56 ;  /* 0xfff84038ff007988 */ /* 0x0043ee0008000c14 */
[----:B------:R-:W4:Y:S08]  /*e6c0*/  LDC.64 R50, c[0x0][0x468] ;  /* 0x00011a00ff327b82 */ /* 0x000f300000000a00 */
[----:B------:R-:W2:Y:S01]  /*e6d0*/  LDC.64 R44, c[0x0][0x470] ;  /* 0x00011c00ff2c7b82 */ /* 0x000ea20000000a00 */
[----:B-----5:R1:W-:Y:S07]  /*e6e0*/  STS.128 [UR20+-0x7b0], R52 ;  /* 0xfff85034ff007988 */ /* 0x0203ee0008000c14 */
[----:B------:R-:W2:Y:S08]  /*e6f0*/  LDC.64 R46, c[0x0][0x478] ;  /* 0x00011e00ff2e7b82 */ /* 0x000eb00000000a00 */
[----:B------:R-:W5:Y:S01]  /*e700*/  LDC.64 R40, c[0x0][0x500] ;  /* 0x00014000ff287b82 */ /* 0x000f620000000a00 */
[----:B----4-:R1:W-:Y:S07]  /*e710*/  STS.128 [UR20+-0x7a0], R48 ;  /* 0xfff86030ff007988 */ /* 0x0103ee0008000c14 */
        /* <DEDUP_REMOVED lines=19> */
[----:B---3--:R-:W3:Y:S01]  /*e850*/  LDC.64 R12, c[0x0][0x570] ;  /* 0x00015c00ff0c7b82 */ /* 0x008ee20000000a00 */
[----:B--2---:R1:W-:Y:S07]  /*e860*/  STS.128 [UR20+-0x730], R20 ;  /* 0xfff8d014ff007988 */ /* 0x0043ee0008000c14 */
[----:B------:R-:W3:Y:S01]  /*e870*/  LDC.64 R14, c[0x0][0x578] ;  /* 0x00015e00ff0e7b82 */ /* 0x000ee20000000a00 */
[----:B-----5:R1:W-:Y:S04]  /*e880*/  STS.128 [UR20+-0x720], R16 ;  /* 0xfff8e010ff007988 */ /* 0x0203e80008000c14 */
[----:B---3--:R1:W-:Y:S02]  /*e890*/  STS.128 [UR20+-0x710], R12 ;  /* 0xfff8f00cff007988 */ /* 0x0083e40008000c14 */
.L_x_210:
[----:B------:R-:W-:Y:S05]  /*e8a0*/  BSYNC.RECONVERGENT B0 ;  /* 0x0000000000007941 */ /* 0x000fea0003800200 */
.L_x_209:
[----:B-1----:R-:W1:Y:S01]  /*e8b0*/  LDC.64 R16, c[0x0][0x960] ;  /* 0x00025800ff107b82 */ /* 0x002e620000000a00 */
[----:B------:R-:W-:Y:S01]  /*e8c0*/  ELECT P1, URZ, PT ;  /* 0x0000000000ff782f */ /* 0x000fe20003820000 */
[----:B------:R-:W-:-:S06]  /*e8d0*/  NOP ;  /* 0x0000000000007918 */ /* 0x000fcc0000000000 */
[----:B------:R-:W1:Y:S01]  /*e8e0*/  LDC.64 R18, c[0x0][0x968] ;  /* 0x00025a00ff127b82 */ /* 0x000e620000000a00 */
[----:B------:R-:W-:Y:S01]  /*e8f0*/  ELECT P0, URZ, PT ;  /* 0x0000000000ff782f */ /* 0x000fe20003800000 */
[----:B------:R-:W-:Y:S02]  /*e900*/  ULOP3.LUT UR7, UR7, 0x7, URZ, 0xc0, !UPT ;  /* 0x0000000707077892 */ /* 0x000fe4000f8ec0ff */
[----:B------:R-:W-:Y:S02]  /*e910*/  UIMAD UR9, UR28, 0xe, URZ ;  /* 0x0000000e1c0978a4 */ /* 0x000fe4000f8e02ff */
[----:B---34-:R-:W-:Y:S01]  /*e920*/  @P1 STS.128 [UR20+-0x900], R8 ;  /* 0xfff70008ff001988 */ /* 0x018fe20008000c14 */
[----:B------:R-:W-:Y:S01]  /*e930*/  UIMAD UR19, UR18, 0xe, URZ ;  /* 0x0000000e121378a4 */ /* 0x000fe2000f8e02ff */
[----:B------:R-:W3:Y:S01]  /*e940*/  LDC.64 R12, c[0x0][0x970] ;  /* 0x00025c00ff0c7b82 */ /* 0x000ee20000000a00 */
[----:B------:R-:W-:Y:S01]  /*e950*/  UIADD3 UR23, UPT, UPT, UR20, -0x800, URZ ;  /* 0xfffff80014177890 */ /* 0x000fe2000fffe0ff */
[----:B------:R-:W-:Y:S01]  /*e960*/  @P1 STS.128 [UR20+-0x8f0], R4 ;  /* 0xfff71004ff001988 */ /* 0x000fe20008000c14 */
[----:B------:R-:W-:-:S02]  /*e970*/  UIADD3 UR22, UPT, UPT, UR20, -0x780, URZ ;  /* 0xfffff88014167890 */ /* 0x000fc4000fffe0ff */
[----:B------:R-:W-:Y:S02]  /*e980*/  UIADD3 UR21, UPT, UPT, UR20, -0x900, URZ ;  /* 0xfffff70014157890 */ /* 0x000fe4000fffe0ff */
[----:B------:R-:W-:Y:S01]  /*e990*/  UIMAD UR28, UR28, 0x23, URZ ;  /* 0x000000231c1c78a4 */ /* 0x000fe2000f8e02ff */
[----:B------:R-:W3:Y:S01]  /*e9a0*/  LDC.64 R14, c[0x0][0x978] ;  /* 0x00025e00ff0e7b82 */ /* 0x000ee20000000a00 */
[----:B------:R-:W4:Y:S01]  /*e9b0*/  LDCU.64 UR10, c[0x0][0xb18] ;  /* 0x00016300ff0a77ac */ /* 0x000f220008000a00 */
[----:B------:R-:W1:Y:S06]  /*e9c0*/  LDCU.64 UR12, c[0x0][0xb20] ;  /* 0x00016400ff0c77ac */ /* 0x000e6c0008000a00 */
[----:B------:R-:W2:Y:S01]  /*e9d0*/  LDC.64 R66, c[0x0][0x928] ;  /* 0x00024a00ff427b82 */ /* 0x000ea20000000a00 */
[----:B-1----:R1:W-:Y:S01]  /*e9e0*/  @P1 STS.128 [UR20+-0x8a0], R16 ;  /* 0xfff76010ff001988 */ /* 0x0023e20008000c14 */
[----:B------:R-:W1:Y:S01]  /*e9f0*/  LDCU.64 UR16, c[0x0][0x820] ;  /* 0x00010400ff1077ac */ /* 0x000e620008000a00 */
[----:B------:R-:W1:Y:S05]  /*ea00*/  LDCU.64 UR14, c[0x0][0xb00] ;  /* 0x00016000ff0e77ac */ /* 0x000e6a0008000a00 */
[----:B------:R-:W5:Y:S01]  /*ea10*/  LDC.64 R28, c[0x0][0x930] ;  /* 0x00024c00ff1c7b82 */ /* 0x000f620000000a00 */
[----:B------:R-:W-:Y:S01]  /*ea20*/  UIMAD UR18, UR18, 0x23, URZ ;  /* 0x00000023121278a4 */ /* 0x000fe2000f8e02ff */
[----:B------:R-:W-:-:S06]  /*ea30*/  UMOV UR8, UR7 ;  /* 0x0000000700087c82 */ /* 0x000fcc0008000000 */
[----:B------:R-:W5:Y:S01]  /*ea40*/  LDC.64 R30, c[0x0][0x938] ;  /* 0x00024e00ff1e7b82 */ /* 0x000f620000000a00 */
[----:B---3--:R3:W-:Y:S07]  /*ea50*/  @P1 STS.128 [UR20+-0x890], R12 ;  /* 0xfff7700cff001988 */ /* 0x0087ee0008000c14 */
[----:B------:R-:W4:Y:S01]  /*ea60*/  LDC.64 R24, c[0x0][0x940] ;  /* 0x00025000ff187b82 */ /* 0x000f220000000a00 */
[----:B--2---:R2:W-:Y:S01]  /*ea70*/  @P1 STS.128 [UR20+-0x8e0], R64 ;  /* 0xfff72040ff001988 */ /* 0x0045e20008000c14 */
[----:B-1----:R-:W-:-:S06]  /*ea80*/  LOP3.LUT R17, R0, 0x1, RZ, 0x3c, !PT ;  /* 0x0000000100117812 */ /* 0x002fcc00078e3cff */
[----:B------:R-:W4:Y:S08]  /*ea90*/  LDC.64 R26, c[0x0][0x948] ;  /* 0x00025200ff1a7b82 */ /* 0x000f300000000a00 */
[----:B------:R-:W1:Y:S01]  /*eaa0*/  LDC.64 R20, c[0x0][0x950] ;  /* 0x00025400ff147b82 */ /* 0x000e620000000a00 */
[----:B-----5:R2:W-:Y:S07]  /*eab0*/  @P1 STS.128 [UR20+-0x8d0], R28 ;  /* 0xfff7301cff001988 */ /* 0x0205ee0008000c14 */
[----:B------:R-:W1:Y:S08]  /*eac0*/  LDC.64 R22, c[0x0][0x958] ;  /* 0x00025600ff167b82 */ /* 0x000e700000000a00 */
[----:B------:R-:W5:Y:S01]  /*ead0*/  LDC.64 R52, c[0x0][0xa00] ;  /* 0x00028000ff347b82 */ /* 0x000f620000000a00 */
[----:B----4-:R2:W-:Y:S07]  /*eae0*/  @P1 STS.128 [UR20+-0x8c0], R24 ;  /* 0xfff74018ff001988 */ /* 0x0105ee0008000c14 */
[----:B------:R-:W5:Y:S08]  /*eaf0*/  LDC.64 R54, c[0x0][0xa08] ;  /* 0x00028200ff367b82 */ /* 0x000f700000000a00 */
[----:B------:R-:W4:Y:S01]  /*eb00*/  LDC.64 R48, c[0x0][0xa10] ;  /* 0x00028400ff307b82 */ /* 0x000f220000000a00 */
[----:B-1----:R2:W-:Y:S01]  /*eb10*/  @P1 STS.128 [UR20+-0x8b0], R20 ;  /* 0xfff75014ff001988 */ /* 0x0025e20008000c14 */
[----:B------:R-:W-:-:S06]  /*eb20*/  NOP ;  /* 0x0000000000007918 */ /* 0x000fcc0000000000 */
        /* <DEDUP_REMOVED lines=8> */
[----:B-1----:R2:W-:Y:S07]  /*ebb0*/  @P0 STS.128 [UR20+-0x860], R44 ;  /* 0xfff7a02cff000988 */ /* 0x0025ee0008000c14 */
        /* <DEDUP_REMOVED lines=12> */
[----:B---3--:R-:W3:Y:S08]  /*ec80*/  LDC.64 R12, c[0x0][0xb08] ;  /* 0x0002c200ff0c7b82 */ /* 0x008ef00000000a00 */
[----:B------:R-:W1:Y:S01]  /*ec90*/  LDC.64 R2, c[0x0][0xb10] ;  /* 0x0002c400ff027b82 */ /* 0x000e620000000a00 */
[----:B----4-:R2:W-:Y:S01]  /*eca0*/  @P0 STS.128 [UR20+-0x810], R4 ;  /* 0xfff7f004ff000988 */ /* 0x0105e20008000c14 */
[----:B------:R-:W-:Y:S01]  /*ecb0*/  UIADD3 UR20, UPT, UPT, UR20, -0x880, URZ ;  /* 0xfffff78014147890 */ /* 0x000fe2000fffe0ff */
[----:B------:R-:W-:-:S06]  /*ecc0*/  NOP ;  /* 0x0000000000007918 */ /* 0x000fcc0000000000 */
.L_x_224:
[----:B------:R-:W-:Y:S09]  /*ecd0*/  UISETP.NE.AND UP0, UPT, UR37, 0x1, UPT ;  /* 0x000000012500788c */ /* 0x000ff2000bf05270 */
[----:B----4-:R-:W-:Y:S05]  /*ece0*/  BRA.U UP0, `(.L_x_211) ;  /* 0x0000000100047547 */ /* 0x010fea000b800000 */
[----:B------:R-:W-:Y:S05]  /*ecf0*/  BPT.TRAP 0x1 ;  /* 0x000000040000795c */ /* 0x000fea0000300000 */
.L_x_211:
[----:B------:R-:W-:Y:S01]  /*ed00*/  ULEA UR24, UR7, UR4, 0x3 ;  /* 0x0000000407187291 */ /* 0x000fe2000f8e18ff */
[----:B--2---:R-:W-:Y:S08]  /*ed10*/  SHF.L.U32 R5, R17, 0x1f, RZ ;  /* 0x0000001f11057819 */ /* 0x004ff000000006ff */
[----:B------:R-:W2:Y:S02]  /*ed20*/  SYNCS.PHASECHK.TRANS64.TRYWAIT P0, [UR24+0x1e0], R5 ;  /* 0x0001e005ff0075a7 */ /* 0x000ea40008001118 */
[----:B--2---:R-:W-:Y:S05]  /*ed30*/  @!P0 BRA `(.L_x_212) ;  /* 0x0000003800288947 */ /* 0x004fea0003800000 */
.L_x_338:
[----:B------:R-:W-:Y:S09]  /*ed40*/  UIMAD UR6, UR7, 0x14, UR36 ;  /* 0x00000014070678a4 */ /* 0x000ff2000f8e0224 */
[----:B------:R-:W4:Y:S04]  /*ed50*/  LDS R10, [UR6+0x10] ;  /* 0x00001006ff0a7984 */ /* 0x000f280008000800 */
        /* <DEDUP_REMOVED lines=10> */
[----:B----4-:R-:W-:Y:S01]  /*ee00*/  PRMT R21, R10, 0x7632, R21 ;  /* 0x000076320a157816 */ /* 0x010fe20000000015 */
[----:B------:R-:W-:Y:S06]  /*ee10*/  BRA.U UP0, `(.L_x_213) ;  /* 0x0000000100047547 */ /* 0x000fec000b800000 */
[----:B------:R-:W-:Y:S05]  /*ee20*/  BPT.TRAP 0x1 ;  /* 0x000000040000795c */ /* 0x000fea0000300000 */
.L_x_213:
[----:B------:R-:W-:Y:S02]  /*ee30*/  UIADD3 UR6, UPT, UPT, UR24, 0x220, URZ ;  /* 0x0000022018067890 */ /* 0x000fe4000fffe0ff */
[----:B------:R-:W-:Y:S02]  /*ee40*/  UISETP.NE.AND UP0, UPT, UR37, 0x8, UPT ;  /* 0x000000082500788c */ /* 0x000fe4000bf05270 */
[----:B------:R-:W-:Y:S09]  /*ee50*/  UPRMT UR6, UR5, 0x654, UR6 ;  /* 0x0000065405067896 */ /* 0x000ff20008000006 */
[----:B-1----:R-:W-:Y:S01]  /*ee60*/  SYNCS.ARRIVE.TRANS64.RED.A1T0 RZ, [UR6], RZ ;  /* 0x000000ffffff79a7 */ /* 0x002fe20008100406 */
[----:B------:R-:W-:Y:S05]  /*ee70*/  BRA.U !UP0, `(.L_x_214) ;  /* 0x0000000108047547 */ /* 0x000fea000b800000 */
[----:B------:R-:W-:Y:S05]  /*ee80*/  BPT.TRAP 0x1 ;  /* 0x000000040000795c */ /* 0x000fea0000300000 */
.L_x_214:
[----:B------:R-:W-:Y:S01]  /*ee90*/  ULEA UR24, UR8, UR4, 0x3 ;  /* 0x0000000408187291 */ /* 0x000fe2000f8e18ff */
[----:B--2---:R-:W-:Y:S02]  /*eea0*/  SHF.L.U32 R5, R0, 0x1f, RZ ;  /* 0x0000001f00057819 */ /* 0x004fe400000006ff */
[----:B------:R-:W-:Y:S04]  /*eeb0*/  PRMT R4, R10, 0x9910, RZ ;  /* 0x000099100a047816 */ /* 0x000fe800000000ff */
[----:B------:R-:W-:Y:S02]  /*eec0*/  ISETP.NE.AND P0, PT, R4, RZ, PT ;  /* 0x000000ff0400720c */ /* 0x000fe40003f05270 */
[----:B------:R-:W1:Y:S02]  /*eed0*/  SYNCS.PHASECHK.TRANS64.TRYWAIT P1, [UR24+0x300], R5 ;  /* 0x00030005ff0075a7 */ /* 0x000e640008021118 */
[----:B------:R-:W-:Y:S01]  /*eee0*/  ISETP.EQ.OR P0, PT, R11, RZ, !P0 ;  /* 0x000000ff0b00720c */ /* 0x000fe20004702670 */
[----:B------:R-:W-:Y:S01]  /*eef0*/  @!UPT UIADD3 URZ, UPT, UPT, URZ, URZ, URZ ;  /* 0x000000fffffff290 */ /* 0x000fe2000fffe0ff */
[----:B-1----:R-:W-:Y:S11]  /*ef00*/  @!P1 BRA `(.L_x_215) ;  /* 0x0000003400cc9947 */ /* 0x002ff60003800000 */
.L_x_340:
[----:B------:R-:W-:Y:S05]  /*ef10*/  @P0 BRA `(.L_x_216) ;  /* 0x0000000c00cc0947 */ /* 0x000fea0003800000 */
[----:B------:R-:W-:Y:S01]  /*ef20*/  ELECT P0, URZ, PT ;  /* 0x0000000000ff782f */ /* 0x000fe20003800000 */
[----:B------:R-:W2:Y:S01]  /*ef30*/  LDC.64 R8, c[0x0][0x838] ;  /* 0x00020e00ff087b82 */ /* 0x000ea20000000a00 */
[----:B------:R-:W-:Y:S07]  /*ef40*/  BSSY.RECONVERGENT B0, `(.L_x_217) ;  /* 0x000009c000007945 */ /* 0x000fee0003800200 */
[----:B-1----:R-:W1:Y:S08]  /*ef50*/  LDC.64 R4, c[0x0][0x830] ;  /* 0x00020c00ff047b82 */ /* 0x002e700000000a00 */
[----:B------:R-:W4:Y:S08]  /*ef60*/  @P0 LDC.64 R32, c[0x0][0x828] ;  /* 0x00020a00ff200b82 */ /* 0x000f300000000a00 */
[----:B------:R-:W5:Y:S08]  /*ef70*/  @P0 LDC.64 R30, c[0x0][0x390] ;  /* 0x0000e400ff1e0b82 */ /* 0x000f700000000a00 */
[----:B------:R-:W3:Y:S02]  /*ef80*/  @P0 LDC.64 R6, c[0x0][0x840] ;  /* 0x00021000ff060b82 */ /* 0x000ee40000000a00 */
[C---:B---3--:R-:W-:Y:S04]  /*ef90*/  @P0 IMAD.WIDE R6, R14.reuse, 0x8, R6 ;  /* 0x000000080e060825 */ /* 0x048fe800078e0206 */
[C---:B----4-:R-:W-:Y:S01]  /*efa0*/  @P0 IMAD.WIDE R32, R14.reuse, 0x8, R32 ;  /* 0x000000080e200825 */ /* 0x050fe200078e0220 */
[----:B------:R-:W3:Y:S03]  /*efb0*/  @P0 LDG.E.64 R22, desc[UR50][R6.64] ;  /* 0x0000003206160981 */ /* 0x000ee6000c1e1b00 */
[C---:B--2---:R-:W-:Y:S02]  /*efc0*/  @P0 IMAD.WIDE R8, R14.reuse, 0x8, R8 ;  /* 0x000000080e080825 */ /* 0x044fe400078e0208 */
[----:B------:R-:W2:Y:S02]  /*efd0*/  @P0 LDG.E.64 R32, desc[UR50][R32.64] ;  /* 0x0000003220200981 */ /* 0x000ea4000c1e1b00 */
[C---:B-1----:R-:W-:Y:S02]  /*efe0*/  @P0 IMAD.WIDE R4, R14.reuse, 0x8, R4 ;  /* 0x000000080e040825 */ /* 0x042fe400078e0204 */
[----:B------:R-:W4:Y:S02]  /*eff0*/  @P0 LDG.E.64 R8, desc[UR50][R8.64] ;  /* 0x0000003208080981 */ /* 0x000f24000c1e1b00 */
[----:B-----5:R-:W-:Y:S02]  /*f000*/  @P0 IMAD.WIDE R30, R14, 0xc, R30 ;  /* 0x0000000c0e1e0825 */ /* 0x020fe400078e021e */
[----:B------:R-:W5:Y:S04]  /*f010*/  @P0 LDG.E.64 R26, desc[UR50][R4.64] ;  /* 0x00000032041a0981 */ /* 0x000f68000c1e1b00 */
[----:B------:R-:W5:Y:S04]  /*f020*/  @P0 LDG.E R20, desc[UR50][R30.64+0x4] ;  /* 0x000004321e140981 */ /* 0x000f68000c1e1900 */
[----:B------:R-:W5:Y:S04]  /*f030*/  @P0 LDG.E R5, desc[UR50][R30.64] ;  /* 0x000000321e050981 */ /* 0x000f68000c1e1900 */
[----:B------:R-:W5:Y:S01]  /*f040*/  @P0 LDG.E R4, desc[UR50][R30.64+0x8] ;  /* 0x000008321e040981 */ /* 0x000f62000c1e1900 */
[----:B---3--:R-:W-:Y:S03]  /*f050*/  @P0 LOP3.LUT R23, R23, 0x1fffffff, RZ, 0xc0, !PT ;  /* 0x1fffffff17170812 */ /* 0x008fe600078ec0ff */
[----:B--2---:R-:W-:Y:S04]  /*f060*/  @P0 STS.64 [UR23], R32 ;  /* 0x00000020ff000988 */ /* 0x004fe80008000a17 */
[----:B----4-:R-:W-:Y:S04]  /*f070*/  @P0 STS.64 [UR22], R8 ;  /* 0x00000008ff000988 */ /* 0x010fe80008000a16 */
[----:B------:R-:W1:Y:S01]  /*f080*/  @P0 LDS R7, [UR23+0x1c] ;  /* 0x00001c17ff070984 */ /* 0x000e620008000800 */
[----:B-----5:R-:W-:Y:S03]  /*f090*/  @P0 LOP3.LUT R25, R27, 0x1fffffff, RZ, 0xc0, !PT ;  /* 0x1fffffff1b190812 */ /* 0x020fe600078ec0ff */
[----:B------:R-:W-:Y:S01]  /*f0a0*/  @P0 STS [UR23+0x30], RZ ;  /* 0x000030ffff000988 */ /* 0x000fe20008000817 */
[--C-:B------:R-:W-:Y:S02]  /*f0b0*/  @P0 SHF.R.U32.HI R6, RZ, 0x4, R25.reuse ;  /* 0x00000004ff060819 */ /* 0x100fe40000011619 */
[----:B------:R-:W-:Y:S02]  /*f0c0*/  @P0 SHF.R.U64 R25, R26, 0x4, R25 ;  /* 0x000000041a190819 */ /* 0x000fe40000001219 */
[--C-:B------:R-:W-:Y:S02]  /*f0d0*/  @P0 SHF.R.U32.HI R26, RZ, 0x4, R23.reuse ;  /* 0x00000004ff1a0819 */ /* 0x100fe40000011617 */
[----:B------:R-:W-:Y:S01]  /*f0e0*/  @P0 SHF.R.U64 R23, R22, 0x4, R23 ;  /* 0x0000000416170819 */ /* 0x000fe20000001217 */
[----:B------:R2:W-:Y:S01]  /*f0f0*/  @P0 STS [UR23+0xc], R25 ;  /* 0x00000c19ff000988 */ /* 0x0005e20008000817 */
[----:B------:R-:W-:Y:S02]  /*f100*/  @P0 VIADD R5, R5, 0xffffffff ;  /* 0xffffffff05050836 */ /* 0x000fe40000000000 */
[----:B------:R-:W-:Y:S01]  /*f110*/  @P0 VIADD R4, R4, 0xffffffff ;  /* 0xffffffff04040836 */ /* 0x000fe20000000000 */
[----:B--2---:R-:W2:Y:S01]  /*f120*/  S2R R25, SR_LANEID ;  /* 0x0000000000197919 */ /* 0x004ea20000000000 */
[----:B-1----:R-:W-:Y:S01]  /*f130*/  @P0 LOP3.LUT R28, R7, 0xf, R6, 0xb8, !PT ;  /* 0x0000000f071c0812 */ /* 0x002fe200078eb806 */
[----:B------:R-:W-:Y:S04]  /*f140*/  IMAD.U32 R7, RZ, RZ, UR23 ;  /* 0x00000017ff077e24 */ /* 0x000fe8000f8e00ff */
[----:B------:R-:W-:Y:S01]  /*f150*/  @P0 STS [UR23+0x1c], R28 ;  /* 0x00001c1cff000988 */ /* 0x000fe20008000817 */
[----:B------:R-:W-:Y:S03]  /*f160*/  @P0 SHF.R.U64 R8, R7, 0x4, RZ ;  /* 0x0000000407080819 */ /* 0x000fe600000012ff */
[----:B------:R-:W1:Y:S04]  /*f170*/  @P0 LDS R6, [UR23+0x1c] ;  /* 0x00001c17ff060984 */ /* 0x000e680008000800 */
[----:B------:R-:W-:Y:S04]  /*f180*/  @P0 STS [UR23+0x10], R8 ;  /* 0x00001008ff000988 */ /* 0x000fe80008000817 */
[----:B------:R-:W-:Y:S01]  /*f190*/  @P0 STS [UR23+0x14], R8 ;  /* 0x00001408ff000988 */ /* 0x000fe20008000817 */
[----:B-1----:R-:W-:Y:S05]  /*f1a0*/  @P0 LOP3.LUT R27, R6, 0xf0, RZ, 0xb8, !PT ;  /* 0x000000f0061b0812 */ /* 0x002fea00078eb8ff */
[----:B------:R-:W-:Y:S04]  /*f1b0*/  @P0 STS [UR23+0x1c], R27 ;  /* 0x00001c1bff000988 */ /* 0x000fe80008000817 */
[----:B------:R-:W1:Y:S02]  /*f1c0*/  @P0 LDS R6, [UR23+0x1c] ;  /* 0x00001c17ff060984 */ /* 0x000e640008000800 */
[----:B-1----:R-:W-:Y:S02]  /*f1d0*/  @P0 LOP3.LUT R9, R6, 0xf00, RZ, 0xb8, !PT ;  /* 0x00000f0006090812 */ /* 0x002fe400078eb8ff */
[----:B------:R-:W-:Y:S03]  /*f1e0*/  CS2R R6, SRZ ;  /* 0x0000000000067805 */ /* 0x000fe6000001ff00 */
[----:B------:R-:W-:Y:S04]  /*f1f0*/  @P0 STS.64 [UR23+0x18], R8 ;  /* 0x00001808ff000988 */ /* 0x000fe80008000a17 */
[----:B------:R-:W1:Y:S04]  /*f200*/  @P0 LDS R24, [UR23+0x1c] ;  /* 0x00001c17ff180984 */ /* 0x000e680008000800 */
[----:B------:R3:W-:Y:S02]  /*f210*/  @P0 STS.128 [UR23+0x20], R4 ;  /* 0x00002004ff000988 */ /* 0x0007e40008000c17 */
[----:B---3--:R-:W-:Y:S05]  /*f220*/  IMAD.U32 R6, RZ, RZ, UR22 ;  /* 0x00000016ff067e24 */ /* 0x008fea000f8e00ff */
[----:B------:R-:W-:Y:S01]  /*f230*/  @P0 SHF.R.U64 R8, R6, 0x4, RZ ;  /* 0x0000000406080819 */ /* 0x000fe200000012ff */
[----:B------:R-:W-:Y:S01]  /*f240*/  IMAD.MOV.U32 R6, RZ, RZ, RZ ;  /* 0x000000ffff067224 */ /* 0x000fe200078e00ff */
[----:B-1----:R-:W-:Y:S05]  /*f250*/  @P0 LOP3.LUT R24, R24, 0xf000, RZ, 0xb8, !PT ;  /* 0x0000f00018180812 */ /* 0x002fea00078eb8ff */
[----:B------:R1:W-:Y:S04]  /*f260*/  @P0 STS [UR23+0x1c], R24 ;  /* 0x00001c18ff000988 */ /* 0x0003e80008000817 */
[----:B------:R-:W3:Y:S04]  /*f270*/  @P0 LDS R9, [UR22+0x1c] ;  /* 0x00001c16ff090984 */ /* 0x000ee80008000800 */
[----:B------:R-:W-:Y:S04]  /*f280*/  @P0 STS [UR22+0x10], R8 ;  /* 0x00001008ff000988 */ /* 0x000fe80008000816 */
[----:B------:R-:W-:Y:S04]  /*f290*/  @P0 STS [UR22+0x14], R8 ;  /* 0x00001408ff000988 */ /* 0x000fe80008000816 */
[----:B------:R-:W-:Y:S04]  /*f2a0*/  @P0 STS [UR22+0xc], R23 ;  /* 0x00000c17ff000988 */ /* 0x000fe80008000816 */
[----:B------:R-:W-:Y:S01]  /*f2b0*/  @P0 STS [UR22+0x30], RZ ;  /* 0x000030ffff000988 */ /* 0x000fe20008000816 */
[----:B-1----:R-:W-:Y:S02]  /*f2c0*/  PRMT R24, R10, 0x7732, RZ ;  /* 0x000077320a187816 */ /* 0x002fe400000000ff */
[----:B---3--:R-:W-:Y:S05]  /*f2d0*/  @P0 LOP3.LUT R27, R9, 0xf, R26, 0xb8, !PT ;  /* 0x0000000f091b0812 */ /* 0x008fea00078eb81a */
[----:B------:R1:W-:Y:S04]  /*f2e0*/  @P0 STS [UR22+0x1c], R27 ;  /* 0x00001c1bff000988 */ /* 0x0003e80008000816 */
[----:B------:R-:W3:Y:S01]  /*f2f0*/  @P0 LDS R26, [UR22+0x1c] ;  /* 0x00001c16ff1a0984 */ /* 0x000ee20008000800 */
[----:B-1----:R-:W-:Y:S01]  /*f300*/  IMAD R27, R24, 0xea0f, RZ ;  /* 0x0000ea0f181b7824 */ /* 0x002fe200078e02ff */
[----:B------:R-:W-:Y:S04]  /*f310*/  SHF.R.U32.HI R24, RZ, 0x1, R24 ;  /* 0x00000001ff187819 */ /* 0x000fe80000011618 */
[----:B------:R-:W-:Y:S04]  /*f320*/  SHF.R.U32.HI R27, RZ, 0x15, R27 ;  /* 0x00000015ff1b7819 */ /* 0x000fe8000001161b */
[----:B------:R-:W-:Y:S05]  /*f330*/  PRMT R27, R27, 0x9910, RZ ;  /* 0x000099101b1b7816 */ /* 0x000fea00000000ff */
[----:B------:R-:W-:Y:S04]  /*f340*/  IMAD R27, R27, 0x23, RZ ;  /* 0x000000231b1b7824 */ /* 0x000fe800078e02ff */
[----:B------:R-:W-:Y:S01]  /*f350*/  IMAD.MOV R27, RZ, RZ, -R27 ;  /* 0x000000ffff1b7224 */ /* 0x000fe200078e0a1b */
[----:B---3--:R-:W-:Y:S04]  /*f360*/  @P0 LOP3.LUT R28, R26, 0xf0, RZ, 0xb8, !PT ;  /* 0x000000f01a1c0812 */ /* 0x008fe800078eb8ff */
[----:B------:R-:W-:Y:S01]  /*f370*/  PRMT R22, R27, 0x7710, RZ ;  /* 0x000077101b167816 */ /* 0x000fe200000000ff */
[----:B------:R-:W-:Y:S04]  /*f380*/  @P0 STS [UR22+0x1c], R28 ;  /* 0x00001c1cff000988 */ /* 0x000fe80008000816 */
[----:B------:R-:W-:Y:S01]  /*f390*/  IMAD.IADD R22, R21, 0x1, R22 ;  /* 0x0000000115167824 */ /* 0x000fe200078e0216 */
[----:B------:R-:W1:Y:S04]  /*f3a0*/  @P0 LDS R5, [UR22+0x1c] ;  /* 0x00001c16ff050984 */ /* 0x000e680008000800 */
[----:B------:R-:W-:Y:S11]  /*f3b0*/  R2UR UR6, R22 ;  /* 0x00000000160672ca */ /* 0x000ff600000e0000 */
[----:B------:R-:W-:Y:S02]  /*f3c0*/  @!UPT UIADD3 URZ, UPT, UPT, URZ, URZ, URZ ;  /* 0x000000fffffff290 */ /* 0x000fe4000fffe0ff */
[----:B------:R-:W-:Y:S04]  /*f3d0*/  ULOP3.LUT UR6, UR6, 0xffff, URZ, 0xc0, !UPT ;  /* 0x0000ffff06067892 */ /* 0x000fe8000f8ec0ff */
[----:B------:R-:W-:Y:S02]  /*f3e0*/  UIADD3 UR25, UP1, UPT, UR28, UR6, URZ ;  /* 0x000000061c197290 */ /* 0x000fe4000ff3e0ff */
[----:B------:R-:W-:Y:S02]  /*f3f0*/  UIADD3 UR6, UP0, UPT, UR18, UR6, URZ ;  /* 0x0000000612067290 */ /* 0x000fe4000ff1e0ff */
[----:B------:R-:W-:Y:S02]  /*f400*/  UIADD3.X UR31, UPT, UPT, URZ, URZ, URZ, UP1, !UPT ;  /* 0x000000ffff1f7290 */ /* 0x000fe40008ffe4ff */
[----:B------:R-:W-:Y:S02]  /*f410*/  ULEA UR32, UP1, UR25, UR16, 0x7 ;  /* 0x0000001019207291 */ /* 0x000fe4000f8238ff */
[----:B------:R-:W-:Y:S02]  /*f420*/  UIADD3.X UR29, UPT, UPT, URZ, URZ, URZ, UP0, !UPT ;  /* 0x000000ffff1d7290 */ /* 0x000fe400087fe4ff */
[----:B------:R-:W-:Y:S02]  /*f430*/  ULEA UR30, UP0, UR6, UR16, 0x7 ;  /* 0x00000010061e7291 */ /* 0x000fe4000f8038ff */
[----:B------:R-:W-:Y:S02]  /*f440*/  ULEA.HI.X UR31, UR25, UR17, UR31, 0x7, UP1 ;  /* 0x00000011191f7291 */ /* 0x000fe400088f3c1f */
[----:B------:R-:W-:Y:S01]  /*f450*/  ULEA.HI.X UR29, UR6, UR17, UR29, 0x7, UP0 ;  /* 0x00000011061d7291 */ /* 0x000fe200080f3c1d */
[----:B-1----:R-:W-:Y:S01]  /*f460*/  @P0 LOP3.LUT R9, R5, 0xf00, RZ, 0xb8, !PT ;  /* 0x00000f0005090812 */ /* 0x002fe200078eb8ff */
[----:B------:R-:W-:Y:S02]  /*f470*/  @P0 VIADD R5, R20, 0xffffffff ;  /* 0xffffffff14050836 */ /* 0x000fe40000000000 */
[----:B--2---:R-:W-:Y:S02]  /*f480*/  IMAD.SHL.U32 R20, R25, 0x4, RZ ;  /* 0x0000000419147824 */ /* 0x004fe400078e00ff */
[----:B------:R-:W-:Y:S03]  /*f490*/  @P0 STS.64 [UR22+0x18], R8 ;  /* 0x00001808ff000988 */ /* 0x000fe60008000a16 */
[----:B------:R-:W-:Y:S01]  /*f4a0*/  IADD3 R22, P1, PT, R20, UR32, RZ ;  /* 0x0000002014167c10 */ /* 0x000fe2000ff3e0ff */
[----:B------:R-:W1:Y:S04]  /*f4b0*/  @P0 LDS R26, [UR22+0x1c] ;  /* 0x00001c16ff1a0984 */ /* 0x000e680008000800 */
[----:B------:R2:W-:Y:S01]  /*f4c0*/  @P0 STS.128 [UR22+0x20], R4 ;  /* 0x00002004ff000988 */ /* 0x0005e20008000c16 */
[----:B------:R-:W-:Y:S01]  /*f4d0*/  IMAD.X R23, RZ, RZ, UR31, P1 ;  /* 0x0000001fff177e24 */ /* 0x000fe200088e06ff */
[----:B--2---:R-:W-:Y:S05]  /*f4e0*/  LOP3.LUT R4, R24, 0xffff, RZ, 0xc0, !PT ;  /* 0x0000ffff18047812 */ /* 0x004fea00078ec0ff */
[----:B------:R-:W-:Y:S01]  /*f4f0*/  IMAD R4, R4, 0x4925, RZ ;  /* 0x0000492504047824 */ /* 0x000fe200078e02ff */
[----:B-1----:R-:W-:Y:S04]  /*f500*/  @P0 LOP3.LUT R26, R26, 0xf000, RZ, 0xb8, !PT ;  /* 0x0000f0001a1a0812 */ /* 0x002fe800078eb8ff */
[----:B------:R-:W-:Y:S01]  /*f510*/  SHF.R.U32.HI R4, RZ, 0x11, R4 ;  /* 0x00000011ff047819 */ /* 0x000fe20000011604 */
[----:B------:R-:W-:Y:S01]  /*f520*/  @P0 STS [UR22+0x1c], R26 ;  /* 0x00001c1aff000988 */ /* 0x000fe20008000816 */
[----:B------:R-:W-:Y:S03]  /*f530*/  NOP ;  /* 0x0000000000007918 */ /* 0x000fe60000000000 */
[----:B------:R-:W1:Y:S01]  /*f540*/  LDS R6, [R20+UR23] ;  /* 0x0000001714067984 */ /* 0x000e620008000800 */
[----:B------:R-:W-:Y:S02]  /*f550*/  IADD3 R8, P0, PT, R20, UR30, RZ ;  /* 0x0000001e14087c10 */ /* 0x000fe4000ff1e0ff */
[----:B------:R-:W-:Y:S01]  /*f560*/  PRMT R4, R4, 0x9910, RZ ;  /* 0x0000991004047816 */ /* 0x000fe200000000ff */
[----:B------:R-:W2:Y:S02]  /*f570*/  LDS R5, [R20+UR23+0x80] ;  /* 0x0000801714057984 */ /* 0x000ea40008000800 */
[----:B------:R-:W-:Y:S02]  /*f580*/  IMAD.X R9, RZ, RZ, UR29, P0 ;  /* 0x0000001dff097e24 */ /* 0x000fe400080e06ff */
[----:B------:R-:W-:Y:S04]  /*f590*/  IMAD R4, R4, 0xe, RZ ;  /* 0x0000000e04047824 */ /* 0x000fe800078e02ff */
[----:B------:R-:W-:Y:S05]  /*f5a0*/  IMAD.MOV R4, RZ, RZ, -R4 ;  /* 0x000000ffff047224 */ /* 0x000fea00078e0a04 */
[----:B------:R-:W-:Y:S05]  /*f5b0*/  PRMT R4, R4, 0x7710, RZ ;  /* 0x0000771004047816 */ /* 0x000fea00000000ff */
[----:B------:R-:W-:Y:S05]  /*f5c0*/  IMAD.IADD R4, R21, 0x1, R4 ;  /* 0x0000000115047824 */ /* 0x000fea00078e0204 */
[----:B------:R-:W-:Y:S01]  /*f5d0*/  R2UR UR25, R4 ;  /* 0x00000000041972ca */ /* 0x000fe200000e0000 */
[----:B-1----:R1:W3:Y:S04]  /*f5e0*/  ATOMG.E.EXCH.STRONG.GPU PT, RZ, [R22], R6 ;  /* 0x0000000616ff73a8 */ /* 0x0022e800041ee100 */
[----:B--2---:R1:W3:Y:S02]  /*f5f0*/  ATOMG.E.EXCH.STRONG.GPU PT, RZ, [R8], R5 ;  /* 0x0000000508ff73a8 */ /* 0x0042e400041ee100 */
[----:B---3--:R-:W-:Y:S11]  /*f600*/  ELECT P0, URZ, PT ;  /* 0x0000000000ff782f */ /* 0x008ff60003800000 */
[----:B------:R-:W-:Y:S02]  /*f610*/  @!UPT UIADD3 URZ, UPT, UPT, URZ, URZ, URZ ;  /* 0x000000fffffff290 */ /* 0x000fe4000fffe0ff */
[----:B------:R-:W-:Y:S05]  /*f620*/  @!P0 BRA `(.L_x_218) ;  /* 0x0000000000b48947 */ /* 0x000fea0003800000 */
[----:B------:R-:W-:Y:S01]  /*f630*/  STS [UR21+0x30], RZ ;  /* 0x000030ffff007988 */ /* 0x000fe20008000815 */
[----:B------:R-:W-:Y:S01]  /*f640*/  ISETP.NE.U32.AND P0, PT, R2, RZ, PT ;  /* 0x000000ff0200720c */ /* 0x000fe20003f05070 */
[----:B-1----:R-:W-:Y:S01]  /*f650*/  IMAD.WIDE R8, R14, 0xc, R18 ;  /* 0x0000000c0e087825 */ /* 0x002fe200078e0212 */
[----:B------:R-:W-:Y:S02]  /*f660*/  ISETP.NE.U32.AND P1, PT, R12, RZ, PT ;  /* 0x000000ff0c00720c */ /* 0x000fe40003f25070 */
[----:B------:R-:W-:Y:S02]  /*f670*/  ISETP.NE.AND.EX P0, PT, R3, RZ, PT, P0 ;  /* 0x000000ff0300720c */ /* 0x000fe40003f05300 */
[----:B------:R-:W2:Y:S01]  /*f680*/  LDG.E R28, desc[UR50][R8.64] ;  /* 0x00000032081c7981 */ /* 0x000ea2000c1e1900 */
[----:B------:R-:W-:Y:S10]  /*f690*/  ISETP.NE.AND.EX P1, PT, R13, RZ, PT, P1 ;  /* 0x000000ff0d00720c */ /* 0x000ff40003f25310 */
[----:B------:R-:W1:Y:S08]  /*f6a0*/  @P0 LDC.64 R4, c[0x0][0xb10] ;  /* 0x0002c400ff040b82 */ /* 0x000e700000000a00 */
[----:B------:R-:W3:Y:S01]  /*f6b0*/  @P1 LDC.64 R6, c[0x0][0xb08] ;  /* 0x0002c200ff061b82 */ /* 0x000ee20000000a00 */
[----:B--2---:R-:W-:Y:S01]  /*f6c0*/  SHF.R.S32.HI R29, RZ, 0x1f, R28 ;  /* 0x0000001fff1d7819 */ /* 0x004fe2000001141c */
[C---:B-1----:R-:W-:Y:S04]  /*f6d0*/  @P0 IMAD.WIDE R4, R14.reuse, 0x8, R4 ;  /* 0x000000080e040825 */ /* 0x042fe800078e0204 */
[----:B---3--:R-:W-:Y:S01]  /*f6e0*/  @P1 IMAD.WIDE R6, R14, 0x8, R6 ;  /* 0x000000080e061825 */ /* 0x008fe200078e0206 */
[----:B------:R-:W2:Y:S04]  /*f6f0*/  @P0 LDG.E.64 R24, desc[UR50][R4.64] ;  /* 0x0000003204180981 */ /* 0x000ea8000c1e1b00 */
[----:B------:R1:W3:Y:S04]  /*f700*/  @P1 LDG.E.64 R26, desc[UR50][R6.64] ;  /* 0x00000032061a1981 */ /* 0x0002e8000c1e1b00 */
[----:B------:R4:W5:Y:S04]  /*f710*/  LDG.E R5, desc[UR50][R8.64+0x4] ;  /* 0x0000043208057981 */ /* 0x000968000c1e1900 */
[----:B-1----:R-:W1:Y:S01]  /*f720*/  LDS R7, [UR21+0x1c] ;  /* 0x00001c15ff077984 */ /* 0x002e620008000800 */
[----:B------:R-:W-:Y:S05]  /*f730*/  IMAD.U32 R6, RZ, RZ, UR21 ;  /* 0x00000015ff067e24 */ /* 0x000fea000f8e00ff */
[----:B----4-:R-:W-:Y:S05]  /*f740*/  SHF.R.U64 R8, R6, 0x4, RZ ;  /* 0x0000000406087819 */ /* 0x010fea00000012ff */
[----:B------:R-:W-:Y:S04]  /*f750*/  STS [UR21+0x10], R8 ;  /* 0x00001008ff007988 */ /* 0x000fe80008000815 */
[----:B------:R-:W-:Y:S01]  /*f760*/  STS [UR21+0x14], R8 ;  /* 0x00001408ff007988 */ /* 0x000fe20008000815 */
[----:B------:R-:W-:Y:S02]  /*f770*/  @!P0 IMAD.MOV.U32 R24, RZ, RZ, R28 ;  /* 0x000000ffff188224 */ /* 0x000fe400078e001c */
[----:B------:R-:W-:Y:S01]  /*f780*/  @!P0 IMAD.MOV.U32 R25, RZ, RZ, R29 ;  /* 0x000000ffff198224 */ /* 0x000fe200078e001d */
[----:B---3--:R-:W-:Y:S04]  /*f790*/  @P1 STS.64 [UR21], R26 ;  /* 0x0000001aff001988 */ /* 0x008fe80008000a15 */
[C---:B--2---:R-:W-:Y:S01]  /*f7a0*/  SHF.L.U64.HI R21, R24.reuse, 0x1, R25 ;  /* 0x0000000118157819 */ /* 0x044fe20000010219 */
[----:B------:R-:W-:Y:S03]  /*f7b0*/  IMAD.SHL.U32 R24, R24, 0x2, RZ ;  /* 0x0000000218187824 */ /* 0x000fe600078e00ff */
[----:B------:R-:W-:Y:S02]  /*f7c0*/  LOP3.LUT R21, R21, 0x1fffffff, RZ, 0xc0, !PT ;  /* 0x1fffffff15157812 */ /* 0x000fe400078ec0ff */
[----:B------:R-:W-:Y:S02]  /*f7d0*/  LOP3.LUT R24, R24, 0xfffffffe, RZ, 0xc0, !PT ;  /* 0xfffffffe18187812 */ /* 0x000fe400078ec0ff */
[--C-:B------:R-:W-:Y:S02]  /*f7e0*/  SHF.R.U32.HI R4, RZ, 0x4, R21.reuse ;  /* 0x00000004ff047819 */ /* 0x100fe40000011615 */
[----:B------:R-:W-:Y:S02]  /*f7f0*/  SHF.R.U64 R21, R24, 0x4, R21 ;  /* 0x0000000418157819 */ /* 0x000fe40000001215 */
[----:B-1----:R-:W-:Y:S02]  /*f800*/  LOP3.LUT R30, R7, 0xf, R4, 0xb8, !PT ;  /* 0x0000000f071e7812 */ /* 0x002fe400078eb804 */
[----:B------:R-:W-:Y:S01]  /*f810*/  CS2R R6, SRZ ;  /* 0x0000000000067805 */ /* 0x000fe2000001ff00 */
[----:B------:R-:W-:Y:S01]  /*f820*/  STS [UR21+0xc], R21 ;  /* 0x00000c15ff007988 */ /* 0x000fe20008000815 */
[----:B-----5:R-:W-:Y:S03]  /*f830*/  VIADD R5, R5, 0xffffffff ;  /* 0xffffffff05057836 */ /* 0x020fe60000000000 */
        /* <DEDUP_REMOVED lines=12> */
.L_x_218:
[----:B------:R-:W-:Y:S05]  /*f900*/  BSYNC.RECONVERGENT B0 ;  /* 0x0000000000007941 */ /* 0x000fea0003800200 */
.L_x_217:
[----:B------:R-:W-:Y:S01]  /*f910*/  ULOP3.LUT UR25, UR25, 0xffff, URZ, 0xc0, !UPT ;  /* 0x0000ffff19197892 */ /* 0x000fe2000f8ec0ff */
[----:B------:R-:W-:Y:S03]  /*f920*/  NOP ;  /* 0x0000000000007918 */ /* 0x000fe60000000000 */
[----:B------:R-:W-:Y:S01]  /*f930*/  UIADD3 UR6, UP0, UPT, UR9, UR25, URZ ;  /* 0x0000001909067290 */ /* 0x000fe2000ff1e0ff */
[----:B--2---:R-:W2:Y:S01]  /*f940*/  LDS R4, [R20+UR21] ;  /* 0x0000001514047984 */ /* 0x004ea20008000800 */
[----:B------:R-:W-:Y:S02]  /*f950*/  BSSY.RECONVERGENT B0, `(.L_x_219) ;  /* 0x0000039000007945 */ /* 0x000fe40003800200 */
[----:B------:R-:W-:Y:S02]  /*f960*/  UIADD3.X UR27, UPT, UPT, URZ, URZ, URZ, UP0, !UPT ;  /* 0x000000ffff1b7290 */ /* 0x000fe400087fe4ff */
[----:B------:R-:W-:Y:S04]  /*f970*/  ULEA UR26, UP0, UR6, UR14, 0x7 ;  /* 0x0000000e061a7291 */ /* 0x000fe8000f8038ff */
[----:B------:R-:W-:Y:S02]  /*f980*/  ULEA.HI.X UR27, UR6, UR15, UR27, 0x7, UP0 ;  /* 0x0000000f061b7291 */ /* 0x000fe400080f3c1b */
[----:B------:R-:W-:Y:S01]  /*f990*/  UIADD3 UR25, UP0, UPT, UR19, UR25, URZ ;  /* 0x0000001913197290 */ /* 0x000fe2000ff1e0ff */
[----:B-1----:R-:W-:Y:S03]  /*f9a0*/  IADD3 R6, P0, PT, R20, UR26, RZ ;  /* 0x0000001a14067c10 */ /* 0x002fe6000ff1e0ff */
[----:B------:R-:W-:Y:S02]  /*f9b0*/  UIADD3.X UR6, UPT, UPT, URZ, URZ, URZ, UP0, !UPT ;  /* 0x000000ffff067290 */ /* 0x000fe400087fe4ff */
[----:B------:R-:W-:Y:S05]  /*f9c0*/  IMAD.X R7, RZ, RZ, UR27, P0 ;  /* 0x0000001bff077e24 */ /* 0x000fea00080e06ff */
[----:B--2---:R1:W2:Y:S02]  /*f9d0*/  ATOMG.E.EXCH.STRONG.GPU PT, RZ, [R6], R4 ;  /* 0x0000000406ff73a8 */ /* 0x0042a400041ee100 */
[----:B--2---:R-:W-:Y:S11]  /*f9e0*/  ELECT P0, URZ, PT ;  /* 0x0000000000ff782f */ /* 0x004ff60003800000 */
[----:B------:R-:W-:Y:S02]  /*f9f0*/  @!UPT UIADD3 URZ, UPT, UPT, URZ, URZ, URZ ;  /* 0x000000fffffff290 */ /* 0x000fe4000fffe0ff */
[----:B------:R-:W-:Y:S05]  /*fa00*/  @!P0 BRA `(.L_x_220) ;  /* 0x0000000000b48947 */ /* 0x000fea0003800000 */
[----:B------:R-:W-:Y:S01]  /*fa10*/  STS [UR20+0x30], RZ ;  /* 0x000030ffff007988 */ /* 0x000fe20008000814 */
[----:B------:R-:W-:Y:S01]  /*fa20*/  ISETP.NE.U32.AND P0, PT, RZ, UR12, PT ;  /* 0x0000000cff007c0c */ /* 0x000fe2000bf05070 */
[C---:B------:R-:W-:Y:S03]  /*fa30*/  IMAD.WIDE R8, R14.reuse, 0xc, R18 ;  /* 0x0000000c0e087825 */ /* 0x040fe600078e0212 */
[----:B------:R-:W-:Y:S02]  /*fa40*/  ISETP.NE.AND.EX P1, PT, RZ, UR13, PT, P0 ;  /* 0x0000000dff007c0c */ /* 0x000fe4000bf25300 */
[----:B------:R-:W2:Y:S01]  /*fa50*/  LDG.E R28, desc[UR50][R8.64] ;  /* 0x00000032081c7981 */ /* 0x000ea2000c1e1900 */
[C---:B-1----:R-:W-:Y:S03]  /*fa60*/  LEA R6, P0, R14.reuse, RZ, 0x3 ;  /* 0x000000ff0e067211 */ /* 0x042fe600078018ff */
[----:B------:R1:W3:Y:S01]  /*fa70*/  LDG.E R5, desc[UR50][R8.64+0x4] ;  /* 0x0000043208057981 */ /* 0x0002e2000c1e1900 */
[----:B------:R-:W-:Y:S06]  /*fa80*/  LEA.HI.X.SX32 R7, R14, RZ, 0x3, P0 ;  /* 0x000000ff0e077211 */ /* 0x000fec00000f1eff */
[C---:B------:R-:W-:Y:S04]  /*fa90*/  @P1 IADD3 R22, P0, PT, R6.reuse, UR12, RZ ;  /* 0x0000000c06161c10 */ /* 0x040fe8000ff1e0ff */
[C---:B------:R-:W-:Y:S02]  /*faa0*/  @P1 IADD3.X R23, PT, PT, R7.reuse, UR13, RZ, P0, !PT ;  /* 0x0000000d07171c10 */ /* 0x040fe400087fe4ff */
[----:B------:R-:W-:Y:S01]  /*fab0*/  IADD3 R26, P0, PT, R6, UR10, RZ ;  /* 0x0000000a061a7c10 */ /* 0x000fe2000ff1e0ff */
[----:B------:R-:W-:Y:S02]  /*fac0*/  IMAD.U32 R6, RZ, RZ, UR20 ;  /* 0x00000014ff067e24 */ /* 0x000fe4000f8e00ff */
[----:B------:R-:W4:Y:S01]  /*fad0*/  @P1 LDG.E.64 R24, desc[UR50][R22.64] ;  /* 0x0000003216181981 */ /* 0x000f22000c1e1b00 */
[----:B------:R-:W-:Y:S03]  /*fae0*/  IADD3.X R27, PT, PT, R7, UR11, RZ, P0, !PT ;  /* 0x0000000b071b7c10 */ /* 0x000fe600087fe4ff */
[----:B------:R-:W5:Y:S04]  /*faf0*/  LDS R7, [UR20+0x1c] ;  /* 0x00001c14ff077984 */ /* 0x000f680008000800 */
[----:B------:R-:W5:Y:S01]  /*fb00*/  LDG.E.64 R26, desc[UR50][R26.64] ;  /* 0x000000321a1a7981 */ /* 0x000f62000c1e1b00 */
[----:B-1----:R-:W-:Y:S05]  /*fb10*/  SHF.R.U64 R8, R6, 0x4, RZ ;  /* 0x0000000406087819 */ /* 0x002fea00000012ff */
[----:B------:R-:W-:Y:S04]  /*fb20*/  STS [UR20+0x10], R8 ;  /* 0x00001008ff007988 */ /* 0x000fe80008000814 */
[----:B------:R-:W-:Y:S04]  /*fb30*/  STS [UR20+0x14], R8 ;  /* 0x00001408ff007988 */ /* 0x000fe80008000814 */
[----:B-----5:R-:W-:Y:S01]  /*fb40*/  STS.64 [UR20], R26 ;  /* 0x0000001aff007988 */ /* 0x020fe20008000a14 */
[--C-:B--2---:R-:W-:Y:S01]  /*fb50*/  SHF.R.S32.HI R29, RZ, 0x1f, R28.reuse ;  /* 0x0000001fff1d7819 */ /* 0x104fe2000001141c */
[----:B------:R-:W-:Y:S02]  /*fb60*/  @!P1 IMAD.MOV.U32 R24, RZ, RZ, R28 ;  /* 0x000000ffff189224 */ /* 0x000fe400078e001c */
[----:B---3--:R-:W-:Y:S02]  /*fb70*/  VIADD R5, R5, 0xffffffff ;  /* 0xffffffff05057836 */ /* 0x008fe40000000000 */
[----:B------:R-:W-:Y:S05]  /*fb80*/  @!P1 IMAD.MOV.U32 R25, RZ, RZ, R29 ;  /* 0x000000ffff199224 */ /* 0x000fea00078e001d */
[C---:B----4-:R-:W-:Y:S01]  /*fb90*/  SHF.L.U64.HI R21, R24.reuse, 0x1, R25 ;  /* 0x0000000118157819 */ /* 0x050fe20000010219 */
[----:B------:R-:W-:Y:S03]  /*fba0*/  IMAD.SHL.U32 R24, R24, 0x2, RZ ;  /* 0x0000000218187824 */ /* 0x000fe600078e00ff */
[----:B------:R-:W-:Y:S02]  /*fbb0*/  LOP3.LUT R21, R21, 0x1fffffff, RZ, 0xc0, !PT ;  /* 0x1fffffff15157812 */ /* 0x000fe400078ec0ff */
[----:B------:R-:W-:Y:S02]  /*fbc0*/  LOP3.LUT R24, R24, 0xfffffffe, RZ, 0xc0, !PT ;  /* 0xfffffffe18187812 */ /* 0x000fe400078ec0ff */
[--C-:B------:R-:W-:Y:S02]  /*fbd0*/  SHF.R.U32.HI R4, RZ, 0x4, R21.reuse ;  /* 0x00000004ff047819 */ /* 0x100fe40000011615 */
[----:B------:R-:W-:Y:S02]  /*fbe0*/  SHF.R.U64 R21, R24, 0x4, R21 ;  /* 0x0000000418157819 */ /* 0x000fe40000001215 */
[----:B------:R-:W-:Y:S02]  /*fbf0*/  LOP3.LUT R30, R7, 0xf, R4, 0xb8, !PT ;  /* 0x0000000f071e7812 */ /* 0x000fe400078eb804 */
[----:B------:R-:W-:Y:S01]  /*fc00*/  CS2R R6, SRZ ;  /* 0x0000000000067805 */ /* 0x000fe2000001ff00 */
[----:B------:R-:W-:Y:S04]  /*fc10*/  STS [UR20+0xc], R21 ;  /* 0x00000c15ff007988 */ /* 0x000fe80008000814 */
        /* <DEDUP_REMOVED lines=12> */
.L_x_220:
[----:B------:R-:W-:Y:S05]  /*fce0*/  BSYNC.RECONVERGENT B0 ;  /* 0x0000000000007941 */ /* 0x000fea0003800200 */
.L_x_219:
[----:B------:R-:W-:Y:S01]  /*fcf0*/  NOP ;  /* 0x0000000000007918 */ /* 0x000fe20000000000 */
[----:B-12---:R-:W1:Y:S01]  /*fd00*/  LDS R4, [R20+UR20] ;  /* 0x0000001414047984 */ /* 0x006e620008000800 */
[----:B------:R-:W-:Y:S01]  /*fd10*/  ULEA UR34, UP0, UR25, UR14, 0x7 ;  /* 0x0000000e19227291 */ /* 0x000fe2000f8038ff */
[----:B------:R-:W-:Y:S01]  /*fd20*/  UMOV UR33, UR31 ;  /* 0x0000001f00217c82 */ /* 0x000fe20008000000 */
[----:B------:R-:W-:Y:S02]  /*fd30*/  UMOV UR31, UR29 ;  /* 0x0000001d001f7c82 */ /* 0x000fe40008000000 */
[----:B------:R-:W-:Y:S02]  /*fd40*/  ULEA.HI.X UR35, UR25, UR15, UR6, 0x7, UP0 ;  /* 0x0000000f19237291 */ /* 0x000fe400080f3c06 */
[----:B------:R-:W-:Y:S04]  /*fd50*/  IADD3 R6, P0, PT, R20, UR34, RZ ;  /* 0x0000002214067c10 */ /* 0x000fe8000ff1e0ff */
[----:B------:R-:W-:Y:S05]  /*fd60*/  IADD3.X R7, PT, PT, RZ, UR35, RZ, P0, !PT ;  /* 0x00000023ff077c10 */ /* 0x000fea00087fe4ff */
[----:B-1----:R2:W5:Y:S01]  /*fd70*/  ATOMG.E.EXCH.STRONG.GPU PT, RZ, [R6], R4 ;  /* 0x0000000406ff73a8 */ /* 0x00256200041ee100 */
[----:B------:R-:W-:Y:S04]  /*fd80*/  DEPBAR {5,4,3,2,1,0} ;  /* 0x0000003f0000791a */ /* 0x000fe80000000000 */
[----:B------:R-:W1:Y:S02]  /*fd90*/  CCTL.E.C.LDCU.IV.DEEP [UR32] ;  /* 0x0000000020007540 */ /* 0x000e640009c08000 */
[----:B-1----:R2:W-:Y:S01]  /*fda0*/  UTMACCTL.IV [UR32] ;  /* 0x00000000200079b9 */ /* 0x0025e20008000000 */
        /* <DEDUP_REMOVED lines=9> */
[----:B------:R-:W-:Y:S01]  /*fe40*/  NOP ;  /* 0x0000000000007918 */ /* 0x000fe20000000000 */
.L_x_216:
[----:B-----5:R-:W-:Y:S01]  /*fe50*/  ELECT P0, URZ, PT ;  /* 0x0000000000ff782f */ /* 0x020fe20003800000 */
[----:B------:R-:W-:Y:S11]  /*fe60*/  BSSY.RECONVERGENT B0, `(.L_x_221) ;  /* 0x0000011000007945 */ /* 0x000ff60003800200 */
[----:B------:R-:W-:Y:S01]  /*fe70*/  @!UPT UIADD3 URZ, UPT, UPT, URZ, URZ, URZ ;  /* 0x000000fffffff290 */ /* 0x000fe2000fffe0ff */
[----:B------:R-:W-:Y:S05]  /*fe80*/  @!P0 BRA `(.L_x_222) ;  /* 0x0000000000388947 */ /* 0x000fea0003800000 */
[----:B------:R0:W-:Y:S01]  /*fe90*/  UTMACMDFLUSH ;  /* 0x00000000000079b7 */ /* 0x0001e20000000000 */
[----:B------:R-:W-:Y:S09]  /*fea0*/  UIMAD UR6, UR8, 0x14, UR4 ;  /* 0x00000014080678a4 */ /* 0x000ff2000f8e0204 */
[----:B------:R4:W-:Y:S04]  /*feb0*/  STS [UR6+0x3e0], R16 ;  /* 0x0003e010ff007988 */ /* 0x0009e80008000806 */
        /* <DEDUP_REMOVED lines=9> */
[----:B-----5:R-:W1:Y:S01]  /*ff50*/  FENCE.VIEW.ASYNC.S ;  /* 0x00000000000073c6 */ /* 0x020e620000000000 */
[----:B------:R-:W-:Y:S04]  /*ff60*/  DEPBAR.LE SB0, 0x0 ;  /* 0x000080000000791a */ /* 0x000fe80000000000 */
.L_x_222:
[----:B--2---:R-:W-:Y:S05]  /*ff70*/  BSYNC.RECONVERGENT B0 ;  /* 0x0000000000007941 */ /* 0x004fea0003800200 */
.L_x_221:
[----:B------:R-:W-:Y:S09]  /*ff80*/  UISETP.NE.AND UP0, UPT, UR37, 0x8, UPT ;  /* 0x000000082500788c */ /* 0x000ff2000bf05270 */
[----:B------:R-:W-:Y:S05]  /*ff90*/  BRA.U !UP0, `(.L_x_223) ;  /* 0x0000000108047547 */ /* 0x000fea000b800000 */
[----:B------:R-:W-:Y:S05]  /*ffa0*/  BPT.TRAP 0x1 ;  /* 0x000000040000795c */ /* 0x000fea0000300000 */
.L_x_223:
[----:B------:R-:W-:Y:S01]  /*ffb0*/  UIADD3 UR6, UPT, UPT, UR8, -0x4, URZ ;  /* 0xfffffffc08067890 */ /* 0x000fe2000fffe0ff */
[----:B-1----:R-:W-:Y:S01]  /*ffc0*/  SYNCS.ARRIVE.TRANS64.A1T0 RZ, [UR24+0x2c0], RZ ;  /* 0x0002c0ffffff79a7 */ /* 0x002fe20008100018 */
[----:B------:R-:W-:Y:S01]  /*ffd0*/  UIADD3 UR24, UPT, UPT, UR7, -0x4, URZ ;  /* 0xfffffffc07187890 */ /* 0x000fe2000fffe0ff */
[----:B------:R-:W-:Y:S01]  /*ffe0*/  ISETP.NE.AND P0, PT, R11, RZ, PT ;  /* 0x000000ff0b00720c */ /* 0x000fe20003f05270 */
[----:B------:R-:W-:Y:S02]  /*fff0*/  UISETP.GE.U32.AND UP1, UPT, UR6, -0x8, UPT ;  /* 0xfffffff80600788c */ /* 0x000fe4000bf26070 */
[----:B------:R-:W-:Y:S02]  /*10000*/  UISETP.GE.U32.AND UP0, UPT, UR24, -0x8, UPT ;  /* 0xfffffff81800788c */ /* 0x000fe4000bf06070 */
[----:B------:R-:W-:Y:S02]  /*10010*/  USEL UR24, URZ, 0x1, UP1 ;  /* 0x00000001ff187887 */ /* 0x000fe40008800000 */
[----:B------:R-:W-:Y:S02]  /*10020*/  USEL UR6, URZ, 0x1, UP0 ;  /* 0x00000001ff067887 */ /* 0x000fe40008000000 */
[----:B------:R-:W-:Y:S02]  /*10030*/  ULOP3.LUT UR26, UR8, 0x7, URZ, 0xc0, !UPT ;  /* 0x00000007081a7892 */ /* 0x000fe4000f8ec0ff */
[----:B------:R-:W-:Y:S01]  /*10040*/  ULOP3.LUT UR25, UR7, 0x7, URZ, 0xc0, !UPT ;  /* 0x0000000707197892 */ /* 0x000fe2000f8ec0ff */
[----:B------:R-:W-:Y:S01]  /*10050*/  LOP3.LUT R0, R0, UR24, RZ, 0x3c, !PT ;  /* 0x0000001800007c12 */ /* 0x000fe2000f8e3cff */
[----:B------:R-:W-:Y:S01]  /*10060*/  ULOP3.LUT UR8, UR26, 0x4, URZ, 0x3c, !UPT ;  /* 0x000000041a087892 */ /* 0x000fe2000f8e3cff */
[----:B------:R-:W-:Y:S01]  /*10070*/  LOP3.LUT R17, R17, UR6, RZ, 0x3c, !PT ;  /* 0x0000000611117c12 */ /* 0x000fe2000f8e3cff */
[----:B------:R-:W-:Y:S01]  /*10080*/  ULOP3.LUT UR7, UR25, 0x4, URZ, 0x3c, !UPT ;  /* 0x0000000419077892 */ /* 0x000fe2000f8e3cff */
[----:B------:R-:W-:Y:S11]  /*10090*/  @!P0 EXIT ;  /* 0x000000000000894d */ /* 0x000ff60003800000 */
[----:B------:R-:W-:Y:S05]  /*100a0*/  BRA `(.L_x_224) ;  /* 0xffffffec00087947 */ /* 0x000fea000383ffff */
.L_x_359:
[----:B------:R-:W-:Y:S01]  /*100b0*/  UMOV UR6, 0x40 ;  /* 0x0000004000067882 */ /* 0x000fe20000000000 */
[----:B------:R-:W-:Y:S01]  /*100c0*/  NOP ;  /* 0x0000000000007918 */ /* 0x000fe20000000000 */
[----:B------:R-:W-:Y:S01]  /*100d0*/  ULEA UR6, UR5, UR6, 0x18 ;  /* 0x0000000605067291 */ /* 0x000fe2000f8ec0ff */
[----:B------:R-:W-:Y:S02]  /*100e0*/  UMOV UR4, 0x400 ;  /* 0x0000040000047882 */ /* 0x000fe40000000000 */
[----:B------:R-:W-:-:S06]  /*100f0*/  ULEA UR4, UR5, UR4, 0x18 ;  /* 0x0000000405047291 */ /* 0x000fcc000f8ec0ff */
[----:B------:R-:W1:Y:S02]  /*10100*/  LDS.U8 R0, [UR6+0x1c] ;  /* 0x00001c06ff007984 */ /* 0x000e640008000000 */
[----:B-1----:R-:W-:-:S13]  /*10110*/  ISETP.NE.AND P0, PT, R0, RZ, PT ;  /* 0x000000ff0000720c */ /* 0x002fda0003f05270 */
[----:B------:R-:W-:Y:S05]  /*10120*/  @P0 BRA `(.L_x_225) ;  /* 0x0000000400100947 */ /* 0x000fea0003800000 */
[----:B------:R-:W-:Y:S02]  /*10130*/  ULOP3.LUT UR44, UR5, 0x1, URZ, 0xc0, !UPT ;  /* 0x00000001052c7892 */ /* 0x000fe4000f8ec0ff */
[----:B------:R-:W-:Y:S02]  /*10140*/  ULOP3.LUT UR43, UR5, 0x1, URZ, 0x3c, !UPT ;  /* 0x00000001052b7892 */ /* 0x000fe4000f8e3cff */
[----:B------:R-:W-:Y:S02]  /*10150*/  UISETP.NE.U32.AND UP0, UPT, UR44, 0x1, UPT ;  /* 0x000000012c00788c */ /* 0x000fe4000bf05070 */
[----:B------:R-:W-:-:S07]  /*10160*/  UIADD3 UR7, UPT, UPT, UR6, 0x8, URZ ;  /* 0x0000000806077890 */ /* 0x000fce000fffe0ff */
[----:B------:R-:W-:Y:S05]  /*10170*/  BRA.U !UP0, `(.L_x_226) ;  /* 0x00000001089c7547 */ /* 0x000fea000b800000 */
[----:B------:R-:W-:Y:S01]  /*10180*/  ELECT P0, URZ, PT ;  /* 0x0000000000ff782f */ /* 0x000fe20003800000 */
[----:B------:R-:W-:-:S12]  /*10190*/  BSSY B0, `(.L_x_226) ;  /* 0x0000025000007945 */ /* 0x000fd80003800000 */
[----:B------:R-:W-:Y:S05]  /*101a0*/  @!P0 BRA `(.L_x_227) ;  /* 0x00000000008c8947 */ /* 0x000fea0003800000 */
[----:B------:R-:W-:-:S05]  /*101b0*/  UMOV UR5, 0x10 ;  /* 0x0000001000057882 */ /* 0x000fca0000000000 */
[----:B------:R-:W-:Y:S04]  /*101c0*/  DEPBAR.LE SB1, 0x36 ;  /* 0x00009d800000791a */ /* 0x000fe80000000000 */
[----:B------:R-:W1:Y:S02]  /*101d0*/  UTCATOMSWS.2CTA.FIND_AND_SET.ALIGN UP1, UR5, UR5 ;  /* 0x00000005000575e3 */ /* 0x000e640008220800 */
[----:B-1----:R-:W-:Y:S01]  /*101e0*/  MOV R11, UR5 ;  /* 0x00000005000b7c02 */ /* 0x002fe20008000f00 */
[----:B------:R-:W-:Y:S06]  /*101f0*/  BRA.U UP1, `(.L_x_228) ;  /* 0x0000000101187547 */ /* 0x000fec000b800000 */
.L_x_229:
[----:B------:R-:W-:Y:S05]  /*10200*/  NANOSLEEP 0x64 ;  /* 0x000000640000795d */ /* 0x000fea0003800000 */
[----:B------:R-:W-:-:S05]  /*10210*/  UMOV UR5, 0x10 ;  /* 0x0000001000057882 */ /* 0x000fca0000000000 */
[----:B------:R-:W-:Y:S04]  /*10220*/  DEPBAR.LE SB1, 0x36 ;  /* 0x00009d800000791a */ /* 0x000fe80000000000 */
[----:B------:R-:W1:Y:S02]  /*10230*/  UTCATOMSWS.2CTA.FIND_AND_SET.ALIGN UP1, UR5, UR5 ;  /* 0x00000005000575e3 */ /* 0x000e640008220800 */
[----:B-1----:R-:W-:Y:S01]  /*10240*/  MOV R11, UR5 ;  /* 0x00000005000b7c02 */ /* 0x002fe20008000f00 */
[----:B------:R-:W-:Y:S05]  /*10250*/  BRA.U !UP1, `(.L_x_229) ;  /* 0xfffffffd09e87547 */ /* 0x000fea000b83ffff */
.L_x_228:
[----:B-----5:R-:W1:Y:S01]  /*10260*/  LDS R5, [UR6+0x10] ;  /* 0x00001006ff057984 */ /* 0x020e620008000800 */
[----:B------:R-:W-:Y:S01]  /*10270*/  IMAD.U32 R3, RZ, RZ, UR4 ;  /* 0x00000004ff037e24 */ /* 0x000fe2000f8e00ff */
[----:B------:R-:W-:-:S03]  /*10280*/  MOV R2, UR43 ;  /* 0x0000002b00027c02 */ /* 0x000fc60008000f00 */
[----:B------:R-:W-:Y:S01]  /*10290*/  VIADD R3, R3, 0x480 ;  /* 0x0000048003037836 */ /* 0x000fe20000000000 */
[----:B-1----:R-:W-:-:S04]  /*102a0*/  SHF.L.U32 R5, R5, 0x1f, RZ ;  /* 0x0000001f05057819 */ /* 0x002fc800000006ff */
[----:B------:R-:W1:Y:S02]  /*102b0*/  SYNCS.PHASECHK.TRANS64.TRYWAIT P0, [UR6+0x8], R5 ;  /* 0x00000805ff0075a7 */ /* 0x000e640008001106 */
[----:B-1----:R-:W-:Y:S05]  /*102c0*/  @P0 BRA `(.L_x_230) ;  /* 0x0000000000080947 */ /* 0x002fea0003800000 */
[----:B------:R-:W1:Y:S02]  /*102d0*/  SYNCS.PHASECHK.TRANS64.TRYWAIT P0, [UR6+0x8], R5 ;  /* 0x00000805ff0075a7 */ /* 0x000e640008001106 */
[----:B-1----:R-:W-:Y:S05]  /*102e0*/  @!P0 BRA `(.L_x_231) ;  /* 0x0000002000ec8947 */ /* 0x002fea0003800000 */
.L_x_230:
[----:B------:R-:W-:Y:S01]  /*102f0*/  HFMA2 R4, -RZ, RZ, 0, 5.9604644775390625e-08 ;  /* 0x00000001ff047431 */ /* 0x000fe200000001ff */
[----:B------:R-:W-:Y:S01]  /*10300*/  UPRMT UR5, UR43, 0x654, UR7 ;  /* 0x000006542b057896 */ /* 0x000fe20008000007 */
[----:B------:R-:W-:Y:S01]  /*10310*/  IMAD.MOV.U32 R6, RZ, RZ, 0xffff ;  /* 0x0000ffffff067424 */ /* 0x000fe200078e00ff */
[----:B------:R-:W-:Y:S01]  /*10320*/  PRMT R2, R2, 0x654, R3 ;  /* 0x0000065402027816 */ /* 0x000fe20000000003 */
[----:B-1----:R-:W-:Y:S02]  /*10330*/  IMAD.MOV.U32 R0, RZ, RZ, 0x4 ;  /* 0x00000004ff007424 */ /* 0x002fe400078e00ff */
[----:B------:R-:W-:Y:S01]  /*10340*/  IMAD.SHL.U32 R7, R11, 0x20, RZ ;  /* 0x000000200b077824 */ /* 0x000fe200078e00ff */
[----:B------:R-:W-:Y:S02]  /*10350*/  MOV R3, UR5 ;  /* 0x0000000500037c02 */ /* 0x000fe40008000f00 */
[-C--:B------:R-:W-:Y:S01]  /*10360*/  SHF.L.U32 R6, R6, R11.reuse, RZ ;  /* 0x0000000b06067219 */ /* 0x080fe200000006ff */
[----:B------:R1:W-:Y:S01]  /*10370*/  SYNCS.ARRIVE.TRANS64.RED RZ, [UR5], R0 ;  /* 0x00000000ffff79a7 */ /* 0x0003e20008000405 */
[----:B------:R-:W-:Y:S01]  /*10380*/  SHF.L.U32 R5, R4, R11, RZ ;  /* 0x0000000b04057219 */ /* 0x000fe200000006ff */
[----:B------:R1:W-:Y:S04]  /*10390*/  STS [UR4+0x480], R7 ;  /* 0x00048007ff007988 */ /* 0x0003e80008000804 */
[----:B------:R1:W-:Y:S04]  /*103a0*/  STAS [R2.64], R11 ;  /* 0x0000000b02007dbd */ /* 0x0003e8000c0008ff */
[----:B------:R1:W-:Y:S04]  /*103b0*/  ATOMS.OR RZ, [UR6+0x14], R6 ;  /* 0x00001406ffff798c */ /* 0x0003e8000b000006 */
[----:B------:R1:W-:Y:S04]  /*103c0*/  ATOMS.OR RZ, [UR6+0x18], R5 ;  /* 0x00001805ffff798c */ /* 0x0003e8000b000006 */
[----:B------:R1:W-:Y:S02]  /*103d0*/  ATOMS.XOR RZ, [UR6+0x10], R4 ;  /* 0x00001004ffff798c */ /* 0x0003e4000b800006 */
.L_x_227:
[----:B------:R-:W-:Y:S05]  /*103e0*/  BSYNC B0 ;  /* 0x0000000000007941 */ /* 0x000fea0003800000 */
.L_x_226:
[----:B------:R-:W-:Y:S05]  /*103f0*/  BRA.U UP0, `(.L_x_232) ;  /* 0x00000001006c7547 */ /* 0x000fea000b800000 */
[----:B------:R-:W-:-:S03]  /*10400*/  UMOV UR5, 0xffffffff ;  /* 0xffffffff00057882 */ /* 0x000fc60000000000 */
[----:B------:R-:W-:Y:S05]  /*10410*/  BRA.DIV UR5, `(.L_x_233) ;  /* 0x0000002205b87947 */ /* 0x000fea000b800000 */
[----:B------:R-:W-:-:S13]  /*10420*/  ELECT P6, URZ, PT ;  /* 0x0000000000ff782f */ /* 0x000fda00038c0000 */
.L_x_343:
[----:B------:R-:W-:Y:S05]  /*10430*/  @!P6 BRA `(.L_x_232) ;  /* 0x00000000005ce947 */ /* 0x000fea0003800000 */
[----:B-1----:R-:W1:Y:S02]  /*10440*/  LDS R3, [UR6+0x10] ;  /* 0x00001006ff037984 */ /* 0x002e640008000800 */
[----:B-1----:R-:W-:-:S04]  /*10450*/  SHF.L.U32 R3, R3, 0x1f, RZ ;  /* 0x0000001f03037819 */ /* 0x002fc800000006ff */
[----:B------:R-:W1:Y:S02]  /*10460*/  SYNCS.PHASECHK.TRANS64.TRYWAIT P0, [UR6+0x8], R3 ;  /* 0x00000803ff0075a7 */ /* 0x000e640008001106 */
[----:B-1----:R-:W-:Y:S05]  /*10470*/  @P0 BRA `(.L_x_234) ;  /* 0x0000000000080947 */ /* 0x002fea0003800000 */
[----:B------:R-:W1:Y:S02]  /*10480*/  SYNCS.PHASECHK.TRANS64.TRYWAIT P0, [UR6+0x8], R3 ;  /* 0x00000803ff0075a7 */ /* 0x000e640008001106 */
[----:B-1----:R-:W-:Y:S05]  /*10490*/  @!P0 BRA `(.L_x_235) ;  /* 0x0000002000b88947 */ /* 0x002fea0003800000 */
.L_x_234:
[----:B-----5:R-:W2:Y:S01]  /*104a0*/  LDS R5, [UR4+0x480] ;  /* 0x00048004ff057984 */ /* 0x020ea20008000800 */
[----:B-1----:R-:W-:Y:S02]  /*104b0*/  HFMA2 R0, -RZ, RZ, 0, 5.9604644775390625e-08 ;  /* 0x00000001ff007431 */ /* 0x002fe400000001ff */
[----:B------:R-:W-:Y:S01]  /*104c0*/  IMAD.MOV.U32 R2, RZ, RZ, 0xffff ;  /* 0x0000ffffff027424 */ /* 0x000fe200078e00ff */
[----:B------:R-:W-:Y:S01]  /*104d0*/  UPRMT UR5, UR43, 0x654, UR7 ;  /* 0x000006542b057896 */ /* 0x000fe20008000007 */
[----:B--2---:R-:W-:-:S03]  /*104e0*/  IMAD.SHL.U32 R3, R5, 0x20, RZ ;  /* 0x0000002005037824 */ /* 0x004fc600078e00ff */
[-C--:B------:R-:W-:Y:S02]  /*104f0*/  SHF.L.U32 R2, R2, R5.reuse, RZ ;  /* 0x0000000502027219 */ /* 0x080fe400000006ff */
[----:B------:R-:W-:Y:S01]  /*10500*/  SHF.L.U32 R5, R0, R5, RZ ;  /* 0x0000000500057219 */ /* 0x000fe200000006ff */
[----:B------:R2:W-:Y:S04]  /*10510*/  STS [UR4+0x480], R3 ;  /* 0x00048003ff007988 */ /* 0x0005e80008000804 */
[----:B------:R2:W-:Y:S04]  /*10520*/  ATOMS.OR RZ, [UR6+0x14], R2 ;  /* 0x00001402ffff798c */ /* 0x0005e8000b000006 */
[----:B------:R2:W-:Y:S01]  /*10530*/  ATOMS.OR RZ, [UR6+0x18], R5 ;  /* 0x00001805ffff798c */ /* 0x0005e2000b000006 */
[----:B------:R-:W-:Y:S03]  /*10540*/  SYNCS.ARRIVE.TRANS64.RED.A1T0 RZ, [UR5], RZ ;  /* 0x000000ffffff79a7 */ /* 0x000fe60008100405 */
[----:B------:R2:W-:Y:S01]  /*10550*/  ATOMS.XOR RZ, [UR6+0x10], R0 ;  /* 0x00001000ffff798c */ /* 0x0005e2000b800006 */
[----:B------:R-:W-:Y:S05]  /*10560*/  BRA `(.L_x_232) ;  /* 0x0000000000107947 */ /* 0x000fea0003800000 */
.L_x_225:
[----:B------:R-:W-:Y:S02]  /*10570*/  MOV R0, 0xffffffff ;  /* 0xffffffff00007802 */ /* 0x000fe40000000f00 */
[----:B------:R-:W-:-:S03]  /*10580*/  MOV R2, 0x105b0 ;  /* 0x000105b000027802 */ /* 0x000fc60000000f00 */
[----:B------:R1:W-:Y:S04]  /*10590*/  STS [UR4+0x480], R0 ;  /* 0x00048000ff007988 */ /* 0x0003e80008000804 */
[----:B-1--45:R-:W-:Y:S05]  /*105a0*/  CALL.REL.NOINC `($__internal_1_$__cuda_sm10x_tcgen05_guardrail_trap_phase_invalid_during_alloc) ;  /* 0x0000002400407944 */ /* 0x032fea0003c00000 */
.L_x_232:
[----:B------:R-:W-:Y:S05]  /*105b0*/  WARPSYNC.ALL ;  /* 0x0000000000007948 */ /* 0x000fea0003800000 */
[----:B------:R-:W3:Y:S01]  /*105c0*/  S2UR UR6, SR_CgaCtaId ;  /* 0x00000000000679c3 */ /* 0x000ee20000008800 */
[----:B------:R-:W-:Y:S01]  /*105d0*/  UMOV UR5, 0x400 ;  /* 0x0000040000057882 */ /* 0x000fe20000000000 */
[----:B------:R-:W-:-:S06]  /*105e0*/  NOP ;  /* 0x0000000000007918 */ /* 0x000fcc0000000000 */
[----:B------:R-:W-:Y:S06]  /*105f0*/  BAR.ARV 0x6, 0xa0 ;  /* 0x0182800000007b1d */ /* 0x000fec0000002000 */
[----:B---3--:R-:W-:-:S04]  /*10600*/  ULEA UR5, UR6, UR5, 0x18 ;  /* 0x0000000506057291 */ /* 0x008fc8000f8ec0ff */
[----:B------:R-:W-:Y:S02]  /*10610*/  UIADD3 UR13, UPT, UPT, UR5, 0x5400, URZ ;  /* 0x00005400050d7890 */ /* 0x000fe4000fffe0ff */
[----:B------:R-:W-:Y:S02]  /*10620*/  UIADD3 UR14, UPT, UPT, UR5, 0x1e400, URZ ;  /* 0x0001e400050e7890 */ /* 0x000fe4000fffe0ff */
[----:B------:R-:W-:Y:S01]  /*10630*/  USHF.R.U32.HI UR13, URZ, 0x4, UR13 ;  /* 0x00000004ff0d7899 */ /* 0x000fe2000801160d */
[----:B-12---:R-:W1:Y:S01]  /*10640*/  LDS R0, [UR5+0x480] ;  /* 0x00048005ff007984 */ /* 0x006e620008000800 */
[----:B------:R-:W-:Y:S02]  /*10650*/  USHF.R.U32.HI UR14, URZ, 0x4, UR14 ;  /* 0x00000004ff0e7899 */ /* 0x000fe4000801160e */
[----:B------:R-:W-:Y:S02]  /*10660*/  ULOP3.LUT UR13, UR13, 0x3fff, URZ, 0xc0, !UPT ;  /* 0x00003fff0d0d7892 */ /* 0x000fe4000f8ec0ff */
[----:B------:R-:W-:-:S02]  /*10670*/  ULOP3.LUT UR14, UR14, 0x3fff, URZ, 0xc0, !UPT ;  /* 0x00003fff0e0e7892 */ /* 0x000fc4000f8ec0ff */
[----:B------:R-:W-:Y:S02]  /*10680*/  ULOP3.LUT UR13, UR13, 0x10000, URZ, 0xfc, !UPT ;  /* 0x000100000d0d7892 */ /* 0x000fe4000f8efcff */
[----:B------:R-:W-:Y:S01]  /*10690*/  ULOP3.LUT UR14, UR14, 0x10000, URZ, 0xfc, !UPT ;  /* 0x000100000e0e7892 */ /* 0x000fe2000f8efcff */
[----:B-1----:R-:W-:Y:S01]  /*106a0*/  R2UR UR24, R0 ;  /* 0x00000000001872ca */ /* 0x002fe200000e0000 */
[----:B----45:R-:W1:-:S00]  /*106b0*/  USETMAXREG.DEALLOC.CTAPOOL 0x88 ;  /* 0x00000088000079c8 */ /* 0x030e4000080e0500 */
[----:B-1----:R-:W-:Y:S01]  /*106c0*/  HFMA2 R2, -RZ, RZ, 0, 0 ;  /* 0x00000000ff027431 */ /* 0x002fe200000001ff */
[----:B------:R-:W-:Y:S01]  /*106d0*/  MOV R0, RZ ;  /* 0x000000ff00007202 */ /* 0x000fe20000000f00 */
[----:B------:R-:W-:Y:S01]  /*106e0*/  UMOV UR23, 0x1 ;  /* 0x0000000100177882 */ /* 0x000fe20000000000 */
[----:B------:R-:W-:Y:S01]  /*106f0*/  UMOV UR22, URZ ;  /* 0x000000ff00167c82 */ /* 0x000fe20008000000 */
[----:B------:R-:W-:Y:S01]  /*10700*/  UMOV UR20, URZ ;  /* 0x000000ff00147c82 */ /* 0x000fe20008000000 */
[----:B------:R-:W-:Y:S01]  /*10710*/  UMOV UR19, URZ ;  /* 0x000000ff00137c82 */ /* 0x000fe20008000000 */
[----:B------:R-:W-:-:S06]  /*10720*/  UMOV UR18, URZ ;  /* 0x000000ff00127c82 */ /* 0x000fcc0008000000 */
.L_x_246:
[----:B------:R-:W1:Y:S02]  /*10730*/  LDC.64 R4, c[0x0][0x390] ;  /* 0x0000e400ff047b82 */ /* 0x000e640000000a00 */
[----:B-12---:R-:W-:-:S05]  /*10740*/  IMAD.WIDE R4, R23, 0xc, R4 ;  /* 0x0000000c17047825 */ /* 0x006fca00078e0204 */
[----:B------:R-:W2:Y:S02]  /*10750*/  LDG.E R3, desc[UR50][R4.64+0x8] ;  /* 0x0000083204037981 */ /* 0x000ea4000c1e1900 */
[----:B--2---:R-:W-:-:S13]  /*10760*/  R2UR UR12, R3 ;  /* 0x00000000030c72ca */ /* 0x004fda00000e0000 */
[----:B------:R-:W-:Y:S02]  /*10770*/  UISETP.GE.AND UP0, UPT, UR12, 0x1, UPT ;  /* 0x000000010c00788c */ /* 0x000fe4000bf06270 */
[----:B------:R-:W-:Y:S02]  /*10780*/  UIADD3 UR4, UPT, UPT, UR12, 0x3f, URZ ;  /* 0x0000003f0c047890 */ /* 0x000fe4000fffe0ff */
[----:B------:R-:W-:Y:S02]  /*10790*/  UISETP.NE.OR UP0, UPT, UR44, URZ, !UP0 ;  /* 0x000000ff2c00728c */ /* 0x000fe4000c705670 */
[----:B------:R-:W-:-:S04]  /*107a0*/  USHF.R.S32.HI UR17, URZ, 0x1f, UR4 ;  /* 0x0000001fff117899 */ /* 0x000fc80008011404 */
[----:B------:R-:W-:-:S03]  /*107b0*/  ULEA.HI UR17, UR17, UR4, URZ, 0x6 ;  /* 0x0000000411117291 */ /* 0x000fc6000f8f30ff */
[----:B------:R-:W-:Y:S09]  /*107c0*/  BRA.U UP0, `(.L_x_236) ;  /* 0x0000000500187547 */ /* 0x000ff2000b800000 */
[----:B------:R-:W-:Y:S01]  /*107d0*/  ULEA UR4, UR19, UR5, 0x3 ;  /* 0x0000000513047291 */ /* 0x000fe2000f8e18ff */
[----:B------:R-:W-:Y:S01]  /*107e0*/  SHF.L.U32 R3, R0, 0x1f, RZ ;  /* 0x0000001f00037819 */ /* 0x000fe200000006ff */
[----:B------:R-:W-:Y:S02]  /*107f0*/  UISETP.NE.AND UP0, UPT, UR37, URZ, UPT ;  /* 0x000000ff2500728c */ /* 0x000fe4000bf05270 */
[----:B------:R-:W-:Y:S02]  /*10800*/  USHF.R.S32.HI UR17, URZ, 0x6, UR17 ;  /* 0x00000006ff117899 */ /* 0x000fe40008011411 */
[----:B------:R-:W-:Y:S02]  /*10810*/  UISETP.NE.AND UP0, UPT, UR21, 0x4, !UP0 ;  /* 0x000000041500788c */ /* 0x000fe4000c705270 */
[----:B------:R-:W-:Y:S01]  /*10820*/  ULEA UR11, UR22, UR24, 0x6 ;  /* 0x00000018160b7291 */ /* 0x000fe2000f8e30ff */
[----:B------:R1:W2:Y:S06]  /*10830*/  SYNCS.PHASECHK.TRANS64.TRYWAIT P1, [UR4], R3 ;  /* 0x00000003ff0075a7 */ /* 0x0002ac0008021104 */
[----:B------:R-:W-:Y:S05]  /*10840*/  BRA.U UP0, `(.L_x_237) ;  /* 0x0000000100047547 */ /* 0x000fea000b800000 */
[----:B------:R-:W-:Y:S05]  /*10850*/  BPT.TRAP 0x1 ;  /* 0x000000040000795c */ /* 0x000fea0000300000 */
.L_x_237:
[----:B------:R-:W-:Y:S01]  /*10860*/  ULEA UR10, UR22, UR5, 0x3 ;  /* 0x00000005160a7291 */ /* 0x000fe2000f8e18ff */
[----:B------:R-:W-:-:S04]  /*10870*/  MOV R4, UR23 ;  /* 0x0000001700047c02 */ /* 0x000fc80008000f00 */
[----:B------:R-:W-:-:S04]  /*10880*/  SHF.L.U32 R4, R4, 0x1f, RZ ;  /* 0x0000001f04047819 */ /* 0x000fc800000006ff */
[----:B------:R-:W3:Y:S02]  /*10890*/  SYNCS.PHASECHK.TRANS64.TRYWAIT P0, [UR10+0x280], R4 ;  /* 0x00028004ff0075a7 */ /* 0x000ee4000800110a */
[----:B---3--:R-:W-:Y:S05]  /*108a0*/  @!P0 BRA `(.L_x_238) ;  /* 0x0000001c00cc8947 */ /* 0x008fea0003800000 */
.L_x_345:
[----:B-1----:R-:W-:Y:S01]  /*108b0*/  LOP3.LUT R3, R9, 0xffff, RZ, 0xc0, !PT ;  /* 0x0000ffff09037812 */ /* 0x002fe200078ec0ff */
[----:B------:R-:W-:Y:S01]  /*108c0*/  UISETP.LT.AND UP1, UPT, UR17, 0x1, UPT ;  /* 0x000000011100788c */ /* 0x000fe2000bf21270 */
[----:B--2---:R-:W-:Y:S01]  /*108d0*/  PLOP3.LUT P0, PT, P1, PT, PT, 0x80, 0x8 ;  /* 0x000000000008781c */ /* 0x004fe20000f0f070 */
[----:B------:R-:W-:Y:S01]  /*108e0*/  UPLOP3.LUT UP3, UPT, UPT, UPT, UPT, 0x40, 0x4 ;  /* 0x000000000004789c */ /* 0x000fe20003f6e870 */
[----:B------:R-:W-:Y:S01]  /*108f0*/  R2UR UR8, R3 ;  /* 0x00000000030872ca */ /* 0x000fe200000e0000 */
[----:B------:R-:W-:Y:S01]  /*10900*/  USEL UR9, UR17, 0x1, UP1 ;  /* 0x0000000111097887 */ /* 0x000fe20008800000 */
[----:B------:R-:W-:Y:S01]  /*10910*/  UMOV UR16, UR19 ;  /* 0x0000001300107c82 */ /* 0x000fe20008000000 */
[----:B------:R-:W-:Y:S02]  /*10920*/  UMOV UR28, 0x0 ;  /* 0x00000000001c7882 */ /* 0x000fe40000000000 */
[----:B------:R-:W-:Y:S01]  /*10930*/  UIADD3 UR9, UPT, UPT, -UR9, UR18, UR17 ;  /* 0x0000001209097290 */ /* 0x000fe2000fffe111 */
[----:B------:R-:W-:Y:S01]  /*10940*/  UMOV UR29, 0x8200010 ;  /* 0x08200010001d7882 */ /* 0x000fe20000000000 */
[----:B------:R-:W-:-:S02]  /*10950*/  UMOV UR26, 0x0 ;  /* 0x00000000001a7882 */ /* 0x000fc40000000000 */
[----:B------:R-:W-:Y:S01]  /*10960*/  UIADD3 UR9, UPT, UPT, UR9, 0x1, URZ ;  /* 0x0000000109097890 */ /* 0x000fe2000fffe0ff */
[----:B------:R-:W-:-:S11]  /*10970*/  UMOV UR27, 0x8200010 ;  /* 0x08200010001b7882 */ /* 0x000fd60000000000 */
.L_x_241:
[----:B-1----:R-:W-:Y:S01]  /*10980*/  ULEA UR7, UR16, UR5, 0x3 ;  /* 0x0000000510077291 */ /* 0x002fe2000f8e18ff */
[----:B--2---:R-:W-:Y:S11]  /*10990*/  @P0 BRA `(.L_x_239) ;  /* 0x00000000000c0947 */ /* 0x004ff60003800000 */
[----:B------:R-:W-:Y:S04]  /*109a0*/  SHF.L.U32 R4, R0, 0x1f, RZ ;  /* 0x0000001f00047819 */ /* 0x000fe800000006ff */
[----:B------:R-:W1:Y:S02]  /*109b0*/  SYNCS.PHASECHK.TRANS64.TRYWAIT P0, [UR7], R4 ;  /* 0x00000004ff0075a7 */ /* 0x000e640008001107 */
[----:B-1----:R-:W-:Y:S05]  /*109c0*/  @!P0 BRA `(.L_x_240) ;  /* 0x0000001c009c8947 */ /* 0x002fea0003800000 */
.L_x_239:
[----:B------:R-:W-:Y:S01]  /*109d0*/  UISETP.NE.AND UP1, UPT, UR17, 0x1, UPT ;  /* 0x000000011100788c */ /* 0x000fe2000bf25270 */
[----:B------:R-:W-:Y:S01]  /*109e0*/  PLOP3.LUT P0, PT, PT, PT, PT, 0x80, 0x8 ;  /* 0x000000000008781c */ /* 0x000fe20003f0f070 */
[----:B------:R-:W-:Y:S02]  /*109f0*/  UIADD3 UR19, UPT, UPT, UR16, 0x1, URZ ;  /* 0x0000000110137890 */ /* 0x000fe4000fffe0ff */
[----:B------:R-:W-:Y:S02]  /*10a00*/  ULEA UR30, UR16, UR14, 0x8 ;  /* 0x0000000e101e7291 */ /* 0x000fe4000f8e40ff */
[----:B------:R-:W-:Y:S01]  /*10a10*/  UISETP.NE.AND UP2, UPT, UR19, 0x19, UPT ;  /* 0x000000191300788c */ /* 0x000fe2000bf45270 */
[----:B------:R-:W-:Y:S01]  /*10a20*/  PLOP3.LUT P1, PT, PT, PT, UP1, 0x80, 0x8 ;  /* 0x000000000008781c */ /* 0x000fe20003f2f018 */
[----:B------:R-:W-:Y:S02]  /*10a30*/  ULEA UR32, UR16, UR13, 0x8 ;  /* 0x0000000d10207291 */ /* 0x000fe4000f8e40ff */
[----:B------:R-:W-:Y:S02]  /*10a40*/  USEL UR15, URZ, 0x1, UP2 ;  /* 0x00000001ff0f7887 */ /* 0x000fe40009000000 */
[----:B------:R-:W-:Y:S02]  /*10a50*/  USEL UR19, UR19, URZ, UP2 ;  /* 0x000000ff13137287 */ /* 0x000fe40009000000 */
[----:B------:R-:W-:Y:S02]  /*10a60*/  UIADD3 UR38, UPT, UPT, UR30, 0x2, URZ ;  /* 0x000000021e267890 */ /* 0x000fe4000fffe0ff */
[----:B------:R-:W-:Y:S01]  /*10a70*/  @UP1 ULEA UR4, UR19, UR5, 0x3 ;  /* 0x0000000513041291 */ /* 0x000fe2000f8e18ff */
[----:B------:R-:W-:Y:S01]  /*10a80*/  LOP3.LUT R0, R0, UR15, RZ, 0x3c, !PT ;  /* 0x0000000f00007c12 */ /* 0x000fe2000f8e3cff */
[----:B------:R-:W-:Y:S02]  /*10a90*/  UIADD3 UR34, UPT, UPT, UR32, 0x2, URZ ;  /* 0x0000000220227890 */ /* 0x000fe4000fffe0ff */
[----:B------:R-:W-:Y:S01]  /*10aa0*/  UIADD3 UR7, UPT, UPT, UR7, 0xc8, URZ ;  /* 0x000000c807077890 */ /* 0x000fe2000fffe0ff */
[----:B-1----:R-:W-:Y:S01]  /*10ab0*/  @P1 SHF.L.U32 R3, R0, 0x1f, RZ ;  /* 0x0000001f00031819 */ /* 0x002fe200000006ff */
[----:B------:R-:W-:Y:S01]  /*10ac0*/  UMOV UR31, 0x80004020 ;  /* 0x80004020001f7882 */ /* 0x000fe20000000000 */
[----:B------:R-:W-:Y:S01]  /*10ad0*/  UMOV UR33, 0x80004020 ;  /* 0x8000402000217882 */ /* 0x000fe20000000000 */
[----:B------:R-:W-:Y:S01]  /*10ae0*/  UMOV UR39, 0x80004020 ;  /* 0x8000402000277882 */ /* 0x000fe20000000000 */
[----:B------:R1:W2:Y:S01]  /*10af0*/  @P1 SYNCS.PHASECHK.TRANS64.TRYWAIT P0, [UR4], R3 ;  /* 0x00000003ff0015a7 */ /* 0x0002a20008001104 */
[----:B------:R-:W-:Y:S01]  /*10b00*/  UIADD3 UR18, UPT, UPT, UR18, 0x1, URZ ;  /* 0x0000000112127890 */ /* 0x000fe2000fffe0ff */
[----:B------:R1:W-:Y:S01]  /*10b10*/  UTCQMMA.2CTA gdesc[UR32], gdesc[UR30], tmem[UR11], tmem[UR28], idesc[UR29], UP3 ;  /* 0x00ff1c1e200075ea */ /* 0x0003e20009a0030b */
[----:B------:R-:W-:Y:S02]  /*10b20*/  UIADD3 UR17, UPT, UPT, UR17, -0x1, URZ ;  /* 0xffffffff11117890 */ /* 0x000fe4000fffe0ff */
[----:B------:R-:W-:Y:S02]  /*10b30*/  UISETP.NE.AND UP1, UPT, UR18, UR9, UPT ;  /* 0x000000091200728c */ /* 0x000fe4000bf25270 */
[----:B------:R-:W-:Y:S01]  /*10b40*/  UPLOP3.LUT UP3, UPT, UPT, UPT, UPT, 0x80, 0x8 ;  /* 0x000000000008789c */ /* 0x000fe20003f6f070 */
[----:B------:R-:W-:Y:S01]  /*10b50*/  UMOV UR35, 0x80004020 ;  /* 0x8000402000237882 */ /* 0x000fe20000000000 */
[----:B------:R-:W-:Y:S01]  /*10b60*/  UMOV UR16, UR19 ;  /* 0x0000001300107c82 */ /* 0x000fe20008000000 */
[----:B------:R1:W-:Y:S01]  /*10b70*/  UTCQMMA.2CTA gdesc[UR34], gdesc[UR38], tmem[UR11], tmem[UR26], idesc[UR27], UPT ;  /* 0x00ff1a26220075ea */ /* 0x0003e2000ba0030b */
[----:B------:R1:W-:Y:S03]  /*10b80*/  UTCBAR.2CTA.MULTICAST [UR7], URZ, UR8 ;  /* 0x000000ff070073e9 */ /* 0x0003e60008200808 */
[----:B------:R-:W-:Y:S05]  /*10b90*/  BRA.U UP1, `(.L_x_241) ;  /* 0xfffffffd01787547 */ /* 0x000fea000b83ffff */
[----:B------:R-:W-:Y:S05]  /*10ba0*/  BRA.U UP0, `(.L_x_242) ;  /* 0x0000000100047547 */ /* 0x000fea000b800000 */
[----:B-1----:R-:W-:Y:S05]  /*10bb0*/  BPT.TRAP 0x1 ;  /* 0x000000040000795c */ /* 0x002fea0000300000 */
.L_x_242:
[----:B--2---:R-:W-:Y:S01]  /*10bc0*/  ELECT P0, URZ, PT ;  /* 0x0000000000ff782f */ /* 0x004fe20003800000 */
[----:B------:R-:W-:Y:S01]  /*10bd0*/  UIADD3 UR10, UPT, UPT, UR10, 0x260, URZ ;  /* 0x000002600a0a7890 */ /* 0x000fe2000fffe0ff */
[----:B------:R-:W-:-:S11]  /*10be0*/  UMOV UR18, UR9 ;  /* 0x0000000900127c82 */ /* 0x000fd60008000000 */
[----:B-1----:R-:W-:-:S04]  /*10bf0*/  @P0 LOP3.LUT R3, R8, 0xffff, RZ, 0xc0, !PT ;  /* 0x0000ffff08030812 */ /* 0x002fc800078ec0ff */
[----:B------:R-:W-:-:S13]  /*10c00*/  @P0 R2UR UR4, R3 ;  /* 0x00000000030402ca */ /* 0x000fda00000e0000 */
[----:B------:R1:W-:Y:S01]  /*10c10*/  UTCBAR.2CTA.MULTICAST [UR10], URZ, UR4 ;  /* 0x000000ff0a0073e9 */ /* 0x0003e20008200804 */
[----:B------:R-:W-:Y:S01]  /*10c20*/  NOP ;  /* 0x0000000000007918 */ /* 0x000fe20000000000 */
.L_x_236:
[----:B------:R-:W-:-:S11]  /*10c30*/  UISETP.GE.AND UP0, UPT, UR12, 0x1, UPT ;  /* 0x000000010c00788c */ /* 0x000fd6000bf06270 */
[----:B------:R-:W-:-:S04]  /*10c40*/  @UP0 UIADD3 UR7, UPT, UPT, UR22, 0x1, URZ ;  /* 0x0000000116070890 */ /* 0x000fc8000fffe0ff */
[----:B------:R-:W-:-:S04]  /*10c50*/  @UP0 UISETP.NE.AND UP1, UPT, UR7, 0x4, UPT ;  /* 0x000000040700088c */ /* 0x000fc8000bf25270 */
[----:B-1----:R-:W-:Y:S02]  /*10c60*/  @UP0 USEL UR4, URZ, 0x1, UP1 ;  /* 0x00000001ff040887 */ /* 0x002fe40008800000 */
[----:B------:R-:W-:Y:S02]  /*10c70*/  @UP0 USEL UR22, UR7, URZ, UP1 ;  /* 0x000000ff07160287 */ /* 0x000fe40008800000 */
[----:B------:R-:W-:Y:S02]  /*10c80*/  @UP0 ULOP3.LUT UR23, UR23, UR4, URZ, 0x3c, !UPT ;  /* 0x0000000417170292 */ /* 0x000fe4000f8e3cff */
[----:B------:R-:W-:-:S09]  /*10c90*/  UISETP.NE.AND UP0, UPT, UR37, 0x8, UPT ;  /* 0x000000082500788c */ /* 0x000fd2000bf05270 */
[----:B------:R-:W-:Y:S05]  /*10ca0*/  BRA.U UP0, `(.L_x_243) ;  /* 0x0000000100047547 */ /* 0x000fea000b800000 */
[----:B------:R-:W-:Y:S05]  /*10cb0*/  BPT.TRAP 0x1 ;  /* 0x000000040000795c */ /* 0x000fea0000300000 */
.L_x_243:
[----:B------:R-:W-:Y:S01]  /*10cc0*/  ULEA UR4, UR20, UR5, 0x3 ;  /* 0x0000000514047291 */ /* 0x000fe2000f8e18ff */
[----:B------:R-:W-:-:S08]  /*10cd0*/  SHF.L.U32 R4, R2, 0x1f, RZ ;  /* 0x0000001f02047819 */ /* 0x000fd000000006ff */
[----:B------:R-:W1:Y:S02]  /*10ce0*/  SYNCS.PHASECHK.TRANS64.TRYWAIT P0, [UR4+0x2c0], R4 ;  /* 0x0002c004ff0075a7 */ /* 0x000e640008001104 */
[----:B-1----:R-:W-:Y:S05]  /*10cf0*/  @!P0 BRA `(.L_x_244) ;  /* 0x0000001800e88947 */ /* 0x002fea0003800000 */
.L_x_348:
[----:B------:R-:W-:-:S09]  /*10d00*/  UIMAD UR7, UR20, 0x14, UR36 ;  /* 0x00000014140778a4 */ /* 0x000fd2000f8e0224 */
[----:B------:R-:W2:Y:S04]  /*10d10*/  LDS R23, [UR7+0x8] ;  /* 0x00000807ff177984 */ /* 0x000ea80008000800 */
[----:B-1----:R-:W1:Y:S01]  /*10d20*/  LDS R3, [UR7+0xc] ;  /* 0x00000c07ff037984 */ /* 0x002e620008000800 */
[----:B------:R-:W-:Y:S01]  /*10d30*/  @!PT LDS RZ, [RZ] ;  /* 0x00000000fffff984 */ /* 0x000fe20000000800 */
[----:B------:R-:W-:Y:S01]  /*10d40*/  @!PT LDS RZ, [RZ] ;  /* 0x00000000fffff984 */ /* 0x000fe20000000800 */
[----:B------:R-:W-:Y:S01]  /*10d50*/  @!PT LDS RZ, [RZ] ;  /* 0x00000000fffff984 */ /* 0x000fe20000000800 */
[----:B------:R-:W-:Y:S01]  /*10d60*/  @!PT LDS RZ, [RZ] ;  /* 0x00000000fffff984 */ /* 0x000fe20000000800 */
[----:B------:R3:W-:Y:S06]  /*10d70*/  MEMBAR.ALL.CTA ;  /* 0x0000000000007992 */ /* 0x0007ec0000008000 */
[----:B---3--:R-:W3:Y:S01]  /*10d80*/  FENCE.VIEW.ASYNC.S ;  /* 0x00000000000073c6 */ /* 0x008ee20000000000 */
[----:B------:R-:W-:Y:S05]  /*10d90*/  BRA.U UP0, `(.L_x_245) ;  /* 0x0000000100047547 */ /* 0x000fea000b800000 */
[----:B------:R-:W-:Y:S05]  /*10da0*/  BPT.TRAP 0x1 ;  /* 0x000000040000795c */ /* 0x000fea0000300000 */
.L_x_245:
[----:B------:R-:W-:Y:S01]  /*10db0*/  UIADD3 UR4, UPT, UPT, UR4, 0x300, URZ ;  /* 0x0000030004047890 */ /* 0x000fe2000fffe0ff */
[----:B-1----:R-:W-:Y:S01]  /*10dc0*/  ISETP.NE.AND P0, PT, R3, RZ, PT ;  /* 0x000000ff0300720c */ /* 0x002fe20003f05270 */
[----:B------:R-:W-:Y:S02]  /*10dd0*/  UIADD3 UR20, UPT, UPT, UR20, 0x1, URZ ;  /* 0x0000000114147890 */ /* 0x000fe4000fffe0ff */
[----:B------:R-:W-:Y:S02]  /*10de0*/  UPRMT UR4, UR6, 0x654, UR4 ;  /* 0x0000065406047896 */ /* 0x000fe40008000004 */
[----:B------:R-:W-:-:S04]  /*10df0*/  UISETP.NE.AND UP0, UPT, UR20, 0x8, UPT ;  /* 0x000000081400788c */ /* 0x000fc8000bf05270 */
[----:B------:R-:W-:-:S03]  /*10e00*/  USEL UR20, UR20, URZ, UP0 ;  /* 0x000000ff14147287 */ /* 0x000fc60008000000 */
[----:B---3--:R-:W-:Y:S01]  /*10e10*/  SYNCS.ARRIVE.TRANS64.RED.A1T0 RZ, [UR4], RZ ;  /* 0x000000ffffff79a7 */ /* 0x008fe20008100404 */
[----:B------:R-:W-:-:S06]  /*10e20*/  USEL UR4, URZ, 0x1, UP0 ;  /* 0x00000001ff047887 */ /* 0x000fcc0008000000 */
[----:B------:R-:W-:Y:S01]  /*10e30*/  LOP3.LUT R2, R2, UR4, RZ, 0x3c, !PT ;  /* 0x0000000402027c12 */ /* 0x000fe2000f8e3cff */
[----:B------:R-:W-:Y:S06]  /*10e40*/  @P0 BRA `(.L_x_246) ;  /* 0xfffffff800380947 */ /* 0x000fec000383ffff */
[----:B------:R-:W1:Y:S01]  /*10e50*/  S2UR UR4, SR_CgaCtaId ;  /* 0x00000000000479c3 */ /* 0x000e620000008800 */
[----:B------:R-:W-:Y:S01]  /*10e60*/  ELECT P0, URZ, PT ;  /* 0x0000000000ff782f */ /* 0x000fe20003800000 */
[----:B------:R-:W-:Y:S01]  /*10e70*/  HFMA2 R0, -RZ, RZ, 0, 5.9604644775390625e-08 ;  /* 0x00000001ff007431 */ /* 0x000fe200000001ff */
[----:B------:R-:W-:-:S05]  /*10e80*/  UMOV UR6, 0x40 ;  /* 0x0000004000067882 */ /* 0x000fca0000000000 */
[----:B------:R-:W-:Y:S01]  /*10e90*/  UVIRTCOUNT.DEALLOC.SMPOOL 0x80 ;  /* 0x000000800000784c */ /* 0x000fe20000000000 */
[----:B------:R-:W-:Y:S02]  /*10ea0*/  UISETP.NE.AND UP2, UPT, UR44, URZ, UPT ;  /* 0x000000ff2c00728c */ /* 0x000fe4000bf45270 */
[----:B-1----:R-:W-:-:S09]  /*10eb0*/  ULEA UR4, UR4, UR6, 0x18 ;  /* 0x0000000604047291 */ /* 0x002fd2000f8ec0ff */
[----:B------:R1:W-:Y:S01]  /*10ec0*/  @P0 STS.U8 [UR4+0x1c], R0 ;  /* 0x00001c00ff000988 */ /* 0x0003e20008000004 */
[----:B------:R-:W-:Y:S05]  /*10ed0*/  BRA.U UP2, `(.L_x_247) ;  /* 0x0000000102d47547 */ /* 0x000fea000b800000 */
[----:B------:R-:W-:-:S04]  /*10ee0*/  UISETP.NE.AND UP0, UPT, UR37, URZ, UPT ;  /* 0x000000ff2500728c */ /* 0x000fc8000bf05270 */
[----:B------:R-:W-:-:S09]  /*10ef0*/  UISETP.NE.AND UP0, UPT, UR21, 0x4, !UP0 ;  /* 0x000000041500788c */ /* 0x000fd2000c705270 */
[----:B------:R-:W-:Y:S05]  /*10f00*/  BRA.U UP0, `(.L_x_248) ;  /* 0x0000000100047547 */ /* 0x000fea000b800000 */
[----:B------:R-:W-:Y:S05]  /*10f10*/  BPT.TRAP 0x1 ;  /* 0x000000040000795c */ /* 0x000fea0000300000 */
.L_x_248:
[----:B------:R-:W-:Y:S01]  /*10f20*/  ULEA UR6, UR22, UR5, 0x3 ;  /* 0x0000000516067291 */ /* 0x000fe2000f8e18ff */
[----:B------:R-:W-:Y:S01]  /*10f30*/  MOV R3, UR23 ;  /* 0x0000001700037c02 */ /* 0x000fe20008000f00 */
[----:B------:R-:W-:-:S03]  /*10f40*/  UIADD3 UR22, UPT, UPT, UR22, 0x1, URZ ;  /* 0x0000000116167890 */ /* 0x000fc6000fffe0ff */
[----:B------:R-:W-:-:S04]  /*10f50*/  SHF.L.U32 R3, R3, 0x1f, RZ ;  /* 0x0000001f03037819 */ /* 0x000fc800000006ff */
[----:B------:R-:W3:Y:S02]  /*10f60*/  SYNCS.PHASECHK.TRANS64.TRYWAIT P0, [UR6+0x280], R3 ;  /* 0x00028003ff0075a7 */ /* 0x000ee40008001106 */
[----:B---3--:R-:W-:Y:S05]  /*10f70*/  @!P0 BRA `(.L_x_249) ;  /* 0x0000001800608947 */ /* 0x008fea0003800000 */
.L_x_350:
[----:B------:R-:W-:Y:S05]  /*10f80*/  BRA.U UP0, `(.L_x_250) ;  /* 0x0000000100047547 */ /* 0x000fea000b800000 */
[----:B------:R-:W-:Y:S05]  /*10f90*/  BPT.TRAP 0x1 ;  /* 0x000000040000795c */ /* 0x000fea0000300000 */
.L_x_250:
[----:B------:R-:W-:-:S04]  /*10fa0*/  UISETP.NE.AND UP1, UPT, UR22, 0x4, UPT ;  /* 0x000000041600788c */ /* 0x000fc8000bf25270 */
[----:B------:R-:W-:Y:S02]  /*10fb0*/  USEL UR8, URZ, 0x1, UP1 ;  /* 0x00000001ff087887 */ /* 0x000fe40008800000 */
[----:B------:R-:W-:Y:S02]  /*10fc0*/  USEL UR6, UR22, URZ, UP1 ;  /* 0x000000ff16067287 */ /* 0x000fe40008800000 */
[----:B------:R-:W-:Y:S02]  /*10fd0*/  ULOP3.LUT UR8, UR23, UR8, URZ, 0x3c, !UPT ;  /* 0x0000000817087292 */ /* 0x000fe4000f8e3cff */
[----:B------:R-:W-:Y:S02]  /*10fe0*/  ULEA UR7, UR6, UR5, 0x3 ;  /* 0x0000000506077291 */ /* 0x000fe4000f8e18ff */
[----:B------:R-:W-:Y:S02]  /*10ff0*/  UIADD3 UR6, UPT, UPT, UR6, 0x1, URZ ;  /* 0x0000000106067890 */ /* 0x000fe4000fffe0ff */
[----:B-1----:R-:W-:-:S04]  /*11000*/  MOV R3, UR8 ;  /* 0x0000000800037c02 */ /* 0x002fc80008000f00 */
[----:B------:R-:W-:-:S04]  /*11010*/  SHF.L.U32 R3, R3, 0x1f, RZ ;  /* 0x0000001f03037819 */ /* 0x000fc800000006ff */
[----:B------:R-:W1:Y:S02]  /*11020*/  SYNCS.PHASECHK.TRANS64.TRYWAIT P0, [UR7+0x280], R3 ;  /* 0x00028003ff0075a7 */ /* 0x000e640008001107 */
[----:B-1----:R-:W-:Y:S05]  /*11030*/  @!P0 BRA `(.L_x_251) ;  /* 0x0000001800488947 */ /* 0x002fea0003800000 */
.L_x_352:
[----:B------:R-:W-:Y:S05]  /*11040*/  BRA.U UP0, `(.L_x_252) ;  /* 0x0000000100047547 */ /* 0x000fea000b800000 */
[----:B------:R-:W-:Y:S05]  /*11050*/  BPT.TRAP 0x1 ;  /* 0x000000040000795c */ /* 0x000fea0000300000 */
.L_x_252:
        /* <DEDUP_REMOVED lines=10> */
.L_x_354:
[----:B------:R-:W-:Y:S05]  /*11100*/  BRA.U UP0, `(.L_x_254) ;  /* 0x0000000100047547 */ /* 0x000fea000b800000 */
[----:B------:R-:W-:Y:S05]  /*11110*/  BPT.TRAP 0x1 ;  /* 0x000000040000795c */ /* 0x000fea0000300000 */
.L_x_254:
[----:B------:R-:W-:-:S04]  /*11120*/  UISETP.NE.AND UP0, UPT, UR6, 0x4, UPT ;  /* 0x000000040600788c */ /* 0x000fc8000bf05270 */
[----:B------:R-:W-:Y:S02]  /*11130*/  USEL UR7, URZ, 0x1, UP0 ;  /* 0x00000001ff077887 */ /* 0x000fe40008000000 */
[----:B------:R-:W-:Y:S02]  /*11140*/  USEL UR6, UR6, URZ, UP0 ;  /* 0x000000ff06067287 */ /* 0x000fe40008000000 */
[----:B------:R-:W-:Y:S02]  /*11150*/  ULOP3.LUT UR7, UR8, UR7, URZ, 0x3c, !UPT ;  /* 0x0000000708077292 */ /* 0x000fe4000f8e3cff */
[----:B------:R-:W-:-:S04]  /*11160*/  ULEA UR6, UR6, UR5, 0x3 ;  /* 0x0000000506067291 */ /* 0x000fc8000f8e18ff */
[----:B------:R-:W-:Y:S02]  /*11170*/  IMAD.U32 R2, RZ, RZ, UR7 ;  /* 0x00000007ff027e24 */ /* 0x000fe4000f8e00ff */
[----:B-1----:R-:W-:-:S03]  /*11180*/  MOV R0, UR6 ;  /* 0x0000000600007c02 */ /* 0x002fc60008000f00 */
[----:B------:R-:W-:-:S04]  /*11190*/  SHF.L.U32 R3, R2, 0x1f, RZ ;  /* 0x0000001f02037819 */ /* 0x000fc800000006ff */
[----:B------:R1:W3:Y:S03]  /*111a0*/  SYNCS.PHASECHK.TRANS64.TRYWAIT P0, [R0+URZ+0x280], R3 ;  /* 0x00028003000075a7 */ /* 0x0002e600080011ff */
[----:B---3--:R-:W-:Y:S05]  /*111b0*/  @!P0 NANOSLEEP.SYNCS 0x989680 ;  /* 0x009896800000895d */ /* 0x008fea0003900000 */
[----:B------:R-:W3:Y:S02]  /*111c0*/  @!P0 SYNCS.PHASECHK.TRANS64 P0, [R0+URZ+0x280], R3 ;  /* 0x00028003000085a7 */ /* 0x000ee400080010ff */
[----:B---3--:R-:W-:Y:S05]  /*111d0*/  @P0 BRA `(.L_x_255) ;  /* 0x0000000000200947 */ /* 0x008fea0003800000 */
.L_x_256:
[----:B---3--:R3:W4:Y:S02]  /*111e0*/  SYNCS.PHASECHK.TRANS64.TRYWAIT P0, [R0+URZ+0x280], R3 ;  /* 0x00028003000075a7 */ /* 0x00872400080011ff */
[----:B----4-:R-:W-:Y:S05]  /*111f0*/  @!P0 NANOSLEEP.SYNCS 0x989680 ;  /* 0x009896800000895d */ /* 0x010fea0003900000 */
[----:B------:R-:W4:Y:S02]  /*11200*/  @!P0 SYNCS.PHASECHK.TRANS64 P0, [R0+URZ+0x280], R3 ;  /* 0x00028003000085a7 */ /* 0x000f2400080010ff */
[----:B----4-:R-:W-:Y:S05]  /*11210*/  @!P0 BRA `(.L_x_256) ;  /* 0xfffffffc00f08947 */ /* 0x010fea000383ffff */
[----:B------:R-:W-:Y:S05]  /*11220*/  BRA `(.L_x_255) ;  /* 0x00000000000c7947 */ /* 0x000fea0003800000 */
.L_x_247:
[----:B------:R-:W-:-:S04]  /*11230*/  UIADD3 UR6, UPT, UPT, UR5, 0x2b0, URZ ;  /* 0x000002b005067890 */ /* 0x000fc8000fffe0ff */
[----:B------:R-:W-:-:S09]  /*11240*/  UPRMT UR6, UR43, 0x654, UR6 ;  /* 0x000006542b067896 */ /* 0x000fd20008000006 */
[----:B------:R-:W-:Y:S03]  /*11250*/  SYNCS.ARRIVE.TRANS64.RED.A1T0 RZ, [UR6], RZ ;  /* 0x000000ffffff79a7 */ /* 0x000fe60008100406 */
.L_x_255:
[----:B-1-3--:R-:W-:Y:S01]  /*11260*/  SHF.L.U32 R3, RZ, 0x1f, RZ ;  /* 0x0000001fff037819 */ /* 0x00afe200000006ff */
[----:B------:R-:W-:Y:S01]  /*11270*/  UIADD3 UR6, UPT, UPT, UR5, 0x2b0, URZ ;  /* 0x000002b005067890 */ /* 0x000fe2000fffe0ff */
[----:B------:R-:W-:Y:S02]  /*11280*/  PLOP3.LUT P0, PT, PT, PT, UP2, 0x80, 0x8 ;  /* 0x000000000008781c */ /* 0x000fe40003f0f028 */
[----:B------:R-:W1:Y:S02]  /*11290*/  SYNCS.PHASECHK.TRANS64.TRYWAIT P1, [UR5+0x2b0], R3 ;  /* 0x0002b003ff0075a7 */ /* 0x000e640008021105 */
[----:B-1----:R-:W-:Y:S09]  /*112a0*/  @!P1 BRA `(.L_x_257) ;  /* 0x0000001400dc9947 */ /* 0x002ff20003800000 */
.L_x_356:
[----:B------:R-:W-:Y:S01]  /*112b0*/  @!UP2 UPRMT UR6, UR43, 0x654, UR6 ;  /* 0x000006542b06a896 */ /* 0x000fe20008000006 */
[----:B------:R-:W-:Y:S01]  /*112c0*/  UMOV UR8, 0xffff ;  /* 0x0000ffff00087882 */ /* 0x000fe20000000000 */
[----:B------:R-:W-:-:S07]  /*112d0*/  UMOV UR5, 0x1 ;  /* 0x0000000100057882 */ /* 0x000fce0000000000 */
[----:B------:R-:W-:Y:S01]  /*112e0*/  @!P0 SYNCS.ARRIVE.TRANS64.RED.A1T0 RZ, [UR6], RZ ;  /* 0x000000ffffff89a7 */ /* 0x000fe20008100406 */
[----:B------:R-:W-:Y:S01]  /*112f0*/  NOP ;  /* 0x0000000000007918 */ /* 0x000fe20000000000 */
[----:B-1----:R-:W1:Y:S01]  /*11300*/  LDS R0, [UR4+0x14] ;  /* 0x00001404ff007984 */ /* 0x002e620008000800 */
[----:B------:R-:W-:-:S04]  /*11310*/  ULOP3.LUT UR6, UR24, 0xffff, URZ, 0xc0, !UPT ;  /* 0x0000ffff18067892 */ /* 0x000fc8000f8ec0ff */
[----:B------:R-:W-:-:S04]  /*11320*/  USHF.R.U32.HI UR6, URZ, 0x5, UR6 ;  /* 0x00000005ff067899 */ /* 0x000fc80008011606 */
[----:B------:R-:W-:Y:S02]  /*11330*/  USHF.L.U32 UR8, UR8, UR6, URZ ;  /* 0x0000000608087299 */ /* 0x000fe400080006ff */
[----:B------:R-:W-:-:S04]  /*11340*/  USHF.L.U32 UR5, UR5, UR6, URZ ;  /* 0x0000000605057299 */ /* 0x000fc800080006ff */
[----:B-1----:R-:W-:-:S04]  /*11350*/  LOP3.LUT R0, R0, UR8, RZ, 0xc0, !PT ;  /* 0x0000000800007c12 */ /* 0x002fc8000f8ec0ff */
[----:B------:R-:W-:-:S13]  /*11360*/  ISETP.NE.AND P0, PT, R0, UR8, PT ;  /* 0x0000000800007c0c */ /* 0x000fda000bf05270 */
[----:B------:R-:W-:Y:S05]  /*11370*/  @P0 BRA `(.L_x_258) ;  /* 0x0000000000580947 */ /* 0x000fea0003800000 */
[----:B------:R-:W1:Y:S02]  /*11380*/  LDS R0, [UR4+0x18] ;  /* 0x00001804ff007984 */ /* 0x000e640008000800 */
[----:B-1----:R-:W-:-:S04]  /*11390*/  LOP3.LUT R0, R0, UR5, RZ, 0xc0, !PT ;  /* 0x0000000500007c12 */ /* 0x002fc8000f8ec0ff */
[----:B------:R-:W-:-:S13]  /*113a0*/  ISETP.NE.AND P0, PT, R0, UR5, PT ;  /* 0x0000000500007c0c */ /* 0x000fda000bf05270 */
[----:B------:R-:W-:Y:S05]  /*113b0*/  @P0 BRA `(.L_x_259) ;  /* 0x00000000003c0947 */ /* 0x000fea0003800000 */
[----:B------:R-:W1:Y:S01]  /*113c0*/  S2R R2, SR_LANEID ;  /* 0x0000000000027919 */ /* 0x000e620000000000 */
[----:B------:R-:W-:Y:S01]  /*113d0*/  ULOP3.LUT UR8, URZ, UR8, URZ, 0x33, !UPT ;  /* 0x00000008ff087292 */ /* 0x000fe2000f8e33ff */
[----:B------:R-:W-:Y:S01]  /*113e0*/  LOP3.LUT R4, RZ, UR5, RZ, 0x33, !PT ;  /* 0x00000005ff047c12 */ /* 0x000fe2000f8e33ff */
[----:B------:R-:W-:Y:S02]  /*113f0*/  VOTEU.ANY UR7, UPT, PT ;  /* 0x0000000000077886 */ /* 0x000fe400038e0100 */
[----:B------:R-:W-:Y:S01]  /*11400*/  UFLO.U32 UR7, UR7 ;  /* 0x00000007000772bd */ /* 0x000fe200080e0000 */
[----:B------:R-:W3:Y:S01]  /*11410*/  REDUX UR5, R4 ;  /* 0x00000000040573c4 */ /* 0x000ee20000000000 */
[----:B------:R-:W-:-:S06]  /*11420*/  IMAD.U32 R0, RZ, RZ, UR8 ;  /* 0x00000008ff007e24 */ /* 0x000fcc000f8e00ff */
[----:B------:R4:W-:Y:S01]  /*11430*/  UTCATOMSWS.AND URZ, UR8 ;  /* 0x0000000800ff79e3 */ /* 0x0009e20008000000 */
[----:B------:R-:W5:Y:S01]  /*11440*/  REDUX UR6, R0 ;  /* 0x00000000000673c4 */ /* 0x000f620000000000 */
[----:B-1----:R-:W-:Y:S01]  /*11450*/  ISETP.EQ.U32.AND P0, PT, R2, UR7, PT ;  /* 0x0000000702007c0c */ /* 0x002fe2000bf02070 */
[----:B---3--:R-:W-:Y:S01]  /*11460*/  IMAD.U32 R2, RZ, RZ, UR5 ;  /* 0x00000005ff027e24 */ /* 0x008fe2000f8e00ff */
[----:B-----5:R-:W-:-:S11]  /*11470*/  MOV R3, UR6 ;  /* 0x0000000600037c02 */ /* 0x020fd60008000f00 */
[----:B------:R4:W-:Y:S04]  /*11480*/  @P0 ATOMS.AND RZ, [UR4+0x14], R3 ;  /* 0x00001403ffff098c */ /* 0x0009e8000a800004 */
[----:B------:R4:W-:Y:S01]  /*11490*/  @P0 ATOMS.AND RZ, [UR4+0x18], R2 ;  /* 0x00001802ffff098c */ /* 0x0009e2000a800004 */
[----:B------:R-:W-:Y:S05]  /*114a0*/  BRA `(.L_x_260) ;  /* 0x0000000000147947 */ /* 0x000fea0003800000 */
.L_x_259:
[----:B------:R-:W-:Y:S02]  /*114b0*/  MOV R2, 0x114d0 ;  /* 0x000114d000027802 */ /* 0x000fe40000000f00 */
[----:B--2---:R-:W-:Y:S05]  /*114c0*/  CALL.REL.NOINC `($__internal_0_$__cuda_sm10x_tcgen05_guardrail_trap_col_being_dealloced_not_returned_by_alloc) ;  /* 0x00000014006c7944 */ /* 0x004fea0003c00000 */
[----:B------:R-:W-:Y:S05]  /*114d0*/  BRA `(.L_x_260) ;  /* 0x0000000000087947 */ /* 0x000fea0003800000 */
.L_x_258:
[----:B------:R-:W-:Y:S02]  /*114e0*/  MOV R2, 0x11500 ;  /* 0x0001150000027802 */ /* 0x000fe40000000f00 */
[----:B--2---:R-:W-:Y:S05]  /*114f0*/  CALL.REL.NOINC `($__internal_2_$__cuda_sm10x_tcgen05_guardrail_trap_unallocated_columns_being_dealloced) ;  /* 0x0000001400787944 */ /* 0x004fea0003c00000 */
.L_x_260:
[----:B------:R-:W-:Y:S01]  /*11500*/  NOP ;  /* 0x0000000000007918 */ /* 0x000fe20000000000 */
[----:B----4-:R-:W-:Y:S05]  /*11510*/  EXIT ;  /* 0x000000000000794d */ /* 0x010fea0003800000 */
.L_x_35:
[----:B------:R-:W-:-:S07]  /*11520*/  MOV R0, UR9 ;  /* 0x0000000900007c02 */ /* 0x000fce0008000f00 */
.L_x_261:
[----:B-1----:R1:W2:Y:S02]  /*11530*/  SYNCS.PHASECHK.TRANS64.TRYWAIT P0, [R0+URZ+0xc8], R3 ;  /* 0x0000c803000075a7 */ /* 0x0022a400080011ff */
[----:B--2---:R-:W-:Y:S05]  /*11540*/  @!P0 NANOSLEEP.SYNCS 0x989680 ;  /* 0x009896800000895d */ /* 0x004fea0003900000 */
[----:B------:R-:W2:Y:S02]  /*11550*/  @!P0 SYNCS.PHASECHK.TRANS64 P0, [R0+URZ+0xc8], R3 ;  /* 0x0000c803000085a7 */ /* 0x000ea400080010ff */
[----:B--2---:R-:W-:Y:S05]  /*11560*/  @!P0 BRA `(.L_x_261) ;  /* 0xfffffffc00f08947 */ /* 0x004fea000383ffff */
[----:B------:R-:W-:Y:S05]  /*11570*/  BRA `(.L_x_34) ;  /* 0xffffff3000207947 */ /* 0x000fea000383ffff */
.L_x_42:
[----:B-1----:R-:W-:-:S07]  /*11580*/  MOV R0, UR9 ;  /* 0x0000000900007c02 */ /* 0x002fce0008000f00 */
.L_x_262:
[----:B-1----:R1:W2:Y:S02]  /*11590*/  SYNCS.PHASECHK.TRANS64.TRYWAIT P0, [R0+URZ+0xc8], R3 ;  /* 0x0000c803000075a7 */ /* 0x0022a400080011ff */
[----:B--2---:R-:W-:Y:S05]  /*115a0*/  @!P0 NANOSLEEP.SYNCS 0x989680 ;  /* 0x009896800000895d */ /* 0x004fea0003900000 */
[----:B------:R-:W2:Y:S02]  /*115b0*/  @!P0 SYNCS.PHASECHK.TRANS64 P0, [R0+URZ+0xc8], R3 ;  /* 0x0000c803000085a7 */ /* 0x000ea400080010ff */
[----:B--2---:R-:W-:Y:S05]  /*115c0*/  @!P0 BRA `(.L_x_262) ;  /* 0xfffffffc00f08947 */ /* 0x004fea000383ffff */
[----:B------:R-:W-:Y:S05]  /*115d0*/  BRA `(.L_x_41) ;  /* 0xffffff3000bc7947 */ /* 0x000fea000383ffff */
.L_x_48:
[----:B------:R-:W-:-:S07]  /*115e0*/  MOV R0, UR4 ;  /* 0x0000000400007c02 */ /* 0x000fce0008000f00 */
.L_x_263:
[----:B-1----:R1:W2:Y:S02]  /*115f0*/  SYNCS.PHASECHK.TRANS64.TRYWAIT P0, [R0+URZ+0x2c0], R3 ;  /* 0x0002c003000075a7 */ /* 0x0022a400080011ff */
[----:B--2---:R-:W-:Y:S05]  /*11600*/  @!P0 NANOSLEEP.SYNCS 0x989680 ;  /* 0x009896800000895d */ /* 0x004fea0003900000 */
[----:B------:R-:W2:Y:S02]  /*11610*/  @!P0 SYNCS.PHASECHK.TRANS64 P0, [R0+URZ+0x2c0], R3 ;  /* 0x0002c003000085a7 */ /* 0x000ea400080010ff */
[----:B--2---:R-:W-:Y:S05]  /*11620*/  @!P0 BRA `(.L_x_263) ;  /* 0xfffffffc00f08947 */ /* 0x004fea000383ffff */
[----:B------:R-:W-:Y:S05]  /*11630*/  BRA `(.L_x_264) ;  /* 0xffffff3400447947 */ /* 0x000fea000383ffff */
.L_x_51:
[----:B------:R-:W-:-:S07]  /*11640*/  MOV R0, UR4 ;  /* 0x0000000400007c02 */ /* 0x000fce0008000f00 */
.L_x_265:
[----:B-1----:R1:W2:Y:S02]  /*11650*/  SYNCS.PHASECHK.TRANS64.TRYWAIT P0, [R0+URZ], R3 ;  /* 0x00000003000075a7 */ /* 0x0022a400080011ff */
[----:B--2---:R-:W-:Y:S05]  /*11660*/  @!P0 NANOSLEEP.SYNCS 0x989680 ;  /* 0x009896800000895d */ /* 0x004fea0003900000 */
[----:B------:R-:W2:Y:S02]  /*11670*/  @!P0 SYNCS.PHASECHK.TRANS64 P0, [R0+URZ], R3 ;  /* 0x00000003000085a7 */ /* 0x000ea400080010ff */
[----:B--2---:R-:W-:Y:S05]  /*11680*/  @!P0 BRA `(.L_x_265) ;  /* 0xfffffffc00f08947 */ /* 0x004fea000383ffff */
[----:B------:R-:W-:Y:S05]  /*11690*/  BRA `(.L_x_266) ;  /* 0xffffff3400ac7947 */ /* 0x000fea000383ffff */
.L_x_52:
[----:B------:R-:W-:-:S07]  /*116a0*/  MOV R0, UR4 ;  /* 0x0000000400007c02 */ /* 0x000fce0008000f00 */
.L_x_267:
[----:B-1----:R1:W2:Y:S02]  /*116b0*/  SYNCS.PHASECHK.TRANS64.TRYWAIT P0, [R0+URZ], R3 ;  /* 0x00000003000075a7 */ /* 0x0022a400080011ff */
[----:B--2---:R-:W-:Y:S05]  /*116c0*/  @!P0 NANOSLEEP.SYNCS 0x989680 ;  /* 0x009896800000895d */ /* 0x004fea0003900000 */
[----:B------:R-:W2:Y:S02]  /*116d0*/  @!P0 SYNCS.PHASECHK.TRANS64 P0, [R0+URZ], R3 ;  /* 0x00000003000085a7 */ /* 0x000ea400080010ff */
[----:B--2---:R-:W-:Y:S05]  /*116e0*/  @!P0 BRA `(.L_x_267) ;  /* 0xfffffffc00f08947 */ /* 0x004fea000383ffff */
[----:B------:R-:W-:Y:S05]  /*116f0*/  BRA `(.L_x_268) ;  /* 0xffffff3400b87947 */ /* 0x000fea000383ffff */
.L_x_53:
[----:B------:R-:W-:-:S07]  /*11700*/  MOV R0, UR4 ;  /* 0x0000000400007c02 */ /* 0x000fce0008000f00 */
.L_x_269:
[----:B-1----:R1:W2:Y:S02]  /*11710*/  SYNCS.PHASECHK.TRANS64.TRYWAIT P0, [R0+URZ], R3 ;  /* 0x00000003000075a7 */ /* 0x0022a400080011ff */
[----:B--2---:R-:W-:Y:S05]  /*11720*/  @!P0 NANOSLEEP.SYNCS 0x989680 ;  /* 0x009896800000895d */ /* 0x004fea0003900000 */
[----:B------:R-:W2:Y:S02]  /*11730*/  @!P0 SYNCS.PHASECHK.TRANS64 P0, [R0+URZ], R3 ;  /* 0x00000003000085a7 */ /* 0x000ea400080010ff */
[----:B--2---:R-:W-:Y:S05]  /*11740*/  @!P0 BRA `(.L_x_269) ;  /* 0xfffffffc00f08947 */ /* 0x004fea000383ffff */
[----:B------:R-:W-:Y:S05]  /*11750*/  BRA `(.L_x_270) ;  /* 0xffffff3400c47947 */ /* 0x000fea000383ffff */
.L_x_54:
[----:B------:R-:W-:-:S07]  /*11760*/  MOV R0, UR4 ;  /* 0x0000000400007c02 */ /* 0x000fce0008000f00 */
.L_x_271:
[----:B-1----:R1:W2:Y:S02]  /*11770*/  SYNCS.PHASECHK.TRANS64.TRYWAIT P0, [R0+URZ], R3 ;  /* 0x00000003000075a7 */ /* 0x0022a400080011ff */
[----:B--2---:R-:W-:Y:S05]  /*11780*/  @!P0 NANOSLEEP.SYNCS 0x989680 ;  /* 0x009896800000895d */ /* 0x004fea0003900000 */
[----:B------:R-:W2:Y:S02]  /*11790*/  @!P0 SYNCS.PHASECHK.TRANS64 P0, [R0+URZ], R3 ;  /* 0x00000003000085a7 */ /* 0x000ea400080010ff */
[----:B--2---:R-:W-:Y:S05]  /*117a0*/  @!P0 BRA `(.L_x_271) ;  /* 0xfffffffc00f08947 */ /* 0x004fea000383ffff */
[----:B------:R-:W-:Y:S05]  /*117b0*/  BRA `(.L_x_272) ;  /* 0xffffff3400d07947 */ /* 0x000fea000383ffff */
.L_x_55:
[----:B------:R-:W-:-:S07]  /*117c0*/  MOV R0, UR4 ;  /* 0x0000000400007c02 */ /* 0x000fce0008000f00 */
.L_x_273:
[----:B-1----:R1:W2:Y:S02]  /*117d0*/  SYNCS.PHASECHK.TRANS64.TRYWAIT P0, [R0+URZ], R3 ;  /* 0x00000003000075a7 */ /* 0x0022a400080011ff */
[----:B--2---:R-:W-:Y:S05]  /*117e0*/  @!P0 NANOSLEEP.SYNCS 0x989680 ;  /* 0x009896800000895d */ /* 0x004fea0003900000 */
[----:B------:R-:W2:Y:S02]  /*117f0*/  @!P0 SYNCS.PHASECHK.TRANS64 P0, [R0+URZ], R3 ;  /* 0x00000003000085a7 */ /* 0x000ea400080010ff */
[----:B--2---:R-:W-:Y:S05]  /*11800*/  @!P0 BRA `(.L_x_273) ;  /* 0xfffffffc00f08947 */ /* 0x004fea000383ffff */
[----:B------:R-:W-:Y:S05]  /*11810*/  BRA `(.L_x_274) ;  /* 0xffffff3400dc7947 */ /* 0x000fea000383ffff */
.L_x_56:
[----:B------:R-:W-:-:S07]  /*11820*/  MOV R0, UR4 ;  /* 0x0000000400007c02 */ /* 0x000fce0008000f00 */
.L_x_275:
[----:B-1----:R1:W2:Y:S02]  /*11830*/  SYNCS.PHASECHK.TRANS64.TRYWAIT P0, [R0+URZ], R3 ;  /* 0x00000003000075a7 */ /* 0x0022a400080011ff */
[----:B--2---:R-:W-:Y:S05]  /*11840*/  @!P0 NANOSLEEP.SYNCS 0x989680 ;  /* 0x009896800000895d */ /* 0x004fea0003900000 */
[----:B------:R-:W2:Y:S02]  /*11850*/  @!P0 SYNCS.PHASECHK.TRANS64 P0, [R0+URZ], R3 ;  /* 0x00000003000085a7 */ /* 0x000ea400080010ff */
[----:B--2---:R-:W-:Y:S05]  /*11860*/  @!P0 BRA `(.L_x_275) ;  /* 0xfffffffc00f08947 */ /* 0x004fea000383ffff */
[----:B------:R-:W-:Y:S05]  /*11870*/  BRA `(.L_x_276) ;  /* 0xffffff3400e87947 */ /* 0x000fea000383ffff */
.L_x_57:
[----:B------:R-:W-:-:S07]  /*11880*/  MOV R0, UR4 ;  /* 0x0000000400007c02 */ /* 0x000fce0008000f00 */
.L_x_277:
[----:B-1----:R1:W2:Y:S02]  /*11890*/  SYNCS.PHASECHK.TRANS64.TRYWAIT P0, [R0+URZ], R3 ;  /* 0x00000003000075a7 */ /* 0x0022a400080011ff */
[----:B--2---:R-:W-:Y:S05]  /*118a0*/  @!P0 NANOSLEEP.SYNCS 0x989680 ;  /* 0x009896800000895d */ /* 0x004fea0003900000 */
[----:B------:R-:W2:Y:S02]  /*118b0*/  @!P0 SYNCS.PHASECHK.TRANS64 P0, [R0+URZ], R3 ;  /* 0x00000003000085a7 */ /* 0x000ea400080010ff */
[----:B--2---:R-:W-:Y:S05]  /*118c0*/  @!P0 BRA `(.L_x_277) ;  /* 0xfffffffc00f08947 */ /* 0x004fea000383ffff */
[----:B------:R-:W-:Y:S05]  /*118d0*/  BRA `(.L_x_278) ;  /* 0xffffff3400f47947 */ /* 0x000fea000383ffff */
.L_x_58:
[----:B------:R-:W-:-:S07]  /*118e0*/  MOV R0, UR4 ;  /* 0x0000000400007c02 */ /* 0x000fce0008000f00 */
.L_x_279:
[----:B-1----:R1:W2:Y:S02]  /*118f0*/  SYNCS.PHASECHK.TRANS64.TRYWAIT P0, [R0+URZ], R3 ;  /* 0x00000003000075a7 */ /* 0x0022a400080011ff */
[----:B--2---:R-:W-:Y:S05]  /*11900*/  @!P0 NANOSLEEP.SYNCS 0x989680 ;  /* 0x009896800000895d */ /* 0x004fea0003900000 */
[----:B------:R-:W2:Y:S02]  /*11910*/  @!P0 SYNCS.PHASECHK.TRANS64 P0, [R0+URZ], R3 ;  /* 0x00000003000085a7 */ /* 0x000ea400080010ff */
[----:B--2---:R-:W-:Y:S05]  /*11920*/  @!P0 BRA `(.L_x_279) ;  /* 0xfffffffc00f08947 */ /* 0x004fea000383ffff */
[----:B------:R-:W-:Y:S05]  /*11930*/  BRA `(.L_x_280) ;  /* 0xffffff3800007947 */ /* 0x000fea000383ffff */
.L_x_59:
[----:B------:R-:W-:-:S07]  /*11940*/  MOV R0, UR4 ;  /* 0x0000000400007c02 */ /* 0x000fce0008000f00 */
.L_x_281:
[----:B-1----:R1:W2:Y:S02]  /*11950*/  SYNCS.PHASECHK.TRANS64.TRYWAIT P0, [R0+URZ], R3 ;  /* 0x00000003000075a7 */ /* 0x0022a400080011ff */
[----:B--2---:R-:W-:Y:S05]  /*11960*/  @!P0 NANOSLEEP.SYNCS 0x989680 ;  /* 0x009896800000895d */ /* 0x004fea0003900000 */
[----:B------:R-:W2:Y:S02]  /*11970*/  @!P0 SYNCS.PHASECHK.TRANS64 P0, [R0+URZ], R3 ;  /* 0x00000003000085a7 */ /* 0x000ea400080010ff */
[----:B--2---:R-:W-:Y:S05]  /*11980*/  @!P0 BRA `(.L_x_281) ;  /* 0xfffffffc00f08947 */ /* 0x004fea000383ffff */
[----:B------:R-:W-:Y:S05]  /*11990*/  BRA `(.L_x_282) ;  /* 0xffffff38000c7947 */ /* 0x000fea000383ffff */
.L_x_60:
[----:B------:R-:W-:-:S07]  /*119a0*/  MOV R0, UR4 ;  /* 0x0000000400007c02 */ /* 0x000fce0008000f00 */
.L_x_283:
[----:B-1----:R1:W2:Y:S02]  /*119b0*/  SYNCS.PHASECHK.TRANS64.TRYWAIT P0, [R0+URZ], R3 ;  /* 0x00000003000075a7 */ /* 0x0022a400080011ff */
[----:B--2---:R-:W-:Y:S05]  /*119c0*/  @!P0 NANOSLEEP.SYNCS 0x989680 ;  /* 0x009896800000895d */ /* 0x004fea0003900000 */
[----:B------:R-:W2:Y:S02]  /*119d0*/  @!P0 SYNCS.PHASECHK.TRANS64 P0, [R0+URZ], R3 ;  /* 0x00000003000085a7 */ /* 0x000ea400080010ff */
[----:B--2---:R-:W-:Y:S05]  /*119e0*/  @!P0 BRA `(.L_x_283) ;  /* 0xfffffffc00f08947 */ /* 0x004fea000383ffff */
[----:B------:R-:W-:Y:S05]  /*119f0*/  BRA `(.L_x_284) ;  /* 0xffffff3800187947 */ /* 0x000fea000383ffff */
.L_x_61:
[----:B------:R-:W-:-:S07]  /*11a00*/  MOV R0, UR4 ;  /* 0x0000000400007c02 */ /* 0x000fce0008000f00 */
.L_x_285:
[----:B-1----:R1:W2:Y:S02]  /*11a10*/  SYNCS.PHASECHK.TRANS64.TRYWAIT P0, [R0+URZ], R3 ;  /* 0x00000003000075a7 */ /* 0x0022a400080011ff */
[----:B--2---:R-:W-:Y:S05]  /*11a20*/  @!P0 NANOSLEEP.SYNCS 0x989680 ;  /* 0x009896800000895d */ /* 0x004fea0003900000 */
[----:B------:R-:W2:Y:S02]  /*11a30*/  @!P0 SYNCS.PHASECHK.TRANS64 P0, [R0+URZ], R3 ;  /* 0x00000003000085a7 */ /* 0x000ea400080010ff */
[----:B--2---:R-:W-:Y:S05]  /*11a40*/  @!P0 BRA `(.L_x_285) ;  /* 0xfffffffc00f08947 */ /* 0x004fea000383ffff */
[----:B------:R-:W-:Y:S05]  /*11a50*/  BRA `(.L_x_286) ;  /* 0xffffff3800247947 */ /* 0x000fea000383ffff */
.L_x_62:
[----:B------:R-:W-:-:S07]  /*11a60*/  MOV R0, UR4 ;  /* 0x0000000400007c02 */ /* 0x000fce0008000f00 */
.L_x_287:
[----:B-1----:R1:W2:Y:S02]  /*11a70*/  SYNCS.PHASECHK.TRANS64.TRYWAIT P0, [R0+URZ], R3 ;  /* 0x00000003000075a7 */ /* 0x0022a400080011ff */
[----:B--2---:R-:W-:Y:S05]  /*11a80*/  @!P0 NANOSLEEP.SYNCS 0x989680 ;  /* 0x009896800000895d */ /* 0x004fea0003900000 */
[----:B------:R-:W2:Y:S02]  /*11a90*/  @!P0 SYNCS.PHASECHK.TRANS64 P0, [R0+URZ], R3 ;  /* 0x00000003000085a7 */ /* 0x000ea400080010ff */
[----:B--2---:R-:W-:Y:S05]  /*11aa0*/  @!P0 BRA `(.L_x_287) ;  /* 0xfffffffc00f08947 */ /* 0x004fea000383ffff */
[----:B------:R-:W-:Y:S05]  /*11ab0*/  BRA `(.L_x_288) ;  /* 0xffffff3800307947 */ /* 0x000fea000383ffff */
.L_x_63:
[----:B------:R-:W-:-:S07]  /*11ac0*/  MOV R0, UR4 ;  /* 0x0000000400007c02 */ /* 0x000fce0008000f00 */
.L_x_289:
[----:B-1----:R1:W2:Y:S02]  /*11ad0*/  SYNCS.PHASECHK.TRANS64.TRYWAIT P0, [R0+URZ], R3 ;  /* 0x00000003000075a7 */ /* 0x0022a400080011ff */
[----:B--2---:R-:W-:Y:S05]  /*11ae0*/  @!P0 NANOSLEEP.SYNCS 0x989680 ;  /* 0x009896800000895d */ /* 0x004fea0003900000 */
[----:B------:R-:W2:Y:S02]  /*11af0*/  @!P0 SYNCS.PHASECHK.TRANS64 P0, [R0+URZ], R3 ;  /* 0x00000003000085a7 */ /* 0x000ea400080010ff */
[----:B--2---:R-:W-:Y:S05]  /*11b00*/  @!P0 BRA `(.L_x_289) ;  /* 0xfffffffc00f08947 */ /* 0x004fea000383ffff */
[----:B------:R-:W-:Y:S05]  /*11b10*/  BRA `(.L_x_290) ;  /* 0xffffff38003c7947 */ /* 0x000fea000383ffff */
.L_x_64:
[----:B------:R-:W-:-:S07]  /*11b20*/  MOV R0, UR4 ;  /* 0x0000000400007c02 */ /* 0x000fce0008000f00 */
.L_x_291:
[----:B-1----:R1:W2:Y:S02]  /*11b30*/  SYNCS.PHASECHK.TRANS64.TRYWAIT P0, [R0+URZ], R3 ;  /* 0x00000003000075a7 */ /* 0x0022a400080011ff */
[----:B--2---:R-:W-:Y:S05]  /*11b40*/  @!P0 NANOSLEEP.SYNCS 0x989680 ;  /* 0x009896800000895d */ /* 0x004fea0003900000 */
[----:B------:R-:W2:Y:S02]  /*11b50*/  @!P0 SYNCS.PHASECHK.TRANS64 P0, [R0+URZ], R3 ;  /* 0x00000003000085a7 */ /* 0x000ea400080010ff */
[----:B--2---:R-:W-:Y:S05]  /*11b60*/  @!P0 BRA `(.L_x_291) ;  /* 0xfffffffc00f08947 */ /* 0x004fea000383ffff */
[----:B------:R-:W-:Y:S05]  /*11b70*/  BRA `(.L_x_292) ;  /* 0xffffff3800487947 */ /* 0x000fea000383ffff */
.L_x_65:
[----:B------:R-:W-:-:S07]  /*11b80*/  MOV R0, UR4 ;  /* 0x0000000400007c02 */ /* 0x000fce0008000f00 */
.L_x_293:
[----:B-1----:R1:W2:Y:S02]  /*11b90*/  SYNCS.PHASECHK.TRANS64.TRYWAIT P0, [R0+URZ], R3 ;  /* 0x00000003000075a7 */ /* 0x0022a400080011ff */
[----:B--2---:R-:W-:Y:S05]  /*11ba0*/  @!P0 NANOSLEEP.SYNCS 0x989680 ;  /* 0x009896800000895d */ /* 0x004fea0003900000 */
[----:B------:R-:W2:Y:S02]  /*11bb0*/  @!P0 SYNCS.PHASECHK.TRANS64 P0, [R0+URZ], R3 ;  /* 0x00000003000085a7 */ /* 0x000ea400080010ff */
[----:B--2---:R-:W-:Y:S05]  /*11bc0*/  @!P0 BRA `(.L_x_293) ;  /* 0xfffffffc00f08947 */ /* 0x004fea000383ffff */
[----:B------:R-:W-:Y:S05]  /*11bd0*/  BRA `(.L_x_294) ;  /* 0xffffff3800547947 */ /* 0x000fea000383ffff */
.L_x_66:
[----:B------:R-:W-:-:S07]  /*11be0*/  MOV R0, UR4 ;  /* 0x0000000400007c02 */ /* 0x000fce0008000f00 */
.L_x_295:
[----:B-1----:R1:W2:Y:S02]  /*11bf0*/  SYNCS.PHASECHK.TRANS64.TRYWAIT P0, [R0+URZ], R3 ;  /* 0x00000003000075a7 */ /* 0x0022a400080011ff */
[----:B--2---:R-:W-:Y:S05]  /*11c00*/  @!P0 NANOSLEEP.SYNCS 0x989680 ;  /* 0x009896800000895d */ /* 0x004fea0003900000 */
[----:B------:R-:W2:Y:S02]  /*11c10*/  @!P0 SYNCS.PHASECHK.TRANS64 P0, [R0+URZ], R3 ;  /* 0x00000003000085a7 */ /* 0x000ea400080010ff */
[----:B--2---:R-:W-:Y:S05]  /*11c20*/  @!P0 BRA `(.L_x_295) ;  /* 0xfffffffc00f08947 */ /* 0x004fea000383ffff */
[----:B------:R-:W-:Y:S05]  /*11c30*/  BRA `(.L_x_296) ;  /* 0xffffff3800607947 */ /* 0x000fea000383ffff */
.L_x_67:
[----:B------:R-:W-:-:S07]  /*11c40*/  MOV R0, UR4 ;  /* 0x0000000400007c02 */ /* 0x000fce0008000f00 */
.L_x_297:
[----:B-1----:R1:W2:Y:S02]  /*11c50*/  SYNCS.PHASECHK.TRANS64.TRYWAIT P0, [R0+URZ], R3 ;  /* 0x00000003000075a7 */ /* 0x0022a400080011ff */
[----:B--2---:R-:W-:Y:S05]  /*11c60*/  @!P0 NANOSLEEP.SYNCS 0x989680 ;  /* 0x009896800000895d */ /* 0x004fea0003900000 */
[----:B------:R-:W2:Y:S02]  /*11c70*/  @!P0 SYNCS.PHASECHK.TRANS64 P0, [R0+URZ], R3 ;  /* 0x00000003000085a7 */ /* 0x000ea400080010ff */
[----:B--2---:R-:W-:Y:S05]  /*11c80*/  @!P0 BRA `(.L_x_297) ;  /* 0xfffffffc00f08947 */ /* 0x004fea000383ffff */
[----:B------:R-:W-:Y:S05]  /*11c90*/  BRA `(.L_x_298) ;  /* 0xffffff38006c7947 */ /* 0x000fea000383ffff */
.L_x_68:
[----:B------:R-:W-:-:S07]  /*11ca0*/  MOV R0, UR4 ;  /* 0x0000000400007c02 */ /* 0x000fce0008000f00 */
.L_x_299:
[----:B-1----:R1:W2:Y:S02]  /*11cb0*/  SYNCS.PHASECHK.TRANS64.TRYWAIT P0, [R0+URZ], R3 ;  /* 0x00000003000075a7 */ /* 0x0022a400080011ff */
[----:B--2---:R-:W-:Y:S05]  /*11cc0*/  @!P0 NANOSLEEP.SYNCS 0x989680 ;  /* 0x009896800000895d */ /* 0x004fea0003900000 */
[----:B------:R-:W2:Y:S02]  /*11cd0*/  @!P0 SYNCS.PHASECHK.TRANS64 P0, [R0+URZ], R3 ;  /* 0x00000003000085a7 */ /* 0x000ea400080010ff */
[----:B--2---:R-:W-:Y:S05]  /*11ce0*/  @!P0 BRA `(.L_x_299) ;  /* 0xfffffffc00f08947 */ /* 0x004fea000383ffff */
[----:B------:R-:W-:Y:S05]  /*11cf0*/  BRA `(.L_x_300) ;  /* 0xffffff3800787947 */ /* 0x000fea000383ffff */
.L_x_69:
[----:B------:R-:W-:-:S07]  /*11d00*/  MOV R0, UR4 ;  /* 0x0000000400007c02 */ /* 0x000fce0008000f00 */
.L_x_301:
[----:B-1----:R1:W2:Y:S02]  /*11d10*/  SYNCS.PHASECHK.TRANS64.TRYWAIT P0, [R0+URZ], R3 ;  /* 0x00000003000075a7 */ /* 0x0022a400080011ff */
[----:B--2---:R-:W-:Y:S05]  /*11d20*/  @!P0 NANOSLEEP.SYNCS 0x989680 ;  /* 0x009896800000895d */ /* 0x004fea0003900000 */
[----:B------:R-:W2:Y:S02]  /*11d30*/  @!P0 SYNCS.PHASECHK.TRANS64 P0, [R0+URZ], R3 ;  /* 0x00000003000085a7 */ /* 0x000ea400080010ff */
[----:B--2---:R-:W-:Y:S05]  /*11d40*/  @!P0 BRA `(.L_x_301) ;  /* 0xfffffffc00f08947 */ /* 0x004fea000383ffff */
[----:B------:R-:W-:Y:S05]  /*11d50*/  BRA `(.L_x_302) ;  /* 0xffffff3800847947 */ /* 0x000fea000383ffff */
.L_x_70:
[----:B------:R-:W-:-:S07]  /*11d60*/  MOV R0, UR4 ;  /* 0x0000000400007c02 */ /* 0x000fce0008000f00 */
.L_x_303:
[----:B-1----:R1:W2:Y:S02]  /*11d70*/  SYNCS.PHASECHK.TRANS64.TRYWAIT P0, [R0+URZ], R3 ;  /* 0x00000003000075a7 */ /* 0x0022a400080011ff */
[----:B--2---:R-:W-:Y:S05]  /*11d80*/  @!P0 NANOSLEEP.SYNCS 0x989680 ;  /* 0x009896800000895d */ /* 0x004fea0003900000 */
[----:B------:R-:W2:Y:S02]  /*11d90*/  @!P0 SYNCS.PHASECHK.TRANS64 P0, [R0+URZ], R3 ;  /* 0x00000003000085a7 */ /* 0x000ea400080010ff */
[----:B--2---:R-:W-:Y:S05]  /*11da0*/  @!P0 BRA `(.L_x_303) ;  /* 0xfffffffc00f08947 */ /* 0x004fea000383ffff */
[----:B------:R-:W-:Y:S05]  /*11db0*/  BRA `(.L_x_304) ;  /* 0xffffff3800907947 */ /* 0x000fea000383ffff */
.L_x_71:
[----:B------:R-:W-:-:S07]  /*11dc0*/  MOV R0, UR4 ;  /* 0x0000000400007c02 */ /* 0x000fce0008000f00 */
.L_x_305:
[----:B-1----:R1:W2:Y:S02]  /*11dd0*/  SYNCS.PHASECHK.TRANS64.TRYWAIT P0, [R0+URZ], R3 ;  /* 0x00000003000075a7 */ /* 0x0022a400080011ff */
[----:B--2---:R-:W-:Y:S05]  /*11de0*/  @!P0 NANOSLEEP.SYNCS 0x989680 ;  /* 0x009896800000895d */ /* 0x004fea0003900000 */
[----:B------:R-:W2:Y:S02]  /*11df0*/  @!P0 SYNCS.PHASECHK.TRANS64 P0, [R0+URZ], R3 ;  /* 0x00000003000085a7 */ /* 0x000ea400080010ff */
[----:B--2---:R-:W-:Y:S05]  /*11e00*/  @!P0 BRA `(.L_x_305) ;  /* 0xfffffffc00f08947 */ /* 0x004fea000383ffff */
[----:B------:R-:W-:Y:S05]  /*11e10*/  BRA `(.L_x_306) ;  /* 0xffffff38009c7947 */ /* 0x000fea000383ffff */
.L_x_72:
[----:B------:R-:W-:-:S07]  /*11e20*/  MOV R0, UR4 ;  /* 0x0000000400007c02 */ /* 0x000fce0008000f00 */
.L_x_307:
[----:B-1----:R1:W2:Y:S02]  /*11e30*/  SYNCS.PHASECHK.TRANS64.TRYWAIT P0, [R0+URZ], R3 ;  /* 0x00000003000075a7 */ /* 0x0022a400080011ff */
[----:B--2---:R-:W-:Y:S05]  /*11e40*/  @!P0 NANOSLEEP.SYNCS 0x989680 ;  /* 0x009896800000895d */ /* 0x004fea0003900000 */
[----:B------:R-:W2:Y:S02]  /*11e50*/  @!P0 SYNCS.PHASECHK.TRANS64 P0, [R0+URZ], R3 ;  /* 0x00000003000085a7 */ /* 0x000ea400080010ff */
[----:B--2---:R-:W-:Y:S05]  /*11e60*/  @!P0 BRA `(.L_x_307) ;  /* 0xfffffffc00f08947 */ /* 0x004fea000383ffff */
[----:B------:R-:W-:Y:S05]  /*11e70*/  BRA `(.L_x_308) ;  /* 0xffffff3800a87947 */ /* 0x000fea000383ffff */
.L_x_73:
[----:B------:R-:W-:-:S07]  /*11e80*/  MOV R0, UR4 ;  /* 0x0000000400007c02 */ /* 0x000fce0008000f00 */
.L_x_309:
[----:B-1----:R1:W2:Y:S02]  /*11e90*/  SYNCS.PHASECHK.TRANS64.TRYWAIT P0, [R0+URZ], R3 ;  /* 0x00000003000075a7 */ /* 0x0022a400080011ff */
[----:B--2---:R-:W-:Y:S05]  /*11ea0*/  @!P0 NANOSLEEP.SYNCS 0x989680 ;  /* 0x009896800000895d */ /* 0x004fea0003900000 */
[----:B------:R-:W2:Y:S02]  /*11eb0*/  @!P0 SYNCS.PHASECHK.TRANS64 P0, [R0+URZ], R3 ;  /* 0x00000003000085a7 */ /* 0x000ea400080010ff */
[----:B--2---:R-:W-:Y:S05]  /*11ec0*/  @!P0 BRA `(.L_x_309) ;  /* 0xfffffffc00f08947 */ /* 0x004fea000383ffff */
[----:B------:R-:W-:Y:S05]  /*11ed0*/  BRA `(.L_x_310) ;  /* 0xffffff3800b47947 */ /* 0x000fea000383ffff */
.L_x_74:
[----:B------:R-:W-:-:S07]  /*11ee0*/  MOV R0, UR4 ;  /* 0x0000000400007c02 */ /* 0x000fce0008000f00 */
.L_x_311:
[----:B-1----:R1:W2:Y:S02]  /*11ef0*/  SYNCS.PHASECHK.TRANS64.TRYWAIT P0, [R0+URZ], R3 ;  /* 0x00000003000075a7 */ /* 0x0022a400080011ff */
[----:B--2---:R-:W-:Y:S05]  /*11f00*/  @!P0 NANOSLEEP.SYNCS 0x989680 ;  /* 0x009896800000895d */ /* 0x004fea0003900000 */
[----:B------:R-:W2:Y:S02]  /*11f10*/  @!P0 SYNCS.PHASECHK.TRANS64 P0, [R0+URZ], R3 ;  /* 0x00000003000085a7 */ /* 0x000ea400080010ff */
[----:B--2---:R-:W-:Y:S05]  /*11f20*/  @!P0 BRA `(.L_x_311) ;  /* 0xfffffffc00f08947 */ /* 0x004fea000383ffff */
[----:B------:R-:W-:Y:S05]  /*11f30*/  BRA `(.L_x_312) ;  /* 0xffffff3800c07947 */ /* 0x000fea000383ffff */
.L_x_89:
[----:B------:R-:W-:-:S07]  /*11f40*/  MOV R20, UR4 ;  /* 0x0000000400147c02 */ /* 0x000fce0008000f00 */
.L_x_313:
[----:B-1----:R1:W2:Y:S02]  /*11f50*/  SYNCS.PHASECHK.TRANS64.TRYWAIT P0, [R20+URZ+0x220], R15 ;  /* 0x0002200f140075a7 */ /* 0x0022a400080011ff */
[----:B--2---:R-:W-:Y:S05]  /*11f60*/  @!P0 NANOSLEEP.SYNCS 0x989680 ;  /* 0x009896800000895d */ /* 0x004fea0003900000 */
[----:B------:R-:W2:Y:S02]  /*11f70*/  @!P0 SYNCS.PHASECHK.TRANS64 P0, [R20+URZ+0x220], R15 ;  /* 0x0002200f140085a7 */ /* 0x000ea400080010ff */
[----:B--2---:R-:W-:Y:S05]  /*11f80*/  @!P0 BRA `(.L_x_313) ;  /* 0xfffffffc00f08947 */ /* 0x004fea000383ffff */
[----:B------:R-:W-:Y:S05]  /*11f90*/  BRA `(.L_x_314) ;  /* 0xffffff5400b47947 */ /* 0x000fea000383ffff */
.L_x_105:
[----:B------:R-:W-:-:S07]  /*11fa0*/  MOV R11, UR4 ;  /* 0x00000004000b7c02 */ /* 0x000fce0008000f00 */
.L_x_315:
[----:B-1----:R1:W2:Y:S02]  /*11fb0*/  SYNCS.PHASECHK.TRANS64.TRYWAIT P0, [R11+URZ+0x220], R2 ;  /* 0x000220020b0075a7 */ /* 0x0022a400080011ff */
[----:B--2---:R-:W-:Y:S05]  /*11fc0*/  @!P0 NANOSLEEP.SYNCS 0x989680 ;  /* 0x009896800000895d */ /* 0x004fea0003900000 */
[----:B------:R-:W2:Y:S02]  /*11fd0*/  @!P0 SYNCS.PHASECHK.TRANS64 P0, [R11+URZ+0x220], R2 ;  /* 0x000220020b0085a7 */ /* 0x000ea400080010ff */
[----:B--2---:R-:W-:Y:S05]  /*11fe0*/  @!P0 BRA `(.L_x_315) ;  /* 0xfffffffc00f08947 */ /* 0x004fea000383ffff */
[----:B------:R-:W-:Y:S05]  /*11ff0*/  BRA `(.L_x_316) ;  /* 0xffffff7000a47947 */ /* 0x000fea000383ffff */
.L_x_114:
[----:B--2---:R2:W4:Y:S02]  /*12000*/  SYNCS.PHASECHK.TRANS64.TRYWAIT P0, [R15+URZ+0x1d8], R6 ;  /* 0x0001d8060f0075a7 */ /* 0x00452400080011ff */
[----:B----4-:R-:W-:Y:S05]  /*12010*/  @!P0 NANOSLEEP.SYNCS 0x989680 ;  /* 0x009896800000895d */ /* 0x010fea0003900000 */
[----:B------:R-:W4:Y:S02]  /*12020*/  @!P0 SYNCS.PHASECHK.TRANS64 P0, [R15+URZ+0x1d8], R6 ;  /* 0x0001d8060f0085a7 */ /* 0x000f2400080010ff */
[----:B----4-:R-:W-:Y:S05]  /*12030*/  @!P0 BRA `(.L_x_114) ;  /* 0xfffffffc00f08947 */ /* 0x010fea000383ffff */
[----:B------:R-:W-:Y:S05]  /*12040*/  BRA `(.L_x_111) ;  /* 0xffffff7800b87947 */ /* 0x000fea000383ffff */
.L_x_118:
[----:B------:R-:W-:Y:S07]  /*12050*/  MOV R0, UR24 ;  /* 0x0000001800007c02 */ /* 0x000fee0008000f00 */
.L_x_317:
[----:B------:R1:W1:Y:S02]  /*12060*/  SYNCS.PHASECHK.TRANS64.TRYWAIT P0, [R0+URZ+0x1b0], R5 ;  /* 0x0001b005000075a7 */ /* 0x00026400080011ff */
[----:B-1----:R-:W-:Y:S05]  /*12070*/  @!P0 NANOSLEEP.SYNCS 0x989680 ;  /* 0x009896800000895d */ /* 0x002fea0003900000 */
[----:B------:R-:W1:Y:S02]  /*12080*/  @!P0 SYNCS.PHASECHK.TRANS64 P0, [R0+URZ+0x1b0], R5 ;  /* 0x0001b005000085a7 */ /* 0x000e6400080010ff */
[----:B-1----:R-:W-:Y:S05]  /*12090*/  @!P0 BRA `(.L_x_317) ;  /* 0xfffffffc00f08947 */ /* 0x002fea000383ffff */
[----:B------:R-:W-:Y:S05]  /*120a0*/  BRA `(.L_x_318) ;  /* 0xffffff7c003c7947 */ /* 0x000fea000383ffff */
.L_x_124:
[----:B------:R-:W-:Y:S07]  /*120b0*/  MOV R0, UR24 ;  /* 0x0000001800007c02 */ /* 0x000fee0008000f00 */
.L_x_319:
[----:B-1----:R1:W4:Y:S02]  /*120c0*/  SYNCS.PHASECHK.TRANS64.TRYWAIT P0, [R0+URZ+0x1b8], R5 ;  /* 0x0001b805000075a7 */ /* 0x00232400080011ff */
[----:B----4-:R-:W-:Y:S05]  /*120d0*/  @!P0 NANOSLEEP.SYNCS 0x989680 ;  /* 0x009896800000895d */ /* 0x010fea0003900000 */
[----:B------:R-:W4:Y:S02]  /*120e0*/  @!P0 SYNCS.PHASECHK.TRANS64 P0, [R0+URZ+0x1b8], R5 ;  /* 0x0001b805000085a7 */ /* 0x000f2400080010ff */
[----:B----4-:R-:W-:Y:S05]  /*120f0*/  @!P0 BRA `(.L_x_319) ;  /* 0xfffffffc00f08947 */ /* 0x010fea000383ffff */
[----:B------:R-:W-:Y:S05]  /*12100*/  BRA `(.L_x_320) ;  /* 0xffffff7c00947947 */ /* 0x000fea000383ffff */
.L_x_130:
[----:B-1--4-:R-:W-:Y:S07]  /*12110*/  MOV R0, UR24 ;  /* 0x0000001800007c02 */ /* 0x012fee0008000f00 */
.L_x_321:
[----:B-1----:R1:W4:Y:S02]  /*12120*/  SYNCS.PHASECHK.TRANS64.TRYWAIT P0, [R0+URZ+0x1c0], R5 ;  /* 0x0001c005000075a7 */ /* 0x00232400080011ff */
[----:B----4-:R-:W-:Y:S05]  /*12130*/  @!P0 NANOSLEEP.SYNCS 0x989680 ;  /* 0x009896800000895d */ /* 0x010fea0003900000 */
[----:B------:R-:W4:Y:S02]  /*12140*/  @!P0 SYNCS.PHASECHK.TRANS64 P0, [R0+URZ+0x1c0], R5 ;  /* 0x0001c005000085a7 */ /* 0x000f2400080010ff */
[----:B----4-:R-:W-:Y:S05]  /*12150*/  @!P0 BRA `(.L_x_321) ;  /* 0xfffffffc00f08947 */ /* 0x010fea000383ffff */
[----:B------:R-:W-:Y:S05]  /*12160*/  BRA `(.L_x_322) ;  /* 0xffffff7c00ec7947 */ /* 0x000fea000383ffff */
.L_x_136:
[----:B-1--4-:R-:W-:Y:S07]  /*12170*/  MOV R0, UR24 ;  /* 0x0000001800007c02 */ /* 0x012fee0008000f00 */
.L_x_323:
[----:B-1----:R1:W4:Y:S02]  /*12180*/  SYNCS.PHASECHK.TRANS64.TRYWAIT P0, [R0+URZ+0x1c8], R5 ;  /* 0x0001c805000075a7 */ /* 0x00232400080011ff */
[----:B----4-:R-:W-:Y:S05]  /*12190*/  @!P0 NANOSLEEP.SYNCS 0x989680 ;  /* 0x009896800000895d */ /* 0x010fea0003900000 */
[----:B------:R-:W4:Y:S02]  /*121a0*/  @!P0 SYNCS.PHASECHK.TRANS64 P0, [R0+URZ+0x1c8], R5 ;  /* 0x0001c805000085a7 */ /* 0x000f2400080010ff */
[----:B----4-:R-:W-:Y:S05]  /*121b0*/  @!P0 BRA `(.L_x_323) ;  /* 0xfffffffc00f08947 */ /* 0x010fea000383ffff */
[----:B------:R-:W-:Y:S05]  /*121c0*/  BRA `(.L_x_324) ;  /* 0xffffff8000447947 */ /* 0x000fea000383ffff */
.L_x_142:
[----:B----4-:R-:W-:Y:S07]  /*121d0*/  MOV R0, UR8 ;  /* 0x0000000800007c02 */ /* 0x010fee0008000f00 */
.L_x_325:
[----:B-1----:R1:W4:Y:S02]  /*121e0*/  SYNCS.PHASECHK.TRANS64.TRYWAIT P0, [R0+URZ+0x2c0], R5 ;  /* 0x0002c005000075a7 */ /* 0x00232400080011ff */
[----:B----4-:R-:W-:Y:S05]  /*121f0*/  @!P0 NANOSLEEP.SYNCS 0x989680 ;  /* 0x009896800000895d */ /* 0x010fea0003900000 */
[----:B------:R-:W4:Y:S02]  /*12200*/  @!P0 SYNCS.PHASECHK.TRANS64 P0, [R0+URZ+0x2c0], R5 ;  /* 0x0002c005000085a7 */ /* 0x000f2400080010ff */
[----:B----4-:R-:W-:Y:S05]  /*12210*/  @!P0 BRA `(.L_x_325) ;  /* 0xfffffffc00f08947 */ /* 0x010fea000383ffff */
[----:B------:R-:W-:Y:S05]  /*12220*/  BRA `(.L_x_326) ;  /* 0xffffff8000ac7947 */ /* 0x000fea000383ffff */
.L_x_146:
[----:B------:R-:W-:-:S07]  /*12230*/  MOV R0, UR24 ;  /* 0x0000001800007c02 */ /* 0x000fce0008000f00 */
.L_x_327:
[----:B-1----:R1:W2:Y:S02]  /*12240*/  SYNCS.PHASECHK.TRANS64.TRYWAIT P0, [R0+URZ+0x1b0], R3 ;  /* 0x0001b003000075a7 */ /* 0x0022a400080011ff */
[----:B--2---:R-:W-:Y:S05]  /*12250*/  @!P0 NANOSLEEP.SYNCS 0x989680 ;  /* 0x009896800000895d */ /* 0x004fea0003900000 */
[----:B------:R-:W2:Y:S02]  /*12260*/  @!P0 SYNCS.PHASECHK.TRANS64 P0, [R0+URZ+0x1b0], R3 ;  /* 0x0001b003000085a7 */ /* 0x000ea400080010ff */
[----:B--2---:R-:W-:Y:S05]  /*12270*/  @!P0 BRA `(.L_x_327) ;  /* 0xfffffffc00f08947 */ /* 0x004fea000383ffff */
[----:B------:R-:W-:Y:S05]  /*12280*/  BRA `(.L_x_328) ;  /* 0xffffff8400187947 */ /* 0x000fea000383ffff */
.L_x_148:
[----:B-1----:R-:W-:-:S07]  /*12290*/  MOV R0, UR24 ;  /* 0x0000001800007c02 */ /* 0x002fce0008000f00 */
.L_x_329:
[----:B-1----:R1:W2:Y:S02]  /*122a0*/  SYNCS.PHASECHK.TRANS64.TRYWAIT P0, [R0+URZ+0x1b8], R3 ;  /* 0x0001b803000075a7 */ /* 0x0022a400080011ff */
[----:B--2---:R-:W-:Y:S05]  /*122b0*/  @!P0 NANOSLEEP.SYNCS 0x989680 ;  /* 0x009896800000895d */ /* 0x004fea0003900000 */
[----:B------:R-:W2:Y:S02]  /*122c0*/  @!P0 SYNCS.PHASECHK.TRANS64 P0, [R0+URZ+0x1b8], R3 ;  /* 0x0001b803000085a7 */ /* 0x000ea400080010ff */
[----:B--2---:R-:W-:Y:S05]  /*122d0*/  @!P0 BRA `(.L_x_329) ;  /* 0xfffffffc00f08947 */ /* 0x004fea000383ffff */
[----:B------:R-:W-:Y:S05]  /*122e0*/  BRA `(.L_x_330) ;  /* 0xffffff8400107947 */ /* 0x000fea000383ffff */
.L_x_150:
[----:B-1----:R-:W-:-:S07]  /*122f0*/  MOV R0, UR24 ;  /* 0x0000001800007c02 */ /* 0x002fce0008000f00 */
.L_x_331:
[----:B-1----:R1:W2:Y:S02]  /*12300*/  SYNCS.PHASECHK.TRANS64.TRYWAIT P0, [R0+URZ+0x1c0], R3 ;  /* 0x0001c003000075a7 */ /* 0x0022a400080011ff */
[----:B--2---:R-:W-:Y:S05]  /*12310*/  @!P0 NANOSLEEP.SYNCS 0x989680 ;  /* 0x009896800000895d */ /* 0x004fea0003900000 */
[----:B------:R-:W2:Y:S02]  /*12320*/  @!P0 SYNCS.PHASECHK.TRANS64 P0, [R0+URZ+0x1c0], R3 ;  /* 0x0001c003000085a7 */ /* 0x000ea400080010ff */
[----:B--2---:R-:W-:Y:S05]  /*12330*/  @!P0 BRA `(.L_x_331) ;  /* 0xfffffffc00f08947 */ /* 0x004fea000383ffff */
[----:B------:R-:W-:Y:S05]  /*12340*/  BRA `(.L_x_332) ;  /* 0xffffff8400087947 */ /* 0x000fea000383ffff */
.L_x_159:
[----:B------:R-:W-:Y:S07]  /*12350*/  MOV R0, UR6 ;  /* 0x0000000600007c02 */ /* 0x000fee0008000f00 */
.L_x_333:
[----:B---3--:R3:W1:Y:S02]  /*12360*/  SYNCS.PHASECHK.TRANS64.TRYWAIT P0, [R0+URZ+0x2c0], R3 ;  /* 0x0002c003000075a7 */ /* 0x00866400080011ff */
[----:B-1----:R-:W-:Y:S05]  /*12370*/  @!P0 NANOSLEEP.SYNCS 0x989680 ;  /* 0x009896800000895d */ /* 0x002fea0003900000 */
[----:B------:R-:W1:Y:S02]  /*12380*/  @!P0 SYNCS.PHASECHK.TRANS64 P0, [R0+URZ+0x2c0], R3 ;  /* 0x0002c003000085a7 */ /* 0x000e6400080010ff */
[----:B-1----:R-:W-:Y:S05]  /*12390*/  @!P0 BRA `(.L_x_333) ;  /* 0xfffffffc00f08947 */ /* 0x002fea000383ffff */
[----:B------:R-:W-:Y:S05]  /*123a0*/  BRA `(.L_x_334) ;  /* 0xffffff8c00b47947 */ /* 0x000fea000383ffff */
.L_x_168:
[----:B------:R-:W-:Y:S07]  /*123b0*/  MOV R15, 0xffffffff ;  /* 0xffffffff000f7802 */ /* 0x000fee0000000f00 */
[----:B-12-45:R-:W-:Y:S05]  /*123c0*/  WARPSYNC.COLLECTIVE R15, `(.L_x_335) ;  /* 0x000000000f0c7348 */ /* 0x036fea0003c00000 */
[----:B------:R-:W-:Y:S02]  /*123d0*/  ELECT P6, UR79, PT ;  /* 0x00000000004f782f */ /* 0x000fe400038c0000 */
[----:B------:R-:W-:Y:S01]  /*123e0*/  MOV R14, UR79 ;  /* 0x0000004f000e7c02 */ /* 0x000fe20008000f00 */
[----:B-12-45:R-:W-:Y:S10]  /*123f0*/  ENDCOLLECTIVE ;  /* 0x000000000000791b */ /* 0x036ff40003800000 */
.L_x_335:
[----:B------:R-:W-:Y:S05]  /*12400*/  BRA `(.L_x_336) ;  /* 0xffffff9000c47947 */ /* 0x000fea000383ffff */
.L_x_173:
[----:B--2---:R-:W-:Y:S04]  /*12410*/  MOV R5, UR43 ;  /* 0x0000002b00057c02 */ /* 0x004fe80008000f00 */
[----:B------:R2:W1:Y:S03]  /*12420*/  SYNCS.PHASECHK.TRANS64.TRYWAIT P0, [R5+URZ+0x190], R0 ;  /* 0x00019000050075a7 */ /* 0x00046600080011ff */
[----:B-1----:R-:W-:Y:S05]  /*12430*/  @!P0 NANOSLEEP.SYNCS 0x989680 ;  /* 0x009896800000895d */ /* 0x002fea0003900000 */
[----:B------:R-:W1:Y:S02]  /*12440*/  @!P0 SYNCS.PHASECHK.TRANS64 P0, [R5+URZ+0x190], R0 ;  /* 0x00019000050085a7 */ /* 0x000e6400080010ff */
[----:B-1----:R-:W-:Y:S05]  /*12450*/  @!P0 BRA `(.L_x_173) ;  /* 0xfffffffc00ec8947 */ /* 0x002fea000383ffff */
[----:B------:R-:W-:Y:S05]  /*12460*/  BRA `(.L_x_172) ;  /* 0xffffff94006c7947 */ /* 0x000fea000383ffff */
.L_x_177:
[----:B------:R1:W1:Y:S02]  /*12470*/  SYNCS.PHASECHK.TRANS64.TRYWAIT P1, [R68+URZ+0x260], R3 ;  /* 0x00026003440075a7 */ /* 0x00026400080211ff */
[----:B-1----:R-:W-:Y:S05]  /*12480*/  @!P1 NANOSLEEP.SYNCS 0x989680 ;  /* 0x009896800000995d */ /* 0x002fea0003900000 */
[----:B------:R-:W1:Y:S02]  /*12490*/  @!P1 SYNCS.PHASECHK.TRANS64 P1, [R68+URZ+0x260], R3 ;  /* 0x00026003440095a7 */ /* 0x000e6400080210ff */
[----:B-1----:R-:W-:Y:S05]  /*124a0*/  @!P1 BRA `(.L_x_177) ;  /* 0xfffffffc00f09947 */ /* 0x002fea000383ffff */
[----:B------:R-:W-:Y:S05]  /*124b0*/  BRA `(.L_x_176) ;  /* 0xffffff9400cc7947 */ /* 0x000fea000383ffff */
.L_x_184:
[----:B--2---:R-:W-:Y:S04]  /*124c0*/  MOV R0, UR43 ;  /* 0x0000002b00007c02 */ /* 0x004fe80008000f00 */
[----:B------:R2:W4:Y:S03]  /*124d0*/  SYNCS.PHASECHK.TRANS64.TRYWAIT P1, [R0+URZ+0x198], R3 ;  /* 0x00019803000075a7 */ /* 0x00052600080211ff */
[----:B----4-:R-:W-:Y:S05]  /*124e0*/  @!P1 NANOSLEEP.SYNCS 0x989680 ;  /* 0x009896800000995d */ /* 0x010fea0003900000 */
[----:B------:R-:W4:Y:S02]  /*124f0*/  @!P1 SYNCS.PHASECHK.TRANS64 P1, [R0+URZ+0x198], R3 ;  /* 0x00019803000095a7 */ /* 0x000f2400080210ff */
[----:B----4-:R-:W-:Y:S05]  /*12500*/  @!P1 BRA `(.L_x_184) ;  /* 0xfffffffc00ec9947 */ /* 0x010fea000383ffff */
[----:B------:R-:W-:Y:S05]  /*12510*/  BRA `(.L_x_183) ;  /* 0xffffff9c00f47947 */ /* 0x000fea000383ffff */
.L_x_192:
[----:B--2---:R-:W-:Y:S04]  /*12520*/  MOV R0, UR43 ;  /* 0x0000002b00007c02 */ /* 0x004fe80008000f00 */
[----:B------:R2:W1:Y:S03]  /*12530*/  SYNCS.PHASECHK.TRANS64.TRYWAIT P1, [R0+URZ+0x1a0], R3 ;  /* 0x0001a003000075a7 */ /* 0x00046600080211ff */
[----:B-1----:R-:W-:Y:S05]  /*12540*/  @!P1 NANOSLEEP.SYNCS 0x989680 ;  /* 0x009896800000995d */ /* 0x002fea0003900000 */
[----:B------:R-:W1:Y:S02]  /*12550*/  @!P1 SYNCS.PHASECHK.TRANS64 P1, [R0+URZ+0x1a0], R3 ;  /* 0x0001a003000095a7 */ /* 0x000e6400080210ff */
[----:B-1----:R-:W-:Y:S05]  /*12560*/  @!P1 BRA `(.L_x_192) ;  /* 0xfffffffc00ec9947 */ /* 0x002fea000383ffff */
[----:B------:R-:W-:Y:S05]  /*12570*/  BRA `(.L_x_191) ;  /* 0xffffffa8004c7947 */ /* 0x000fea000383ffff */
.L_x_200:
[----:B--2---:R-:W-:Y:S04]  /*12580*/  MOV R0, UR43 ;  /* 0x0000002b00007c02 */ /* 0x004fe80008000f00 */
[----:B------:R2:W1:Y:S03]  /*12590*/  SYNCS.PHASECHK.TRANS64.TRYWAIT P1, [R0+URZ+0x1a8], R3 ;  /* 0x0001a803000075a7 */ /* 0x00046600080211ff */
[----:B-1----:R-:W-:Y:S05]  /*125a0*/  @!P1 NANOSLEEP.SYNCS 0x989680 ;  /* 0x009896800000995d */ /* 0x002fea0003900000 */
[----:B------:R-:W1:Y:S02]  /*125b0*/  @!P1 SYNCS.PHASECHK.TRANS64 P1, [R0+URZ+0x1a8], R3 ;  /* 0x0001a803000095a7 */ /* 0x000e6400080210ff */
[----:B-1----:R-:W-:Y:S05]  /*125c0*/  @!P1 BRA `(.L_x_200) ;  /* 0xfffffffc00ec9947 */ /* 0x002fea000383ffff */
[----:B------:R-:W-:Y:S05]  /*125d0*/  BRA `(.L_x_199) ;  /* 0xffffffb000b47947 */ /* 0x000fea000383ffff */
.L_x_212:
[----:B------:R-:W-:Y:S07]  /*125e0*/  MOV R4, UR24 ;  /* 0x0000001800047c02 */ /* 0x000fee0008000f00 */
.L_x_337:
[----:B--2---:R2:W4:Y:S02]  /*125f0*/  SYNCS.PHASECHK.TRANS64.TRYWAIT P0, [R4+URZ+0x1e0], R5 ;  /* 0x0001e005040075a7 */ /* 0x00452400080011ff */
[----:B----4-:R-:W-:Y:S05]  /*12600*/  @!P0 NANOSLEEP.SYNCS 0x989680 ;  /* 0x009896800000895d */ /* 0x010fea0003900000 */
[----:B------:R-:W4:Y:S02]  /*12610*/  @!P0 SYNCS.PHASECHK.TRANS64 P0, [R4+URZ+0x1e0], R5 ;  /* 0x0001e005040085a7 */ /* 0x000f2400080010ff */
[----:B----4-:R-:W-:Y:S05]  /*12620*/  @!P0 BRA `(.L_x_337) ;  /* 0xfffffffc00f08947 */ /* 0x010fea000383ffff */
[----:B------:R-:W-:Y:S05]  /*12630*/  BRA `(.L_x_338) ;  /* 0xffffffc400c07947 */ /* 0x000fea000383ffff */
.L_x_215:
[----:B------:R-:W-:Y:S07]  /*12640*/  MOV R4, UR24 ;  /* 0x0000001800047c02 */ /* 0x000fee0008000f00 */
.L_x_339:
[----:B-1----:R1:W2:Y:S02]  /*12650*/  SYNCS.PHASECHK.TRANS64.TRYWAIT P1, [R4+URZ+0x300], R5 ;  /* 0x00030005040075a7 */ /* 0x0022a400080211ff */
[----:B--2---:R-:W-:Y:S05]  /*12660*/  @!P1 NANOSLEEP.SYNCS 0x989680 ;  /* 0x009896800000995d */ /* 0x004fea0003900000 */
[----:B------:R-:W2:Y:S02]  /*12670*/  @!P1 SYNCS.PHASECHK.TRANS64 P1, [R4+URZ+0x300], R5 ;  /* 0x00030005040095a7 */ /* 0x000ea400080210ff */
[----:B--2---:R-:W-:Y:S05]  /*12680*/  @!P1 BRA `(.L_x_339) ;  /* 0xfffffffc00f09947 */ /* 0x004fea000383ffff */
[----:B------:R-:W-:Y:S05]  /*12690*/  BRA `(.L_x_340) ;  /* 0xffffffc8001c7947 */ /* 0x000fea000383ffff */
.L_x_231:
[----:B-1----:R-:W-:-:S04]  /*126a0*/  MOV R0, UR6 ;  /* 0x0000000600007c02 */ /* 0x002fc80008000f00 */
[----:B------:R1:W2:Y:S03]  /*126b0*/  SYNCS.PHASECHK.TRANS64.TRYWAIT P0, [R0+URZ+0x8], R5 ;  /* 0x00000805000075a7 */ /* 0x0002a600080011ff */
[----:B--2---:R-:W-:Y:S05]  /*126c0*/  @!P0 NANOSLEEP.SYNCS 0x989680 ;  /* 0x009896800000895d */ /* 0x004fea0003900000 */
[----:B------:R-:W2:Y:S02]  /*126d0*/  @!P0 SYNCS.PHASECHK.TRANS64 P0, [R0+URZ+0x8], R5 ;  /* 0x00000805000085a7 */ /* 0x000ea400080010ff */
[----:B--2---:R-:W-:Y:S05]  /*126e0*/  @!P0 BRA `(.L_x_231) ;  /* 0xfffffffc00ec8947 */ /* 0x004fea000383ffff */
[----:B------:R-:W-:Y:S05]  /*126f0*/  BRA `(.L_x_230) ;  /* 0xffffffd800fc7947 */ /* 0x000fea000383ffff */
.L_x_233:
[----:B------:R-:W-:Y:S01]  /*12700*/  BSSY B0, `(.L_x_341) ;  /* 0x0000006000007945 */ /* 0x000fe20003800000 */
[----:B------:R-:W-:-:S07]  /*12710*/  MOV R15, 0xffffffff ;  /* 0xffffffff000f7802 */ /* 0x000fce0000000f00 */
[----:B-1--45:R-:W-:Y:S05]  /*12720*/  WARPSYNC.COLLECTIVE R15, `(.L_x_342) ;  /* 0x000000000f0c7348 */ /* 0x032fea0003c00000 */
[----:B------:R-:W-:Y:S02]  /*12730*/  ELECT P6, UR79, PT ;  /* 0x00000000004f782f */ /* 0x000fe400038c0000 */
[----:B------:R-:W-:Y:S01]  /*12740*/  MOV R14, UR79 ;  /* 0x0000004f000e7c02 */ /* 0x000fe20008000f00 */
[----:B-1--45:R-:W-:Y:S10]  /*12750*/  ENDCOLLECTIVE ;  /* 0x000000000000791b */ /* 0x032ff40003800000 */
.L_x_342:
[----:B------:R-:W-:Y:S05]  /*12760*/  BSYNC B0 ;  /* 0x0000000000007941 */ /* 0x000fea0003800000 */
.L_x_341:
[----:B------:R-:W-:Y:S05]  /*12770*/  BRA `(.L_x_343) ;  /* 0xffffffdc002c7947 */ /* 0x000fea000383ffff */
.L_x_235:
[----:B-1----:R-:W-:-:S04]  /*12780*/  MOV R0, UR6 ;  /* 0x0000000600007c02 */ /* 0x002fc80008000f00 */
[----:B------:R1:W2:Y:S03]  /*12790*/  SYNCS.PHASECHK.TRANS64.TRYWAIT P0, [R0+URZ+0x8], R3 ;  /* 0x00000803000075a7 */ /* 0x0002a600080011ff */
[----:B--2---:R-:W-:Y:S05]  /*127a0*/  @!P0 NANOSLEEP.SYNCS 0x989680 ;  /* 0x009896800000895d */ /* 0x004fea0003900000 */
[----:B------:R-:W2:Y:S02]  /*127b0*/  @!P0 SYNCS.PHASECHK.TRANS64 P0, [R0+URZ+0x8], R3 ;  /* 0x00000803000085a7 */ /* 0x000ea400080010ff */
[----:B--2---:R-:W-:Y:S05]  /*127c0*/  @!P0 BRA `(.L_x_235) ;  /* 0xfffffffc00ec8947 */ /* 0x004fea000383ffff */
[----:B------:R-:W-:Y:S05]  /*127d0*/  BRA `(.L_x_234) ;  /* 0xffffffdc00307947 */ /* 0x000fea000383ffff */
.L_x_238:
[----:B-1----:R-:W-:-:S07]  /*127e0*/  MOV R3, UR10 ;  /* 0x0000000a00037c02 */ /* 0x002fce0008000f00 */
.L_x_344:
[----:B-1----:R1:W3:Y:S02]  /*127f0*/  SYNCS.PHASECHK.TRANS64.TRYWAIT P0, [R3+URZ+0x280], R4 ;  /* 0x00028004030075a7 */ /* 0x0022e400080011ff */
[----:B---3--:R-:W-:Y:S05]  /*12800*/  @!P0 NANOSLEEP.SYNCS 0x989680 ;  /* 0x009896800000895d */ /* 0x008fea0003900000 */
[----:B------:R-:W3:Y:S02]  /*12810*/  @!P0 SYNCS.PHASECHK.TRANS64 P0, [R3+URZ+0x280], R4 ;  /* 0x00028004030085a7 */ /* 0x000ee400080010ff */
[----:B---3--:R-:W-:Y:S05]  /*12820*/  @!P0 BRA `(.L_x_344) ;  /* 0xfffffffc00f08947 */ /* 0x008fea000383ffff */
[----:B------:R-:W-:Y:S05]  /*12830*/  BRA `(.L_x_345) ;  /* 0xffffffe0001c7947 */ /* 0x000fea000383ffff */
.L_x_240:
[----:B------:R-:W-:Y:S07]  /*12840*/  MOV R3, UR7 ;  /* 0x0000000700037c02 */ /* 0x000fee0008000f00 */
.L_x_346:
[----:B-1----:R1:W2:Y:S02]  /*12850*/  SYNCS.PHASECHK.TRANS64.TRYWAIT P0, [R3+URZ], R4 ;  /* 0x00000004030075a7 */ /* 0x0022a400080011ff */
[----:B--2---:R-:W-:Y:S05]  /*12860*/  @!P0 NANOSLEEP.SYNCS 0x989680 ;  /* 0x009896800000895d */ /* 0x004fea0003900000 */
[----:B------:R-:W2:Y:S02]  /*12870*/  @!P0 SYNCS.PHASECHK.TRANS64 P0, [R3+URZ], R4 ;  /* 0x00000004030085a7 */ /* 0x000ea400080010ff */
[----:B--2---:R-:W-:Y:S05]  /*12880*/  @!P0 BRA `(.L_x_346) ;  /* 0xfffffffc00f08947 */ /* 0x004fea000383ffff */
[----:B------:R-:W-:Y:S05]  /*12890*/  BRA `(.L_x_239) ;  /* 0xffffffe0004c7947 */ /* 0x000fea000383ffff */
.L_x_244:
[----:B------:R-:W-:-:S07]  /*128a0*/  MOV R3, UR4 ;  /* 0x0000000400037c02 */ /* 0x000fce0008000f00 */
.L_x_347:
[----:B-1----:R1:W2:Y:S02]  /*128b0*/  SYNCS.PHASECHK.TRANS64.TRYWAIT P0, [R3+URZ+0x2c0], R4 ;  /* 0x0002c004030075a7 */ /* 0x0022a400080011ff */
[----:B--2---:R-:W-:Y:S05]  /*128c0*/  @!P0 NANOSLEEP.SYNCS 0x989680 ;  /* 0x009896800000895d */ /* 0x004fea0003900000 */
[----:B------:R-:W2:Y:S02]  /*128d0*/  @!P0 SYNCS.PHASECHK.TRANS64 P0, [R3+URZ+0x2c0], R4 ;  /* 0x0002c004030085a7 */ /* 0x000ea400080010ff */
[----:B--2---:R-:W-:Y:S05]  /*128e0*/  @!P0 BRA `(.L_x_347) ;  /* 0xfffffffc00f08947 */ /* 0x004fea000383ffff */
[----:B------:R-:W-:Y:S05]  /*128f0*/  BRA `(.L_x_348) ;  /* 0xffffffe400007947 */ /* 0x000fea000383ffff */
.L_x_249:
[----:B-1----:R-:W-:-:S07]  /*12900*/  MOV R0, UR6 ;  /* 0x0000000600007c02 */ /* 0x002fce0008000f00 */
.L_x_349:
[----:B-1----:R1:W3:Y:S02]  /*12910*/  SYNCS.PHASECHK.TRANS64.TRYWAIT P0, [R0+URZ+0x280], R3 ;  /* 0x00028003000075a7 */ /* 0x0022e400080011ff */
[----:B---3--:R-:W-:Y:S05]  /*12920*/  @!P0 NANOSLEEP.SYNCS 0x989680 ;  /* 0x009896800000895d */ /* 0x008fea0003900000 */
[----:B------:R-:W3:Y:S02]  /*12930*/  @!P0 SYNCS.PHASECHK.TRANS64 P0, [R0+URZ+0x280], R3 ;  /* 0x00028003000085a7 */ /* 0x000ee400080010ff */
[----:B---3--:R-:W-:Y:S05]  /*12940*/  @!P0 BRA `(.L_x_349) ;  /* 0xfffffffc00f08947 */ /* 0x008fea000383ffff */
[----:B------:R-:W-:Y:S05]  /*12950*/  BRA `(.L_x_350) ;  /* 0xffffffe400887947 */ /* 0x000fea000383ffff */
.L_x_251:
[----:B------:R-:W-:-:S07]  /*12960*/  MOV R0, UR7 ;  /* 0x0000000700007c02 */ /* 0x000fce0008000f00 */
.L_x_351:
[----:B-1----:R1:W3:Y:S02]  /*12970*/  SYNCS.PHASECHK.TRANS64.TRYWAIT P0, [R0+URZ+0x280], R3 ;  /* 0x00028003000075a7 */ /* 0x0022e400080011ff */
[----:B---3--:R-:W-:Y:S05]  /*12980*/  @!P0 NANOSLEEP.SYNCS 0x989680 ;  /* 0x009896800000895d */ /* 0x008fea0003900000 */
[----:B------:R-:W3:Y:S02]  /*12990*/  @!P0 SYNCS.PHASECHK.TRANS64 P0, [R0+URZ+0x280], R3 ;  /* 0x00028003000085a7 */ /* 0x000ee400080010ff */
[----:B---3--:R-:W-:Y:S05]  /*129a0*/  @!P0 BRA `(.L_x_351) ;  /* 0xfffffffc00f08947 */ /* 0x008fea000383ffff */
[----:B------:R-:W-:Y:S05]  /*129b0*/  BRA `(.L_x_352) ;  /* 0xffffffe400a07947 */ /* 0x000fea000383ffff */
.L_x_253:
[----:B------:R-:W-:-:S07]  /*129c0*/  MOV R0, UR7 ;  /* 0x0000000700007c02 */ /* 0x000fce0008000f00 */
.L_x_353:
[----:B-1----:R1:W3:Y:S02]  /*129d0*/  SYNCS.PHASECHK.TRANS64.TRYWAIT P0, [R0+URZ+0x280], R3 ;  /* 0x00028003000075a7 */ /* 0x0022e400080011ff */
[----:B---3--:R-:W-:Y:S05]  /*129e0*/  @!P0 NANOSLEEP.SYNCS 0x989680 ;  /* 0x009896800000895d */ /* 0x008fea0003900000 */
[----:B------:R-:W3:Y:S02]  /*129f0*/  @!P0 SYNCS.PHASECHK.TRANS64 P0, [R0+URZ+0x280], R3 ;  /* 0x00028003000085a7 */ /* 0x000ee400080010ff */
[----:B---3--:R-:W-:Y:S05]  /*12a00*/  @!P0 BRA `(.L_x_353) ;  /* 0xfffffffc00f08947 */ /* 0x008fea000383ffff */
[----:B------:R-:W-:Y:S05]  /*12a10*/  BRA `(.L_x_354) ;  /* 0xffffffe400b87947 */ /* 0x000fea000383ffff */
.L_x_257:
[----:B------:R-:W-:-:S07]  /*12a20*/  MOV R0, UR5 ;  /* 0x0000000500007c02 */ /* 0x000fce0008000f00 */
.L_x_355:
[----:B-1----:R1:W3:Y:S02]  /*12a30*/  SYNCS.PHASECHK.TRANS64.TRYWAIT P1, [R0+URZ+0x2b0], R3 ;  /* 0x0002b003000075a7 */ /* 0x0022e400080211ff */
[----:B---3--:R-:W-:Y:S05]  /*12a40*/  @!P1 NANOSLEEP.SYNCS 0x989680 ;  /* 0x009896800000995d */ /* 0x008fea0003900000 */
[----:B------:R-:W3:Y:S02]  /*12a50*/  @!P1 SYNCS.PHASECHK.TRANS64 P1, [R0+URZ+0x2b0], R3 ;  /* 0x0002b003000095a7 */ /* 0x000ee400080210ff */
[----:B---3--:R-:W-:Y:S05]  /*12a60*/  @!P1 BRA `(.L_x_355) ;  /* 0xfffffffc00f09947 */ /* 0x008fea000383ffff */
[----:B------:R-:W-:Y:S05]  /*12a70*/  BRA `(.L_x_356) ;  /* 0xffffffe8000c7947 */ /* 0x000fea000383ffff */
        .weak           $__internal_0_$__cuda_sm10x_tcgen05_guardrail_trap_col_being_dealloced_not_returned_by_alloc
        .type           $__internal_0_$__cuda_sm10x_tcgen05_guardrail_trap_col_being_dealloced_not_returned_by_alloc,@function
        .size           $__internal_0_$__cuda_sm10x_tcgen05_guardrail_trap_col_being_dealloced_not_returned_by_alloc,($__internal_1_$__cuda_sm10x_tcgen05_guardrail_trap_phase_invalid_during_alloc - $__internal_0_$__cuda_sm10x_tcgen05_guardrail_trap_col_being_dealloced_not_returned_by_alloc)
$__internal_0_$__cuda_sm10x_tcgen05_guardrail_trap_col_being_dealloced_not_returned_by_alloc:
[----:B------:R-:W-:Y:S05]  /*12a80*/  BPT.TRAP 0x1 ;  /* 0x000000040000795c */ /* 0x000fea0000300000 */
[----:B------:R-:W-:-:S04]  /*12a90*/  HFMA2 R3, -RZ, RZ, 0, 0 ;  /* 0x00000000ff037431 */ /* 0x000fc800000001ff */
[----:B------:R-:W-:Y:S05]  /*12aa0*/  RET.REL.NODEC R2 `(_ZN7cutlass13device_kernelINS_4gemm6kernel13GemmUniversalINS1_17GroupProblemShapeIN4cute5tupleIJiiiEEEEENS1_10collective13CollectiveMmaINS1_40MainloopSm100ArrayTmaUmmaWarpSpecializedILi25ELi8ELi4ENS6_IJNS5_1CILi2EEENSC_ILi1EEESE_EEEEENS6_IJNSC_ILi128EEESH_NSC_ILi64EEEEEENS_12float_e4m3_tEPNS6_IJlSE_NSC_ILi0EEEEEESK_SN_NS5_8TiledMMAINS5_8MMA_AtomIJNS5_10MMA_TraitsINS5_25SM100_MMA_F8F6F4_2x1SM_SSEJSK_SK_fSH_SH_NS5_17integral_constantINS5_4UMMA5MajorELSU_0EEESV_NSS_INST_7ScaleInELSW_0EEESX_EEEEEENS5_6LayoutINS6_IJSE_SE_SE_EEENS6_IJSL_SL_SL_EEEEENS6_IJNS5_10UnderscoreES14_S14_EEEEENS5_18SM100_TMA_2SM_LOADENS5_14ComposedLayoutINS5_7SwizzleILi2ELi4ELi3EEENS5_18smem_ptr_flag_bitsILi8EEENS10_INS6_IJNSC_ILi8EEESI_EEENS6_IJSI_SE_EEEEEEEvNS5_8identityES17_S1H_vS1I_EENS_8epilogue10collective18CollectiveEpilogueINS1K_31Sm100PtrArrayTmaWarpSpecializedILi4ELi2ELi16ELb1ELb0EEEJNS6_IJSI_SH_SI_EEENS6_IJNS10_ISI_SE_EENS10_INS6_IJNSC_ILi16EEESD_EEENS6_IJSE_SI_EEEEEEEENS_6half_tEPNS6_IJSE_lSL_EEES1W_S1Y_NS1K_6fusion15FusionCallbacksIS1O_NS1Z_17LinearCombinationIS1W_fS1W_fLNS_15FloatRoundStyleE2EEES1P_S1V_JEEENS5_5SM1004TMEM4LOAD26SM100_TMEM_LOAD_16dp256b2xENS5_13SM90_TMA_LOADENS18_INS19_ILi3ELi4ELi3EEENS1B_ILi16EEENS10_INS6_IJSI_S1D_EEES1T_EEEENS5_17SM75_U16x8_LDSM_TENS5_14SM90_TMA_STOREES2E_NS5_17SM90_U16x8_STSM_TENS5_39AutoVectorizingCopyWithAssumedAlignmentILi128EEEEEEvvEEEEvNT_6ParamsE) ;  /* 0xfffffed402547950 */ /* 0x000fea0003c3ffff */
        .weak           $__internal_1_$__cuda_sm10x_tcgen05_guardrail_trap_phase_invalid_during_alloc
        .type           $__internal_1_$__cuda_sm10x_tcgen05_guardrail_trap_phase_invalid_during_alloc,@function
        .size           $__internal_1_$__cuda_sm10x_tcgen05_guardrail_trap_phase_invalid_during_alloc,($__internal_2_$__cuda_sm10x_tcgen05_guardrail_trap_unallocated_columns_being_dealloced - $__internal_1_$__cuda_sm10x_tcgen05_guardrail_trap_phase_invalid_during_alloc)
$__internal_1_$__cuda_sm10x_tcgen05_guardrail_trap_phase_invalid_during_alloc:
[----:B------:R-:W-:Y:S05]  /*12ab0*/  BPT.TRAP 0x1 ;  /* 0x000000040000795c */ /* 0x000fea0000300000 */
[----:B------:R-:W-:-:S04]  /*12ac0*/  MOV R3, 0x0 ;  /* 0x0000000000037802 */ /* 0x000fc80000000f00 */
[----:B------:R-:W-:Y:S05]  /*12ad0*/  RET.REL.NODEC R2 `(_ZN7cutlass13device_kernelINS_4gemm6kernel13GemmUniversalINS1_17GroupProblemShapeIN4cute5tupleIJiiiEEEEENS1_10collective13CollectiveMmaINS1_40MainloopSm100ArrayTmaUmmaWarpSpecializedILi25ELi8ELi4ENS6_IJNS5_1CILi2EEENSC_ILi1EEESE_EEEEENS6_IJNSC_ILi128EEESH_NSC_ILi64EEEEEENS_12float_e4m3_tEPNS6_IJlSE_NSC_ILi0EEEEEESK_SN_NS5_8TiledMMAINS5_8MMA_AtomIJNS5_10MMA_TraitsINS5_25SM100_MMA_F8F6F4_2x1SM_SSEJSK_SK_fSH_SH_NS5_17integral_constantINS5_4UMMA5MajorELSU_0EEESV_NSS_INST_7ScaleInELSW_0EEESX_EEEEEENS5_6LayoutINS6_IJSE_SE_SE_EEENS6_IJSL_SL_SL_EEEEENS6_IJNS5_10UnderscoreES14_S14_EEEEENS5_18SM100_TMA_2SM_LOADENS5_14ComposedLayoutINS5_7SwizzleILi2ELi4ELi3EEENS5_18smem_ptr_flag_bitsILi8EEENS10_INS6_IJNSC_ILi8EEESI_EEENS6_IJSI_SE_EEEEEEEvNS5_8identityES17_S1H_vS1I_EENS_8epilogue10collective18CollectiveEpilogueINS1K_31Sm100PtrArrayTmaWarpSpecializedILi4ELi2ELi16ELb1ELb0EEEJNS6_IJSI_SH_SI_EEENS6_IJNS10_ISI_SE_EENS10_INS6_IJNSC_ILi16EEESD_EEENS6_IJSE_SI_EEEEEEEENS_6half_tEPNS6_IJSE_lSL_EEES1W_S1Y_NS1K_6fusion15FusionCallbacksIS1O_NS1Z_17LinearCombinationIS1W_fS1W_fLNS_15FloatRoundStyleE2EEES1P_S1V_JEEENS5_5SM1004TMEM4LOAD26SM100_TMEM_LOAD_16dp256b2xENS5_13SM90_TMA_LOADENS18_INS19_ILi3ELi4ELi3EEENS1B_ILi16EEENS10_INS6_IJSI_S1D_EEES1T_EEEENS5_17SM75_U16x8_LDSM_TENS5_14SM90_TMA_STOREES2E_NS5_17SM90_U16x8_STSM_TENS5_39AutoVectorizingCopyWithAssumedAlignmentILi128EEEEEEvvEEEEvNT_6ParamsE) ;  /* 0xfffffed402487950 */ /* 0x000fea0003c3ffff */
        .weak           $__internal_2_$__cuda_sm10x_tcgen05_guardrail_trap_unallocated_columns_being_dealloced
        .type           $__internal_2_$__cuda_sm10x_tcgen05_guardrail_trap_unallocated_columns_being_dealloced,@function
        .size           $__internal_2_$__cuda_sm10x_tcgen05_guardrail_trap_unallocated_columns_being_dealloced,($__internal_3_$__cuda_sm20_div_u64 - $__internal_2_$__cuda_sm10x_tcgen05_guardrail_trap_unallocated_columns_being_dealloced)
$__internal_2_$__cuda_sm10x_tcgen05_guardrail_trap_unallocated_columns_being_dealloced:
[----:B------:R-:W-:Y:S05]  /*12ae0*/  BPT.TRAP 0x1 ;  /* 0x000000040000795c */ /* 0x000fea0000300000 */
[----:B------:R-:W-:-:S04]  /*12af0*/  HFMA2 R3, -RZ, RZ, 0, 0 ;  /* 0x00000000ff037431 */ /* 0x000fc800000001ff */
[----:B------:R-:W-:Y:S05]  /*12b00*/  RET.REL.NODEC R2 `(_ZN7cutlass13device_kernelINS_4gemm6kernel13GemmUniversalINS1_17GroupProblemShapeIN4cute5tupleIJiiiEEEEENS1_10collective13CollectiveMmaINS1_40MainloopSm100ArrayTmaUmmaWarpSpecializedILi25ELi8ELi4ENS6_IJNS5_1CILi2EEENSC_ILi1EEESE_EEEEENS6_IJNSC_ILi128EEESH_NSC_ILi64EEEEEENS_12float_e4m3_tEPNS6_IJlSE_NSC_ILi0EEEEEESK_SN_NS5_8TiledMMAINS5_8MMA_AtomIJNS5_10MMA_TraitsINS5_25SM100_MMA_F8F6F4_2x1SM_SSEJSK_SK_fSH_SH_NS5_17integral_constantINS5_4UMMA5MajorELSU_0EEESV_NSS_INST_7ScaleInELSW_0EEESX_EEEEEENS5_6LayoutINS6_IJSE_SE_SE_EEENS6_IJSL_SL_SL_EEEEENS6_IJNS5_10UnderscoreES14_S14_EEEEENS5_18SM100_TMA_2SM_LOADENS5_14ComposedLayoutINS5_7SwizzleILi2ELi4ELi3EEENS5_18smem_ptr_flag_bitsILi8EEENS10_INS6_IJNSC_ILi8EEESI_EEENS6_IJSI_SE_EEEEEEEvNS5_8identityES17_S1H_vS1I_EENS_8epilogue10collective18CollectiveEpilogueINS1K_31Sm100PtrArrayTmaWarpSpecializedILi4ELi2ELi16ELb1ELb0EEEJNS6_IJSI_SH_SI_EEENS6_IJNS10_ISI_SE_EENS10_INS6_IJNSC_ILi16EEESD_EEENS6_IJSE_SI_EEEEEEEENS_6half_tEPNS6_IJSE_lSL_EEES1W_S1Y_NS1K_6fusion15FusionCallbacksIS1O_NS1Z_17LinearCombinationIS1W_fS1W_fLNS_15FloatRoundStyleE2EEES1P_S1V_JEEENS5_5SM1004TMEM4LOAD26SM100_TMEM_LOAD_16dp256b2xENS5_13SM90_TMA_LOADENS18_INS19_ILi3ELi4ELi3EEENS1B_ILi16EEENS10_INS6_IJSI_S1D_EEES1T_EEEENS5_17SM75_U16x8_LDSM_TENS5_14SM90_TMA_STOREES2E_NS5_17SM90_U16x8_STSM_TENS5_39AutoVectorizingCopyWithAssumedAlignmentILi128EEEEEEvvEEEEvNT_6ParamsE) ;  /* 0xfffffed4023c7950 */ /* 0x000fea0003c3ffff */
        .weak           $__internal_3_$__cuda_sm20_div_u64
        .type           $__internal_3_$__cuda_sm20_div_u64,@function
        .size           $__internal_3_$__cuda_sm20_div_u64,(.L_x_87 - $__internal_3_$__cuda_sm20_div_u64)
$__internal_3_$__cuda_sm20_div_u64:
[----:B------:R-:W1:Y:S08]  /*12b10*/  I2F.U64.RP R11, UR4 ;  /* 0x00000004000b7d12 */ /* 0x000e700008309000 */
[----:B-1----:R-:W1:Y:S02]  /*12b20*/  MUFU.RCP R3, R11 ;  /* 0x0000000b00037308 */ /* 0x002e640000001000 */
[----:B-1----:R-:W-:-:S06]  /*12b30*/  VIADD R3, R3, 0x1ffffffe ;  /* 0x1ffffffe03037836 */ /* 0x002fcc0000000000 */
[----:B------:R-:W1:Y:S02]  /*12b40*/  F2I.U64.TRUNC R18, R3 ;  /* 0x0000000300127311 */ /* 0x000e64000020d800 */
[----:B-1----:R-:W-:Y:S01]  /*12b50*/  R2UR UR12, R18 ;  /* 0x00000000120c72ca */ /* 0x002fe200000e0000 */
[----:B------:R-:W-:Y:S01]  /*12b60*/  IMAD.MOV.U32 R3, RZ, RZ, 0x0 ;  /* 0x00000000ff037424 */ /* 0x000fe200078e00ff */
[----:B------:R-:W-:-:S11]  /*12b70*/  R2UR UR13, R19 ;  /* 0x00000000130d72ca */ /* 0x000fd600000e0000 */
[----:B------:R-:W-:-:S04]  /*12b80*/  UIMAD.WIDE.U32 UR14, UR12, UR4, URZ ;  /* 0x000000040c0e72a5 */ /* 0x000fc8000f8e00ff */
[----:B------:R-:W-:Y:S02]  /*12b90*/  UIADD3 UR11, UP0, UPT, URZ, -UR14, URZ ;  /* 0x8000000eff0b7290 */ /* 0x000fe4000ff1e0ff */
[----:B------:R-:W-:Y:S02]  /*12ba0*/  UIMAD UR10, UR12, UR5, UR15 ;  /* 0x000000050c0a72a4 */ /* 0x000fe4000f8e020f */
[----:B------:R-:W-:Y:S02]  /*12bb0*/  UIMAD.WIDE.U32 UR14, UR12, UR11, URZ ;  /* 0x0000000b0c0e72a5 */ /* 0x000fe4000f8e00ff */
[----:B------:R-:W-:-:S04]  /*12bc0*/  UIMAD UR10, UR13, UR4, UR10 ;  /* 0x000000040d0a72a4 */ /* 0x000fc8000f8e020a */
[----:B------:R-:W-:Y:S01]  /*12bd0*/  UIADD3.X UR10, UPT, UPT, URZ, ~UR10, URZ, UP0, !UPT ;  /* 0x8000000aff0a7290 */ /* 0x000fe200087fe4ff */
[----:B------:R-:W-:Y:S01]  /*12be0*/  UMOV UR14, UR15 ;  /* 0x0000000f000e7c82 */ /* 0x000fe20008000000 */
[----:B------:R-:W-:Y:S02]  /*12bf0*/  UMOV UR15, UR12 ;  /* 0x0000000c000f7c82 */ /* 0x000fe40008000000 */
[----:B------:R-:W-:Y:S02]  /*12c00*/  UIMAD.WIDE.U32 UR18, UR13, UR10, URZ ;  /* 0x0000000a0d1272a5 */ /* 0x000fe4000f8e00ff */
[----:B------:R-:W-:Y:S02]  /*12c10*/  UIMAD.WIDE.U32 UR14, UP2, UR12, UR10, UR14 ;  /* 0x0000000a0c0e72a5 */ /* 0x000fe4000f84000e */
[----:B------:R-:W-:Y:S02]  /*12c20*/  UIMAD UR10, UR13, UR10, URZ ;  /* 0x0000000a0d0a72a4 */ /* 0x000fe4000f8e02ff */
[----:B------:R-:W-:-:S03]  /*12c30*/  UIMAD.WIDE.U32 UR14, UP1, UR13, UR11, UR14 ;  /* 0x0000000b0d0e72a5 */ /* 0x000fc6000f82000e */
[----:B------:R-:W-:Y:S01]  /*12c40*/  UMOV UR11, UR19 ;  /* 0x00000013000b7c82 */ /* 0x000fe20008000000 */
[----:B------:R-:W-:Y:S02]  /*12c50*/  UIADD3 UR15, UP0, UPT, UR10, UR15, URZ ;  /* 0x0000000f0a0f7290 */ /* 0x000fe4000ff1e0ff */
[----:B------:R-:W-:Y:S02]  /*12c60*/  UIADD3.X UR11, UPT, UPT, UR11, UR13, URZ, UP2, !UPT ;  /* 0x0000000d0b0b7290 */ /* 0x000fe400097fe4ff */
[----:B------:R-:W-:Y:S02]  /*12c70*/  UIMAD.WIDE.U32 UR18, UR15, UR4, URZ ;  /* 0x000000040f1272a5 */ /* 0x000fe4000f8e00ff */
[----:B------:R-:W-:Y:S02]  /*12c80*/  UIADD3.X UR12, UPT, UPT, URZ, URZ, UR11, UP0, UP1 ;  /* 0x000000ffff0c7290 */ /* 0x000fe400087e240b */
[----:B------:R-:W-:Y:S02]  /*12c90*/  UIADD3 UR10, UP0, UPT, URZ, -UR18, URZ ;  /* 0x80000012ff0a7290 */ /* 0x000fe4000ff1e0ff */
[----:B------:R-:W-:-:S02]  /*12ca0*/  UIMAD UR11, UR15, UR5, UR19 ;  /* 0x000000050f0b72a4 */ /* 0x000fc4000f8e0213 */
[----:B------:R-:W-:Y:S02]  /*12cb0*/  UIMAD.WIDE.U32 UR18, UR15, UR10, URZ ;  /* 0x0000000a0f1272a5 */ /* 0x000fe4000f8e00ff */
[----:B------:R-:W-:-:S04]  /*12cc0*/  UIMAD UR11, UR12, UR4, UR11 ;  /* 0x000000040c0b72a4 */ /* 0x000fc8000f8e020b */
[----:B------:R-:W-:Y:S01]  /*12cd0*/  UIADD3.X UR11, UPT, UPT, URZ, ~UR11, URZ, UP0, !UPT ;  /* 0x8000000bff0b7290 */ /* 0x000fe200087fe4ff */
[----:B------:R-:W-:-:S03]  /*12ce0*/  UMOV UR14, UR19 ;  /* 0x00000013000e7c82 */ /* 0x000fc60008000000 */
[----:B------:R-:W-:Y:S02]  /*12cf0*/  UIMAD.WIDE.U32 UR18, UP2, UR15, UR11, UR14 ;  /* 0x0000000b0f1272a5 */ /* 0x000fe4000f84000e */
[----:B------:R-:W-:Y:S02]  /*12d00*/  UIMAD.WIDE.U32 UR14, UR12, UR11, URZ ;  /* 0x0000000b0c0e72a5 */ /* 0x000fe4000f8e00ff */
[----:B------:R-:W-:Y:S02]  /*12d10*/  UIMAD.WIDE.U32 UR18, UP1, UR12, UR10, UR18 ;  /* 0x0000000a0c1272a5 */ /* 0x000fe4000f820012 */
[----:B------:R-:W-:-:S05]  /*12d20*/  UIMAD UR10, UR12, UR11, URZ ;  /* 0x0000000b0c0a72a4 */ /* 0x000fca000f8e02ff */
[----:B------:R-:W-:Y:S02]  /*12d30*/  UMOV UR11, UR19 ;  /* 0x00000013000b7c82 */ /* 0x000fe40008000000 */
[----:B------:R-:W-:-:S03]  /*12d40*/  UIADD3 UR10, UP0, UPT, UR10, UR11, URZ ;  /* 0x0000000b0a0a7290 */ /* 0x000fc6000ff1e0ff */
[----:B------:R-:W-:Y:S01]  /*12d50*/  UMOV UR11, UR15 ;  /* 0x0000000f000b7c82 */ /* 0x000fe20008000000 */
[----:B------:R-:W-:Y:S02]  /*12d60*/  UIMAD.WIDE.U32 UR18, UR10, UR6, URZ ;  /* 0x000000060a1272a5 */ /* 0x000fe4000f8e00ff */
[----:B------:R-:W-:-:S04]  /*12d70*/  UIADD3.X UR11, UPT, UPT, UR11, UR12, URZ, UP2, !UPT ;  /* 0x0000000c0b0b7290 */ /* 0x000fc800097fe4ff */
[----:B------:R-:W-:Y:S01]  /*12d80*/  UIADD3.X UR14, UPT, UPT, URZ, URZ, UR11, UP0, UP1 ;  /* 0x000000ffff0e7290 */ /* 0x000fe200087e240b */
[----:B------:R-:W-:Y:S01]  /*12d90*/  UMOV UR18, UR19 ;  /* 0x0000001300127c82 */ /* 0x000fe20008000000 */
[----:B------:R-:W-:Y:S02]  /*12da0*/  UMOV UR19, URZ ;  /* 0x000000ff00137c82 */ /* 0x000fe40008000000 */
[----:B------:R-:W-:Y:S02]  /*12db0*/  UIMAD.WIDE.U32 UR12, UR14, UR9, URZ ;  /* 0x000000090e0c72a5 */ /* 0x000fe4000f8e00ff */
[----:B------:R-:W-:-:S04]  /*12dc0*/  UIMAD.WIDE.U32 UR10, UR10, UR9, UR18 ;  /* 0x000000090a0a72a5 */ /* 0x000fc8000f8e0012 */
[----:B------:R-:W-:Y:S02]  /*12dd0*/  UIMAD.WIDE.U32 UR10, UP1, UR14, UR6, UR10 ;  /* 0x000000060e0a72a5 */ /* 0x000fe4000f82000a */
[----:B------:R-:W-:-:S04]  /*12de0*/  UIMAD UR14, UR14, UR9, URZ ;  /* 0x000000090e0e72a4 */ /* 0x000fc8000f8e02ff */
[----:B------:R-:W-:-:S03]  /*12df0*/  UIADD3 UR14, UP0, UPT, UR14, UR11, URZ ;  /* 0x0000000b0e0e7290 */ /* 0x000fc6000ff1e0ff */
[----:B------:R-:W-:Y:S01]  /*12e00*/  UMOV UR11, UR13 ;  /* 0x0000000d000b7c82 */ /* 0x000fe20008000000 */
[----:B------:R-:W-:Y:S02]  /*12e10*/  UIMAD.WIDE.U32 UR18, UR14, UR4, URZ ;  /* 0x000000040e1272a5 */ /* 0x000fe4000f8e00ff */
[----:B------:R-:W-:Y:S02]  /*12e20*/  UIADD3.X UR11, UPT, UPT, UR11, URZ, URZ, UP1, !UPT ;  /* 0x000000ff0b0b7290 */ /* 0x000fe40008ffe4ff */
[----:B------:R-:W-:Y:S02]  /*12e30*/  UIADD3 UR13, UPT, UPT, UR14, 0x1, URZ ;  /* 0x000000010e0d7890 */ /* 0x000fe4000fffe0ff */
[----:B------:R-:W-:Y:S02]  /*12e40*/  UIADD3.X UR12, UPT, UPT, URZ, UR11, URZ, UP0, !UPT ;  /* 0x0000000bff0c7290 */ /* 0x000fe400087fe4ff */
[----:B------:R-:W-:Y:S02]  /*12e50*/  UIMAD UR11, UR14, UR5, UR19 ;  /* 0x000000050e0b72a4 */ /* 0x000fe4000f8e0213 */
[----:B------:R-:W-:-:S02]  /*12e60*/  UIADD3 UR10, UP0, UPT, -UR18, UR6, URZ ;  /* 0x00000006120a7290 */ /* 0x000fc4000ff1e1ff */
[----:B------:R-:W-:Y:S02]  /*12e70*/  UIMAD UR11, UR12, UR4, UR11 ;  /* 0x000000040c0b72a4 */ /* 0x000fe4000f8e020b */
[----:B------:R-:W-:Y:S02]  /*12e80*/  UISETP.GE.U32.AND UP1, UPT, UR10, UR4, UPT ;  /* 0x000000040a00728c */ /* 0x000fe4000bf26070 */
[----:B------:R-:W-:Y:S02]  /*12e90*/  UIADD3.X UR9, UPT, UPT, ~UR11, UR9, URZ, UP0, !UPT ;  /* 0x000000090b097290 */ /* 0x000fe400087fe5ff */
[----:B------:R-:W-:Y:S02]  /*12ea0*/  UIADD3 UR12, UP0, UPT, -UR4, UR10, URZ ;  /* 0x0000000a040c7290 */ /* 0x000fe4000ff1e1ff */
[----:B------:R-:W-:Y:S02]  /*12eb0*/  UISETP.GE.U32.AND.EX UP1, UPT, UR9, UR5, UPT, UP1 ;  /* 0x000000050900728c */ /* 0x000fe4000bf26110 */
[----:B------:R-:W-:-:S02]  /*12ec0*/  UIADD3.X UR11, UPT, UPT, ~UR5, UR9, URZ, UP0, !UPT ;  /* 0x00000009050b7290 */ /* 0x000fc400087fe5ff */
[----:B------:R-:W-:Y:S02]  /*12ed0*/  USEL UR12, UR12, UR10, UP1 ;  /* 0x0000000a0c0c7287 */ /* 0x000fe40008800000 */
[----:B------:R-:W-:Y:S02]  /*12ee0*/  USEL UR11, UR11, UR9, UP1 ;  /* 0x000000090b0b7287 */ /* 0x000fe40008800000 */
[----:B------:R-:W-:Y:S02]  /*12ef0*/  USEL UR13, UR13, UR14, UP1 ;  /* 0x0000000e0d0d7287 */ /* 0x000fe40008800000 */
[----:B------:R-:W-:Y:S02]  /*12f00*/  UISETP.GE.U32.AND UP1, UPT, UR12, UR4, UPT ;  /* 0x000000040c00728c */ /* 0x000fe4000bf26070 */
[----:B------:R-:W-:Y:S02]  /*12f10*/  UISETP.NE.U32.AND UP0, UPT, UR4, URZ, UPT ;  /* 0x000000ff0400728c */ /* 0x000fe4000bf05070 */
[----:B------:R-:W-:-:S02]  /*12f20*/  UIADD3 UR9, UPT, UPT, UR13, 0x1, URZ ;  /* 0x000000010d097890 */ /* 0x000fc4000fffe0ff */
[----:B------:R-:W-:Y:S02]  /*12f30*/  UISETP.GE.U32.AND.EX UP1, UPT, UR11, UR5, UPT, UP1 ;  /* 0x000000050b00728c */ /* 0x000fe4000bf26110 */
[----:B------:R-:W-:Y:S02]  /*12f40*/  UISETP.NE.AND.EX UP0, UPT, UR5, URZ, UPT, UP0 ;  /* 0x000000ff0500728c */ /* 0x000fe4000bf05300 */
[----:B------:R-:W-:-:S04]  /*12f50*/  USEL UR9, UR9, UR13, UP1 ;  /* 0x0000000d09097287 */ /* 0x000fc80008800000 */
[----:B------:R-:W-:Y:S01]  /*12f60*/  USEL UR12, UR9, 0xffffffff, UP0 ;  /* 0xffffffff090c7887 */ /* 0x000fe20008000000 */
[----:B------:R-:W-:Y:S11]  /*12f70*/  RET.REL.NODEC R2 `(_ZN7cutlass13device_kernelINS_4gemm6kernel13GemmUniversalINS1_17GroupProblemShapeIN4cute5tupleIJiiiEEEEENS1_10collective13CollectiveMmaINS1_40MainloopSm100ArrayTmaUmmaWarpSpecializedILi25ELi8ELi4ENS6_IJNS5_1CILi2EEENSC_ILi1EEESE_EEEEENS6_IJNSC_ILi128EEESH_NSC_ILi64EEEEEENS_12float_e4m3_tEPNS6_IJlSE_NSC_ILi0EEEEEESK_SN_NS5_8TiledMMAINS5_8MMA_AtomIJNS5_10MMA_TraitsINS5_25SM100_MMA_F8F6F4_2x1SM_SSEJSK_SK_fSH_SH_NS5_17integral_constantINS5_4UMMA5MajorELSU_0EEESV_NSS_INST_7ScaleInELSW_0EEESX_EEEEEENS5_6LayoutINS6_IJSE_SE_SE_EEENS6_IJSL_SL_SL_EEEEENS6_IJNS5_10UnderscoreES14_S14_EEEEENS5_18SM100_TMA_2SM_LOADENS5_14ComposedLayoutINS5_7SwizzleILi2ELi4ELi3EEENS5_18smem_ptr_flag_bitsILi8EEENS10_INS6_IJNSC_ILi8EEESI_EEENS6_IJSI_SE_EEEEEEEvNS5_8identityES17_S1H_vS1I_EENS_8epilogue10collective18CollectiveEpilogueINS1K_31Sm100PtrArrayTmaWarpSpecializedILi4ELi2ELi16ELb1ELb0EEEJNS6_IJSI_SH_SI_EEENS6_IJNS10_ISI_SE_EENS10_INS6_IJNSC_ILi16EEESD_EEENS6_IJSE_SI_EEEEEEEENS_6half_tEPNS6_IJSE_lSL_EEES1W_S1Y_NS1K_6fusion15FusionCallbacksIS1O_NS1Z_17LinearCombinationIS1W_fS1W_fLNS_15FloatRoundStyleE2EEES1P_S1V_JEEENS5_5SM1004TMEM4LOAD26SM100_TMEM_LOAD_16dp256b2xENS5_13SM90_TMA_LOADENS18_INS19_ILi3ELi4ELi3EEENS1B_ILi16EEENS10_INS6_IJSI_S1D_EEES1T_EEEENS5_17SM75_U16x8_LDSM_TENS5_14SM90_TMA_STOREES2E_NS5_17SM90_U16x8_STSM_TENS5_39AutoVectorizingCopyWithAssumedAlignmentILi128EEEEEEvvEEEEvNT_6ParamsE) ;  /* 0xfffffed002207950 */ /* 0x000ff60003c3ffff */
.L_x_87:
[----:B------:R-:W-:Y:S01]  /*12f80*/  MOV R30, R18 ;  /* 0x00000012001e7202 */ /* 0x000fe20000000f00 */
[----:B------:R-:W-:-:S04]  /*12f90*/  IMAD.MOV.U32 R31, RZ, RZ, R3 ;  /* 0x000000ffff1f7224 */ /* 0x000fc800078e0003 */
[----:B------:R-:W1:Y:S08]  /*12fa0*/  I2F.U64.RP R22, R30 ;  /* 0x0000001e00167312 */ /* 0x000e700000309000 */
[----:B-1----:R-:W1:Y:S02]  /*12fb0*/  MUFU.RCP R24, R22 ;  /* 0x0000001600187308 */ /* 0x002e640000001000 */
[----:B-1----:R-:W-:-:S06]  /*12fc0*/  IADD3 R24, PT, PT, R24, 0x1ffffffe, RZ ;  /* 0x1ffffffe18187810 */ /* 0x002fcc0007ffe0ff */
[----:B------:R-:W1:Y:S02]  /*12fd0*/  F2I.U64.TRUNC R24, R24 ;  /* 0x0000001800187311 */ /* 0x000e64000020d800 */
[----:B-1----:R-:W-:Y:S01]  /*12fe0*/  IMAD.WIDE.U32 R20, R24, R18, RZ ;  /* 0x0000001218147225 */ /* 0x002fe200078e00ff */
[----:B------:R-:W-:-:S03]  /*12ff0*/  MOV R29, R24 ;  /* 0x00000018001d7202 */ /* 0x000fc60000000f00 */
[----:B------:R-:W-:Y:S01]  /*13000*/  IMAD R21, R24, R3, R21 ;  /* 0x0000000318157224 */ /* 0x000fe200078e0215 */
[----:B------:R-:W-:-:S03]  /*13010*/  IADD3 R27, P0, PT, RZ, -R20, RZ ;  /* 0x80000014ff1b7210 */ /* 0x000fc60007f1e0ff */
[----:B------:R-:W-:Y:S02]  /*13020*/  IMAD R20, R25, R18, R21 ;  /* 0x0000001219147224 */ /* 0x000fe400078e0215 */
[----:B------:R-:W-:-:S04]  /*13030*/  IMAD.HI.U32 R28, R24, R27, RZ ;  /* 0x0000001b181c7227 */ /* 0x000fc800078e00ff */
[----:B------:R-:W-:-:S04]  /*13040*/  IMAD.X R20, RZ, RZ, ~R20, P0 ;  /* 0x000000ffff147224 */ /* 0x000fc800000e0e14 */
[----:B------:R-:W-:-:S04]  /*13050*/  IMAD.WIDE.U32 R28, P2, R24, R20, R28 ;  /* 0x00000014181c7225 */ /* 0x000fc8000784001c */
[C---:B------:R-:W-:Y:S02]  /*13060*/  IMAD R26, R25.reuse, R20, RZ ;  /* 0x00000014191a7224 */ /* 0x040fe400078e02ff */
[----:B------:R-:W-:-:S04]  /*13070*/  IMAD.HI.U32 R27, P1, R25, R27, R28 ;  /* 0x0000001b191b7227 */ /* 0x000fc8000782001c */
[----:B------:R-:W-:Y:S01]  /*13080*/  IMAD.HI.U32 R20, R25, R20, RZ ;  /* 0x0000001419147227 */ /* 0x000fe200078e00ff */
[----:B------:R-:W-:-:S03]  /*13090*/  IADD3 R27, P0, PT, R26, R27, RZ ;  /* 0x0000001b1a1b7210 */ /* 0x000fc60007f1e0ff */
[----:B------:R-:W-:Y:S02]  /*130a0*/  IMAD.X R25, R20, 0x1, R25, P2 ;  /* 0x0000000114197824 */ /* 0x000fe400010e0619 */
[----:B------:R-:W-:-:S03]  /*130b0*/  IMAD.WIDE.U32 R28, R27, R18, RZ ;  /* 0x000000121b1c7225 */ /* 0x000fc600078e00ff */
[----:B------:R-:W-:Y:S01]  /*130c0*/  IADD3.X R25, PT, PT, RZ, RZ, R25, P0, P1 ;  /* 0x000000ffff197210 */ /* 0x000fe200007e2419 */
[----:B------:R-:W-:Y:S01]  /*130d0*/  IMAD R20, R27, R3, R29 ;  /* 0x000000031b147224 */ /* 0x000fe200078e021d */
[----:B------:R-:W-:-:S03]  /*130e0*/  IADD3 R21, P0, PT, RZ, -R28, RZ ;  /* 0x8000001cff157210 */ /* 0x000fc60007f1e0ff */
[----:B------:R-:W-:Y:S02]  /*130f0*/  IMAD R20, R25, R18, R20 ;  /* 0x0000001219147224 */ /* 0x000fe400078e0214 */
[----:B------:R-:W-:-:S03]  /*13100*/  IMAD.HI.U32 R26, R27, R21, RZ ;  /* 0x000000151b1a7227 */ /* 0x000fc600078e00ff */
[----:B------:R-:W-:-:S05]  /*13110*/  IADD3.X R20, PT, PT, RZ, ~R20, RZ, P0, !PT ;  /* 0x80000014ff147210 */ /* 0x000fca00007fe4ff */
[----:B------:R-:W-:-:S04]  /*13120*/  IMAD.WIDE.U32 R26, P2, R27, R20, R26 ;  /* 0x000000141b1a7225 */ /* 0x000fc8000784001a */
[C---:B------:R-:W-:Y:S02]  /*13130*/  IMAD R22, R25.reuse, R20, RZ ;  /* 0x0000001419167224 */ /* 0x040fe400078e02ff */
[----:B------:R-:W-:-:S04]  /*13140*/  IMAD.HI.U32 R21, P1, R25, R21, R26 ;  /* 0x0000001519157227 */ /* 0x000fc8000782001a */
[----:B------:R-:W-:Y:S02]  /*13150*/  HFMA2 R27, -RZ, RZ, 0, 0 ;  /* 0x00000000ff1b7431 */ /* 0x000fe400000001ff */
[----:B------:R-:W-:Y:S01]  /*13160*/  IMAD.HI.U32 R20, R25, R20, RZ ;  /* 0x0000001419147227 */ /* 0x000fe200078e00ff */
[----:B------:R-:W-:-:S03]  /*13170*/  IADD3 R24, P0, PT, R22, R21, RZ ;  /* 0x0000001516187210 */ /* 0x000fc60007f1e0ff */
[----:B------:R-:W-:Y:S02]  /*13180*/  IMAD.X R20, R20, 0x1, R25, P2 ;  /* 0x0000000114147824 */ /* 0x000fe400010e0619 */
[----:B------:R-:W-:-:S03]  /*13190*/  IMAD.HI.U32 R26, R24, R19, RZ ;  /* 0x00000013181a7227 */ /* 0x000fc600078e00ff */
[----:B------:R-:W-:Y:S01]  /*131a0*/  IADD3.X R22, PT, PT, RZ, RZ, R20, P0, P1 ;  /* 0x000000ffff167210 */ /* 0x000fe200007e2414 */
[----:B------:R-:W-:-:S04]  /*131b0*/  IMAD.WIDE.U32 R24, R24, R15, R26 ;  /* 0x0000000f18187225 */ /* 0x000fc800078e001a */
[C---:B------:R-:W-:Y:S02]  /*131c0*/  IMAD R20, R22.reuse, R15, RZ ;  /* 0x0000000f16147224 */ /* 0x040fe400078e02ff */
[----:B------:R-:W-:-:S04]  /*131d0*/  IMAD.HI.U32 R25, P1, R22, R19, R24 ;  /* 0x0000001316197227 */ /* 0x000fc80007820018 */
[----:B------:R-:W-:Y:S01]  /*131e0*/  IMAD.HI.U32 R21, R22, R15, RZ ;  /* 0x0000000f16157227 */ /* 0x000fe200078e00ff */
[----:B------:R-:W-:-:S04]  /*131f0*/  IADD3 R20, P0, PT, R20, R25, RZ ;  /* 0x0000001914147210 */ /* 0x000fc80007f1e0ff */
[----:B------:R-:W-:Y:S01]  /*13200*/  IADD3.X R21, PT, PT, R21, RZ, RZ, P1, !PT ;  /* 0x000000ff15157210 */ /* 0x000fe20000ffe4ff */
[----:B------:R-:W-:-:S04]  /*13210*/  IMAD.WIDE.U32 R24, R20, R18, RZ ;  /* 0x0000001214187225 */ /* 0x000fc800078e00ff */
[----:B------:R-:W-:Y:S01]  /*13220*/  IMAD.X R22, RZ, RZ, R21, P0 ;  /* 0x000000ffff167224 */ /* 0x000fe200000e0615 */
[----:B------:R-:W-:Y:S01]  /*13230*/  IADD3 R19, P0, PT, -R24, R19, RZ ;  /* 0x0000001318137210 */ /* 0x000fe20007f1e1ff */
[----:B------:R-:W-:-:S03]  /*13240*/  IMAD R21, R20, R3, R25 ;  /* 0x0000000314157224 */ /* 0x000fc600078e0219 */
[-C--:B------:R-:W-:Y:S01]  /*13250*/  ISETP.GE.U32.AND P2, PT, R19, R18.reuse, PT ;  /* 0x000000121300720c */ /* 0x080fe20003f46070 */
[----:B------:R-:W-:Y:S01]  /*13260*/  IMAD R22, R22, R18, R21 ;  /* 0x0000001216167224 */ /* 0x000fe200078e0215 */
[----:B------:R-:W-:Y:S01]  /*13270*/  IADD3 R24, P1, PT, -R18, R19, RZ ;  /* 0x0000001312187210 */ /* 0x000fe20007f3e1ff */
[----:B------:R-:W-:-:S03]  /*13280*/  VIADD R21, R20, 0x1 ;  /* 0x0000000114157836 */ /* 0x000fc60000000000 */
[----:B------:R-:W-:-:S04]  /*13290*/  IADD3.X R22, PT, PT, ~R22, R15, RZ, P0, !PT ;  /* 0x0000000f16167210 */ /* 0x000fc800007fe5ff */
[----:B------:R-:W-:Y:S02]  /*132a0*/  ISETP.GE.U32.AND.EX P0, PT, R22, R3, PT, P2 ;  /* 0x000000031600720c */ /* 0x000fe40003f06120 */
[-C--:B------:R-:W-:Y:S02]  /*132b0*/  IADD3.X R15, PT, PT, ~R3, R22.reuse, RZ, P1, !PT ;  /* 0x00000016030f7210 */ /* 0x080fe40000ffe5ff */
[----:B------:R-:W-:Y:S02]  /*132c0*/  SEL R19, R24, R19, P0 ;  /* 0x0000001318137207 */ /* 0x000fe40000000000 */
[----:B------:R-:W-:Y:S02]  /*132d0*/  SEL R22, R15, R22, P0 ;  /* 0x000000160f167207 */ /* 0x000fe40000000000 */
[----:B------:R-:W-:Y:S02]  /*132e0*/  SEL R21, R21, R20, P0 ;  /* 0x0000001415157207 */ /* 0x000fe40000000000 */
[----:B------:R-:W-:-:S02]  /*132f0*/  ISETP.GE.U32.AND P1, PT, R19, R18, PT ;  /* 0x000000121300720c */ /* 0x000fc40003f26070 */
[----:B------:R-:W-:Y:S02]  /*13300*/  ISETP.NE.U32.AND P0, PT, R18, RZ, PT ;  /* 0x000000ff1200720c */ /* 0x000fe40003f05070 */
[----:B------:R-:W-:Y:S02]  /*13310*/  IADD3 R20, PT, PT, R21, 0x1, RZ ;  /* 0x0000000115147810 */ /* 0x000fe40007ffe0ff */
[----:B------:R-:W-:Y:S02]  /*13320*/  ISETP.GE.U32.AND.EX P1, PT, R22, R3, PT, P1 ;  /* 0x000000031600720c */ /* 0x000fe40003f26110 */
[----:B------:R-:W-:Y:S02]  /*13330*/  ISETP.NE.AND.EX P0, PT, R3, RZ, PT, P0 ;  /* 0x000000ff0300720c */ /* 0x000fe40003f05300 */
[----:B------:R-:W-:Y:S02]  /*13340*/  MOV R3, 0x0 ;  /* 0x0000000000037802 */ /* 0x000fe40000000f00 */
[----:B------:R-:W-:-:S04]  /*13350*/  SEL R20, R20, R21, P1 ;  /* 0x0000001514147207 */ /* 0x000fc80000800000 */
[----:B------:R-:W-:Y:S01]  /*13360*/  SEL R20, R20, 0xffffffff, P0 ;  /* 0xffffffff14147807 */ /* 0x000fe20000000000 */
[----:B------:R-:W-:Y:S06]  /*13370*/  RET.REL.NODEC R2 `(_ZN7cutlass13device_kernelINS_4gemm6kernel13GemmUniversalINS1_17GroupProblemShapeIN4cute5tupleIJiiiEEEEENS1_10collective13CollectiveMmaINS1_40MainloopSm100ArrayTmaUmmaWarpSpecializedILi25ELi8ELi4ENS6_IJNS5_1CILi2EEENSC_ILi1EEESE_EEEEENS6_IJNSC_ILi128EEESH_NSC_ILi64EEEEEENS_12float_e4m3_tEPNS6_IJlSE_NSC_ILi0EEEEEESK_SN_NS5_8TiledMMAINS5_8MMA_AtomIJNS5_10MMA_TraitsINS5_25SM100_MMA_F8F6F4_2x1SM_SSEJSK_SK_fSH_SH_NS5_17integral_constantINS5_4UMMA5MajorELSU_0EEESV_NSS_INST_7ScaleInELSW_0EEESX_EEEEEENS5_6LayoutINS6_IJSE_SE_SE_EEENS6_IJSL_SL_SL_EEEEENS6_IJNS5_10UnderscoreES14_S14_EEEEENS5_18SM100_TMA_2SM_LOADENS5_14ComposedLayoutINS5_7SwizzleILi2ELi4ELi3EEENS5_18smem_ptr_flag_bitsILi8EEENS10_INS6_IJNSC_ILi8EEESI_EEENS6_IJSI_SE_EEEEEEEvNS5_8identityES17_S1H_vS1I_EENS_8epilogue10collective18CollectiveEpilogueINS1K_31Sm100PtrArrayTmaWarpSpecializedILi4ELi2ELi16ELb1ELb0EEEJNS6_IJSI_SH_SI_EEENS6_IJNS10_ISI_SE_EENS10_INS6_IJNSC_ILi16EEESD_EEENS6_IJSE_SI_EEEEEEEENS_6half_tEPNS6_IJSE_lSL_EEES1W_S1Y_NS1K_6fusion15FusionCallbacksIS1O_NS1Z_17LinearCombinationIS1W_fS1W_fLNS_15FloatRoundStyleE2EEES1P_S1V_JEEENS5_5SM1004TMEM4LOAD26SM100_TMEM_LOAD_16dp256b2xENS5_13SM90_TMA_LOADENS18_INS19_ILi3ELi4ELi3EEENS1B_ILi16EEENS10_INS6_IJSI_S1D_EEES1T_EEEENS5_17SM75_U16x8_LDSM_TENS5_14SM90_TMA_STOREES2E_NS5_17SM90_U16x8_STSM_TENS5_39AutoVectorizingCopyWithAssumedAlignmentILi128EEEEEEvvEEEEvNT_6ParamsE) ;  /* 0xfffffecc02207950 */ /* 0x000fec0003c3ffff */
.L_x_357:
[----:B------:R-:W-:-:S00]  /*13380*/  BRA `(.L_x_357) ;  /* 0xfffffffc00fc7947 */ /* 0x000fc0000383ffff */
[----:B------:R-:W-:-:S00]  /*13390*/  NOP ;  /* 0x0000000000007918 */ /* 0x000fc00000000000 */
        /* <DEDUP_REMOVED lines=14> */
.L_x_369:


//--------------------- .nv.global.init           --------------------------
	.section	.nv.global.init,"aw",@progbits
.nv.global.init:
	.type		$str$26,@object
	.size		$str$26,($str$27 - $str$26)
$str$26:
        /*0000*/ 	.byte	0x28, 0x61, 0x64, 0x64, 0x72, 0x65, 0x73, 0x73, 0x20, 0x26, 0x20, 0x6d, 0x61, 0x73, 0x6b, 0x29
        /*0010*/ 	.byte	0x20, 0x3d, 0x3d, 0x20, 0x30, 0x00
	.type		$str$27,@object
	.size		$str$27,($str$25 - $str$27)
$str$27:
        /*0016*/ 	.byte	0x2f, 0x74, 0x6d, 0x70, 0x2f, 0x63, 0x75, 0x74, 0x6c, 0x61, 0x73, 0x73, 0x5f, 0x73, 0x77, 0x65
        /*0026*/ 	.byte	0x65, 0x70, 0x5f, 0x73, 0x72, 0x63, 0x2f, 0x69, 0x6e, 0x63, 0x6c, 0x75, 0x64, 0x65, 0x2f, 0x63
        /*0036*/ 	.byte	0x75, 0x74, 0x65, 0x2f, 0x70, 0x6f, 0x69, 0x6e, 0x74, 0x65, 0x72, 0x5f, 0x66, 0x6c, 0x61, 0x67
        /*0046*/ 	.byte	0x67, 0x65, 0x64, 0x2e, 0x68, 0x70, 0x70, 0x00
	.type		$str$25,@object
	.size		$str$25,($str$24 - $str$25)
$str$25:
        /*004e*/ 	.byte	0x2f, 0x74, 0x6d, 0x70, 0x2f, 0x63, 0x75, 0x74, 0x6c, 0x61, 0x73, 0x73, 0x5f, 0x73, 0x77, 0x65
        /*005e*/ 	.byte	0x65, 0x70, 0x5f, 0x73, 0x72, 0x63, 0x2f, 0x69, 0x6e, 0x63, 0x6c, 0x75, 0x64, 0x65, 0x2f, 0x63
        /*006e*/ 	.byte	0x75, 0x74, 0x65, 0x2f, 0x61, 0x74, 0x6f, 0x6d, 0x2f, 0x63, 0x6f, 0x70, 0x79, 0x5f, 0x74, 0x72
        /*007e*/ 	.byte	0x61, 0x69, 0x74, 0x73, 0x5f, 0x73, 0x6d, 0x31, 0x30, 0x30, 0x2e, 0x68, 0x70, 0x70, 0x00
	.type		$str$24,@object
	.size		$str$24,(__unnamed_1 - $str$24)
$str$24:
        /*008d*/ 	.byte	0x28, 0x28, 0x75, 0x69, 0x6e, 0x74, 0x33, 0x32, 0x5f, 0x74, 0x28, 0x74, 0x68, 0x72, 0x65, 0x61
        /*009d*/ 	.byte	0x64, 0x49, 0x64, 0x78, 0x2e, 0x78, 0x29, 0x20, 0x2f, 0x20, 0x33, 0x32, 0x29, 0x20, 0x25, 0x20
        /*00ad*/ 	.byte	0x34, 0x29, 0x20, 0x3d, 0x3d, 0x20, 0x28, 0x28, 0x28, 0x74, 0x6d, 0x65, 0x6d, 0x5f, 0x61, 0x64
        /*00bd*/ 	.byte	0x64, 0x72, 0x20, 0x3e, 0x3e, 0x20, 0x31, 0x36, 0x29, 0x20, 0x2f, 0x20, 0x33, 0x32, 0x29, 0x20
        /*00cd*/ 	.byte	0x25, 0x20, 0x34, 0x29, 0x00
	.type		__unnamed_1,@object
	.size		__unnamed_1,(__unnamed_2 - __unnamed_1)
__unnamed_1:
        /*00d2*/ 	.byte	0x61, 0x75, 0x74, 0x6f, 0x20, 0x63, 0x75, 0x74, 0x65, 0x3a, 0x3a, 0x61, 0x73, 0x5f, 0x70, 0x6f
        /* <DEDUP_REMOVED lines=24> */
        /*0262*/ 	.byte	0x3e, 0x3e, 0x3e, 0x5d, 0x00
	.type		__unnamed_2,@object
	.size		__unnamed_2,(.L_2 - __unnamed_2)
__unnamed_2:
        /* <DEDUP_REMOVED lines=42> */
        /*0507*/ 	.byte	0x3e, 0x5d, 0x00
.L_2:


//--------------------- .nv.shared._ZN7cutlass13device_kernelINS_4gemm6kernel13GemmUniversalINS1_17GroupProblemShapeIN4cute5tupleIJiiiEEEEENS1_10collective13CollectiveMmaINS1_40MainloopSm100ArrayTmaUmmaWarpSpecializedILi25ELi8ELi4ENS6_IJNS5_1CILi2EEENSC_ILi1EEESE_EEEEENS6_IJNSC_ILi128EEESH_NSC_ILi64EEEEEENS_12float_e4m3_tEPNS6_IJlSE_NSC_ILi0EEEEEESK_SN_NS5_8TiledMMAINS5_8MMA_AtomIJNS5_10MMA_TraitsINS5_25SM100_MMA_F8F6F4_2x1SM_SSEJSK_SK_fSH_SH_NS5_17integral_constantINS5_4UMMA5MajorELSU_0EEESV_NSS_INST_7ScaleInELSW_0EEESX_EEEEEENS5_6LayoutINS6_IJSE_SE_SE_EEENS6_IJSL_SL_SL_EEEEENS6_IJNS5_10UnderscoreES14_S14_EEEEENS5_18SM100_TMA_2SM_LOADENS5_14ComposedLayoutINS5_7SwizzleILi2ELi4ELi3EEENS5_18smem_ptr_flag_bitsILi8EEENS10_INS6_IJNSC_ILi8EEESI_EEENS6_IJSI_SE_EEEEEEEvNS5_8identityES17_S1H_vS1I_EENS_8epilogue10collective18CollectiveEpilogueINS1K_31Sm100PtrArrayTmaWarpSpecializedILi4ELi2ELi16ELb1ELb0EEEJNS6_IJSI_SH_SI_EEENS6_IJNS10_ISI_SE_EENS10_INS6_IJNSC_ILi16EEESD_EEENS6_IJSE_SI_EEEEEEEENS_6half_tEPNS6_IJSE_lSL_EEES1W_S1Y_NS1K_6fusion15FusionCallbacksIS1O_NS1Z_17LinearCombinationIS1W_fS1W_fLNS_15FloatRoundStyleE2EEES1P_S1V_JEEENS5_5SM1004TMEM4LOAD26SM100_TMEM_LOAD_16dp256b2xENS5_13SM90_TMA_LOADENS18_INS19_ILi3ELi4ELi3EEENS1B_ILi16EEENS10_INS6_IJSI_S1D_EEES1T_EEEENS5_17SM75_U16x8_LDSM_TENS5_14SM90_TMA_STOREES2E_NS5_17SM90_U16x8_STSM_TENS5_39AutoVectorizingCopyWithAssumedAlignmentILi128EEEEEEvvEEEEvNT_6ParamsE --------------------------
	.section	.nv.shared._ZN7cutlass13device_kernelINS_4gemm6kernel13GemmUniversalINS1_17GroupProblemShapeIN4cute5tupleIJiiiEEEEENS1_10collective13CollectiveMmaINS1_40MainloopSm100ArrayTmaUmmaWarpSpecializedILi25ELi8ELi4ENS6_IJNS5_1CILi2EEENSC_ILi1EEESE_EEEEENS6_IJNSC_ILi128EEESH_NSC_ILi64EEEEEENS_12float_e4m3_tEPNS6_IJlSE_NSC_ILi0EEEEEESK_SN_NS5_8TiledMMAINS5_8MMA_AtomIJNS5_10MMA_TraitsINS5_25SM100_MMA_F8F6F4_2x1SM_SSEJSK_SK_fSH_SH_NS5_17integral_constantINS5_4UMMA5MajorELSU_0EEESV_NSS_INST_7ScaleInELSW_0EEESX_EEEEEENS5_6LayoutINS6_IJSE_SE_SE_EEENS6_IJSL_SL_SL_EEEEENS6_IJNS5_10UnderscoreES14_S14_EEEEENS5_18SM100_TMA_2SM_LOADENS5_14ComposedLayoutINS5_7SwizzleILi2ELi4ELi3EEENS5_18smem_ptr_flag_bitsILi8EEENS10_INS6_IJNSC_ILi8EEESI_EEENS6_IJSI_SE_EEEEEEEvNS5_8identityES17_S1H_vS1I_EENS_8epilogue10collective18CollectiveEpilogueINS1K_31Sm100PtrArrayTmaWarpSpecializedILi4ELi2ELi16ELb1ELb0EEEJNS6_IJSI_SH_SI_EEENS6_IJNS10_ISI_SE_EENS10_INS6_IJNSC_ILi16EEESD_EEENS6_IJSE_SI_EEEEEEEENS_6half_tEPNS6_IJSE_lSL_EEES1W_S1Y_NS1K_6fusion15FusionCallbacksIS1O_NS1Z_17LinearCombinationIS1W_fS1W_fLNS_15FloatRoundStyleE2EEES1P_S1V_JEEENS5_5SM1004TMEM4LOAD26SM100_TMEM_LOAD_16dp256b2xENS5_13SM90_TMA_LOADENS18_INS19_ILi3ELi4ELi3EEENS1B_ILi16EEENS10_INS6_IJSI_S1D_EEES1T_EEEENS5_17SM75_U16x8_LDSM_TENS5_14SM90_TMA_STOREES2E_NS5_17SM90_U16x8_STSM_TENS5_39AutoVectorizingCopyWithAssumedAlignmentILi128EEEEEEvvEEEEvNT_6ParamsE,"aw",@nobits
	.sectionflags	@""
	.align	16
	.zero		1024


//--------------------- .nv.shared.reserved.0     --------------------------
	.section	.nv.shared.reserved.0,"aw",@nobits
	.weak		__nv_reservedSMEM_offset_0_alias
	.size		__nv_reservedSMEM_offset_0_alias, 0, 64
	.other		__nv_reservedSMEM_offset_0_alias,@"STO_CUDA_RESERVED_SHARED STV_DEFAULT"
__nv_reservedSMEM_offset_0_alias:
	.zero		0
.nv.shared.reserved.0:
	.zero		64
	.weak		__nv_reservedSMEM_tcgen05_partition
	.type		__nv_reservedSMEM_tcgen05_partition,@object
	.size		__nv_reservedSMEM_tcgen05_partition,(.L_0 - __nv_reservedSMEM_tcgen05_partition)
__nv_reservedSMEM_tcgen05_partition:
	.zero		32
.L_0:


//--------------------- .nv.global                --------------------------
	.section	.nv.global,"aw",@nobits
.nv.global:
	.type		_ZN39_INTERNAL_80643204_4_k_cu_91c5404c_27664cute1_E,@object
	.size		_ZN39_INTERNAL_80643204_4_k_cu_91c5404c_27664cute1_E,(_ZN39_INTERNAL_80643204_4_k_cu_91c5404c_27664cuda3std3__45__cpo6cbeginE - _ZN39_INTERNAL_80643204_4_k_cu_91c5404c_27664cute1_E)
_ZN39_INTERNAL_80643204_4_k_cu_91c5404c_27664cute1_E:
	.zero		1
	.type		_ZN39_INTERNAL_80643204_4_k_cu_91c5404c_27664cuda3std3__45__cpo6cbeginE,@object
	.size		_ZN39_INTERNAL_80643204_4_k_cu_91c5404c_27664cuda3std3__45__cpo6cbeginE,(_ZN39_INTERNAL_80643204_4_k_cu_91c5404c_27664cuda3std3__48in_placeE - _ZN39_INTERNAL_80643204_4_k_cu_91c5404c_27664cuda3std3__45__cpo6cbeginE)
_ZN39_INTERNAL_80643204_4_k_cu_91c5404c_27664cuda3std3__45__cpo6cbeginE:
	.zero		1
	.type		_ZN39_INTERNAL_80643204_4_k_cu_91c5404c_27664cuda3std3__48in_placeE,@object
	.size		_ZN39_INTERNAL_80643204_4_k_cu_91c5404c_27664cuda3std3__48in_placeE,(_ZN39_INTERNAL_80643204_4_k_cu_91c5404c_27664cuda3std6ranges3__45__cpo9iter_moveE - _ZN39_INTERNAL_80643204_4_k_cu_91c5404c_27664cuda3std3__48in_placeE)
_ZN39_INTERNAL_80643204_4_k_cu_91c5404c_27664cuda3std3__48in_placeE:
	.zero		1
	.type		_ZN39_INTERNAL_80643204_4_k_cu_91c5404c_27664cuda3std6ranges3__45__cpo9iter_moveE,@object
	.size		_ZN39_INTERNAL_80643204_4_k_cu_91c5404c_27664cuda3std6ranges3__45__cpo9iter_moveE,(_ZN39_INTERNAL_80643204_4_k_cu_91c5404c_27664cuda3std3__45__cpo5beginE - _ZN39_INTERNAL_80643204_4_k_cu_91c5404c_27664cuda3std6ranges3__45__cpo9iter_moveE)
_ZN39_INTERNAL_80643204_4_k_cu_91c5404c_27664cuda3std6ranges3__45__cpo9iter_moveE:
	.zero		1
	.type		_ZN39_INTERNAL_80643204_4_k_cu_91c5404c_27664cuda3std3__45__cpo5beginE,@object
	.size		_ZN39_INTERNAL_80643204_4_k_cu_91c5404c_27664cuda3std3__45__cpo5beginE,(_ZN39_INTERNAL_80643204_4_k_cu_91c5404c_27664cuda3std3__441_GLOBAL__N__80643204_4_k_cu_91c5404c_27666ignoreE - _ZN39_INTERNAL_80643204_4_k_cu_91c5404c_27664cuda3std3__45__cpo5beginE)
_ZN39_INTERNAL_80643204_4_k_cu_91c5404c_27664cuda3std3__45__cpo5beginE:
	.zero		1
	.type		_ZN39_INTERNAL_80643204_4_k_cu_91c5404c_27664cuda3std3__441_GLOBAL__N__80643204_4_k_cu_91c5404c_27666ignoreE,@object
	.size		_ZN39_INTERNAL_80643204_4_k_cu_91c5404c_27664cuda3std3__441_GLOBAL__N__80643204_4_k_cu_91c5404c_27666ignoreE,(_ZN39_INTERNAL_80643204_4_k_cu_91c5404c_27664cute7productE - _ZN39_INTERNAL_80643204_4_k_cu_91c5404c_27664cuda3std3__441_GLOBAL__N__80643204_4_k_cu_91c5404c_27666ignoreE)
_ZN39_INTERNAL_80643204_4_k_cu_91c5404c_27664cuda3std3__441_GLOBAL__N__80643204_4_k_cu_91c5404c_27666ignoreE:
	.zero		1
	.type		_ZN39_INTERNAL_80643204_4_k_cu_91c5404c_27664cute7productE,@object
	.size		_ZN39_INTERNAL_80643204_4_k_cu_91c5404c_27664cute7productE,(_ZN39_INTERNAL_80643204_4_k_cu_91c5404c_27664cuda3std3__45__cpo3endE - _ZN39_INTERNAL_80643204_4_k_cu_91c5404c_27664cute7productE)
_ZN39_INTERNAL_80643204_4_k_cu_91c5404c_27664cute7productE:
	.zero		1
	.type		_ZN39_INTERNAL_80643204_4_k_cu_91c5404c_27664cuda3std3__45__cpo3endE,@object
	.size		_ZN39_INTERNAL_80643204_4_k_cu_91c5404c_27664cuda3std3__45__cpo3endE,(_ZN39_INTERNAL_80643204_4_k_cu_91c5404c_27664cuda3std3__419piecewise_constructE - _ZN39_INTERNAL_80643204_4_k_cu_91c5404c_27664cuda3std3__45__cpo3endE)
_ZN39_INTERNAL_80643204_4_k_cu_91c5404c_27664cuda3std3__45__cpo3endE:
	.zero		1
	.type		_ZN39_INTERNAL_80643204_4_k_cu_91c5404c_27664cuda3std3__419piecewise_constructE,@object
	.size		_ZN39_INTERNAL_80643204_4_k_cu_91c5404c_27664cuda3std3__419piecewise_constructE,(_ZN39_INTERNAL_80643204_4_k_cu_91c5404c_27664cuda3std3__45__cpo4cendE - _ZN39_INTERNAL_80643204_4_k_cu_91c5404c_27664cuda3std3__419piecewise_constructE)
_ZN39_INTERNAL_80643204_4_k_cu_91c5404c_27664cuda3std3__419piecewise_constructE:
	.zero		1
	.type		_ZN39_INTERNAL_80643204_4_k_cu_91c5404c_27664cuda3std3__45__cpo4cendE,@object
	.size		_ZN39_INTERNAL_80643204_4_k_cu_91c5404c_27664cuda3std3__45__cpo4cendE,(_ZN39_INTERNAL_80643204_4_k_cu_91c5404c_27664cuda3std6ranges3__45__cpo4swapE - _ZN39_INTERNAL_80643204_4_k_cu_91c5404c_27664cuda3std3__45__cpo4cendE)
_ZN39_INTERNAL_80643204_4_k_cu_91c5404c_27664cuda3std3__45__cpo4cendE:
	.zero		1
	.type		_ZN39_INTERNAL_80643204_4_k_cu_91c5404c_27664cuda3std6ranges3__45__cpo4swapE,@object
	.size		_ZN39_INTERNAL_80643204_4_k_cu_91c5404c_27664cuda3std6ranges3__45__cpo4swapE,(.L_10 - _ZN39_INTERNAL_80643204_4_k_cu_91c5404c_27664cuda3std6ranges3__45__cpo4swapE)
_ZN39_INTERNAL_80643204_4_k_cu_91c5404c_27664cuda3std6ranges3__45__cpo4swapE:
	.zero		1
.L_10:


//--------------------- .nv.constant0._ZN7cutlass13device_kernelINS_4gemm6kernel13GemmUniversalINS1_17GroupProblemShapeIN4cute5tupleIJiiiEEEEENS1_10collective13CollectiveMmaINS1_40MainloopSm100ArrayTmaUmmaWarpSpecializedILi25ELi8ELi4ENS6_IJNS5_1CILi2EEENSC_ILi1EEESE_EEEEENS6_IJNSC_ILi128EEESH_NSC_ILi64EEEEEENS_12float_e4m3_tEPNS6_IJlSE_NSC_ILi0EEEEEESK_SN_NS5_8TiledMMAINS5_8MMA_AtomIJNS5_10MMA_TraitsINS5_25SM100_MMA_F8F6F4_2x1SM_SSEJSK_SK_fSH_SH_NS5_17integral_constantINS5_4UMMA5MajorELSU_0EEESV_NSS_INST_7ScaleInELSW_0EEESX_EEEEEENS5_6LayoutINS6_IJSE_SE_SE_EEENS6_IJSL_SL_SL_EEEEENS6_IJNS5_10UnderscoreES14_S14_EEEEENS5_18SM100_TMA_2SM_LOADENS5_14ComposedLayoutINS5_7SwizzleILi2ELi4ELi3EEENS5_18smem_ptr_flag_bitsILi8EEENS10_INS6_IJNSC_ILi8EEESI_EEENS6_IJSI_SE_EEEEEEEvNS5_8identityES17_S1H_vS1I_EENS_8epilogue10collective18CollectiveEpilogueINS1K_31Sm100PtrArrayTmaWarpSpecializedILi4ELi2ELi16ELb1ELb0EEEJNS6_IJSI_SH_SI_EEENS6_IJNS10_ISI_SE_EENS10_INS6_IJNSC_ILi16EEESD_EEENS6_IJSE_SI_EEEEEEEENS_6half_tEPNS6_IJSE_lSL_EEES1W_S1Y_NS1K_6fusion15FusionCallbacksIS1O_NS1Z_17LinearCombinationIS1W_fS1W_fLNS_15FloatRoundStyleE2EEES1P_S1V_JEEENS5_5SM1004TMEM4LOAD26SM100_TMEM_LOAD_16dp256b2xENS5_13SM90_TMA_LOADENS18_INS19_ILi3ELi4ELi3EEENS1B_ILi16EEENS10_INS6_IJSI_S1D_EEES1T_EEEENS5_17SM75_U16x8_LDSM_TENS5_14SM90_TMA_STOREES2E_NS5_17SM90_U16x8_STSM_TENS5_39AutoVectorizingCopyWithAssumedAlignmentILi128EEEEEEvvEEEEvNT_6ParamsE --------------------------
	.section	.nv.constant0._ZN7cutlass13device_kernelINS_4gemm6kernel13GemmUniversalINS1_17GroupProblemShapeIN4cute5tupleIJiiiEEEEENS1_10collective13CollectiveMmaINS1_40MainloopSm100ArrayTmaUmmaWarpSpecializedILi25ELi8ELi4ENS6_IJNS5_1CILi2EEENSC_ILi1EEESE_EEEEENS6_IJNSC_ILi128EEESH_NSC_ILi64EEEEEENS_12float_e4m3_tEPNS6_IJlSE_NSC_ILi0EEEEEESK_SN_NS5_8TiledMMAINS5_8MMA_AtomIJNS5_10MMA_TraitsINS5_25SM100_MMA_F8F6F4_2x1SM_SSEJSK_SK_fSH_SH_NS5_17integral_constantINS5_4UMMA5MajorELSU_0EEESV_NSS_INST_7ScaleInELSW_0EEESX_EEEEEENS5_6LayoutINS6_IJSE_SE_SE_EEENS6_IJSL_SL_SL_EEEEENS6_IJNS5_10UnderscoreES14_S14_EEEEENS5_18SM100_TMA_2SM_LOADENS5_14ComposedLayoutINS5_7SwizzleILi2ELi4ELi3EEENS5_18smem_ptr_flag_bitsILi8EEENS10_INS6_IJNSC_ILi8EEESI_EEENS6_IJSI_SE_EEEEEEEvNS5_8identityES17_S1H_vS1I_EENS_8epilogue10collective18CollectiveEpilogueINS1K_31Sm100PtrArrayTmaWarpSpecializedILi4ELi2ELi16ELb1ELb0EEEJNS6_IJSI_SH_SI_EEENS6_IJNS10_ISI_SE_EENS10_INS6_IJNSC_ILi16EEESD_EEENS6_IJSE_SI_EEEEEEEENS_6half_tEPNS6_IJSE_lSL_EEES1W_S1Y_NS1K_6fusion15FusionCallbacksIS1O_NS1Z_17LinearCombinationIS1W_fS1W_fLNS_15FloatRoundStyleE2EEES1P_S1V_JEEENS5_5SM1004TMEM4LOAD26SM100_TMEM_LOAD_16dp256b2xENS5_13SM90_TMA_LOADENS18_INS19_ILi3ELi4ELi3EEENS1B_ILi16EEENS10_INS6_IJSI_S1D_EEES1T_EEEENS5_17SM75_U16x8_LDSM_TENS5_14SM90_TMA_STOREES2E_NS5_17SM90_U16x8_STSM_TENS5_39AutoVectorizingCopyWithAssumedAlignmentILi128EEEEEEvvEEEEvNT_6ParamsE,"a",@progbits
	.sectionflags	@""
	.align	4
.nv.constant0._ZN7cutlass13device_kernelINS_4gemm6kernel13GemmUniversalINS1_17GroupProblemShapeIN4cute5tupleIJiiiEEEEENS1_10collective13CollectiveMmaINS1_40MainloopSm100ArrayTmaUmmaWarpSpecializedILi25ELi8ELi4ENS6_IJNS5_1CILi2EEENSC_ILi1EEESE_EEEEENS6_IJNSC_ILi128EEESH_NSC_ILi64EEEEEENS_12float_e4m3_tEPNS6_IJlSE_NSC_ILi0EEEEEESK_SN_NS5_8TiledMMAINS5_8MMA_AtomIJNS5_10MMA_TraitsINS5_25SM100_MMA_F8F6F4_2x1SM_SSEJSK_SK_fSH_SH_NS5_17integral_constantINS5_4UMMA5MajorELSU_0EEESV_NSS_INST_7ScaleInELSW_0EEESX_EEEEEENS5_6LayoutINS6_IJSE_SE_SE_EEENS6_IJSL_SL_SL_EEEEENS6_IJNS5_10UnderscoreES14_S14_EEEEENS5_18SM100_TMA_2SM_LOADENS5_14ComposedLayoutINS5_7SwizzleILi2ELi4ELi3EEENS5_18smem_ptr_flag_bitsILi8EEENS10_INS6_IJNSC_ILi8EEESI_EEENS6_IJSI_SE_EEEEEEEvNS5_8identityES17_S1H_vS1I_EENS_8epilogue10collective18CollectiveEpilogueINS1K_31Sm100PtrArrayTmaWarpSpecializedILi4ELi2ELi16ELb1ELb0EEEJNS6_IJSI_SH_SI_EEENS6_IJNS10_ISI_SE_EENS10_INS6_IJNSC_ILi16EEESD_EEENS6_IJSE_SI_EEEEEEEENS_6half_tEPNS6_IJSE_lSL_EEES1W_S1Y_NS1K_6fusion15FusionCallbacksIS1O_NS1Z_17LinearCombinationIS1W_fS1W_fLNS_15FloatRoundStyleE2EEES1P_S1V_JEEENS5_5SM1004TMEM4LOAD26SM100_TMEM_LOAD_16dp256b2xENS5_13SM90_TMA_LOADENS18_INS19_ILi3ELi4ELi3EEENS1B_ILi16EEENS10_INS6_IJSI_S1D_EEES1T_EEEENS5_17SM75_U16x8_LDSM_TENS5_14SM90_TMA_STOREES2E_NS5_17SM90_U16x8_STSM_TENS5_39AutoVectorizingCopyWithAssumedAlignmentILi128EEEEEEvvEEEEvNT_6ParamsE:
	.zero		3200


//--------------------- SYMBOLS --------------------------

	.type		.nv.reservedSmem.offset0,@object
	.size		.nv.reservedSmem.offset0,0x4
	.type		.nv.reservedSmem.cap,@object
	.size		.nv.reservedSmem.cap,0x4
	.type		__assertfail,@function
